def matmul_kernel(
    a_ptr,
    b_ptr,
    c_ptr,
    M,
    N,
    K,
    stride_am,
    stride_ak,
    stride_bk,
    stride_bn,
    stride_cm,
    stride_cn,
    BLOCK_M: tl.constexpr,
    BLOCK_N: tl.constexpr,
    BLOCK_K: tl.constexpr,
    GROUP_M: tl.constexpr,
):
    pid = tl.program_id(axis=0)
    num_pid_m = tl.cdiv(M, BLOCK_M)
    num_pid_n = tl.cdiv(N, BLOCK_N)
    num_pid_in_group = GROUP_M * num_pid_n
    group_id = pid // num_pid_in_group
    first_pid_m = group_id * GROUP_M
    group_size_m = min(num_pid_m - first_pid_m, GROUP_M)
    pid_m = first_pid_m + ((pid % num_pid_in_group) % group_size_m)
    pid_n = (pid % num_pid_in_group) // group_size_m

    offs_am = (pid_m * BLOCK_M + tl.arange(0, BLOCK_M)) % M
    offs_bn = (pid_n * BLOCK_N + tl.arange(0, BLOCK_N)) % N
    offs_k = tl.arange(0, BLOCK_K)
    a_ptrs = a_ptr + offs_am[:, None] * stride_am + offs_k[None, :] * stride_ak
    b_ptrs = b_ptr + offs_k[:, None] * stride_bk + offs_bn[None, :] * stride_bn

    acc = tl.zeros((BLOCK_M, BLOCK_N), dtype=tl.float32)
    for kk in range(0, tl.cdiv(K, BLOCK_K)):
        a = tl.load(a_ptrs, mask=offs_k[None, :] < K - kk * BLOCK_K, other=0.0)
        b = tl.load(b_ptrs, mask=offs_k[:, None] < K - kk * BLOCK_K, other=0.0)
        acc = tl.dot(a, b, acc)
        a_ptrs += BLOCK_K * stride_ak
        b_ptrs += BLOCK_K * stride_bk

    c = acc.to(c_ptr.dtype.element_ty)
    offs_cm = pid_m * BLOCK_M + tl.arange(0, BLOCK_M)
    offs_cn = pid_n * BLOCK_N + tl.arange(0, BLOCK_N)
    c_ptrs = c_ptr + offs_cm[:, None] * stride_cm + offs_cn[None, :] * stride_cn
    mask = (offs_cm[:, None] < M) & (offs_cn[None, :] < N)
    tl.store(c_ptrs, c, mask=mask)

# config = {"BLOCK_K": 256, "BLOCK_M": 512, "BLOCK_N": 128, "GROUP_M": 8, "arch": "sm_100", "dtype": "fp8e4m3", "num_ctas": 1, "num_stages": 3, "num_warps": 4}
# arch = sm_100


// ===== COMPILED SASS (sm_100a) =====

	.target	sm_100a

	.elftype	@"ET_EXEC"


//--------------------- .note.nv.tkinfo           --------------------------
	.section	.note.nv.tkinfo,"",@"SHT_NOTE"
	.sectionflags	@"SHF_NOTE_NV_TKINFO"
	.tkinfo
        /*0018*/ 	.word	0x00000081
        /*0030*/ 	.string	""
        /*0030*/ 	.string	"ptxas-blackwell"
        /*0030*/ 	.string	"Cuda compilation tools, release 12.9, V12.9.86"
        /*0030*/ 	.string	"Build cuda_12.9.r12.9/compiler.36037853_0"
        /*0030*/ 	.string	"-v  -suppress-debug-info  -lineinfo  -arch sm_100a "



//--------------------- .note.nv.cuver            --------------------------
	.section	.note.nv.cuver,"",@"SHT_NOTE"
	.sectionflags	@"SHF_NOTE_NV_CUVER"
        /*0018*/ 	.short	0x0001
        /*001a*/ 	.short	0x0064
        /*001c*/ 	.short	0x0001
        /*001e*/ 	.short	0x0000
        /*0020*/ 	.short	0x0001
        /*0022*/ 	.short	0x0000


//--------------------- .nv.info                  --------------------------
	.section	.nv.info,"",@"SHT_CUDA_INFO"
	.align	4


	//----- nvinfo : EIATTR_REGCOUNT
	.align		4
        /*0000*/ 	.byte	0x04, 0x2f
        /*0002*/ 	.short	(.L_4 - .L_3)
	.align		4
.L_3:
        /*0004*/ 	.word	index@(matmul_kernel)
        /*0008*/ 	.word	0x00000060


	//----- nvinfo : EIATTR_FRAME_SIZE
	.align		4
.L_4:
        /*000c*/ 	.byte	0x04, 0x11
        /*000e*/ 	.short	(.L_6 - .L_5)
	.align		4
.L_5:
        /*0010*/ 	.word	index@($__internal_2_$__cuda_sm10x_tcgen05_guardrail_trap_unallocated_columns_being_dealloced)
        /*0014*/ 	.word	0x00004ac0


	//----- nvinfo : EIATTR_FRAME_SIZE
	.align		4
.L_6:
        /*0018*/ 	.byte	0x04, 0x11
        /*001a*/ 	.short	(.L_8 - .L_7)
	.align		4
.L_7:
        /*001c*/ 	.word	index@($__internal_1_$__cuda_sm10x_tcgen05_guardrail_trap_phase_invalid_during_alloc)
        /*0020*/ 	.word	0x00004ac0


	//----- nvinfo : EIATTR_FRAME_SIZE
	.align		4
.L_8:
        /*0024*/ 	.byte	0x04, 0x11
        /*0026*/ 	.short	(.L_10 - .L_9)
	.align		4
.L_9:
        /*0028*/ 	.word	index@($__internal_0_$__cuda_sm10x_tcgen05_guardrail_trap_col_being_dealloced_not_returned_by_alloc)
        /*002c*/ 	.word	0x00004ac0


	//----- nvinfo : EIATTR_FRAME_SIZE
	.align		4
.L_10:
        /*0030*/ 	.byte	0x04, 0x11
        /*0032*/ 	.short	(.L_12 - .L_11)
	.align		4
.L_11:
        /*0034*/ 	.word	index@(matmul_kernel)
        /*0038*/ 	.word	0x00004ac0


	//----- nvinfo : EIATTR_MIN_STACK_SIZE
	.align		4
.L_12:
        /*003c*/ 	.byte	0x04, 0x12
        /*003e*/ 	.short	(.L_14 - .L_13)
	.align		4
.L_13:
        /*0040*/ 	.word	index@(matmul_kernel)
        /*0044*/ 	.word	0x00004ac0
.L_14:


//--------------------- .nv.info.matmul_kernel    --------------------------
	.section	.nv.info.matmul_kernel,"",@"SHT_CUDA_INFO"
	.sectionflags	@""
	.align	4


	//----- nvinfo : EIATTR_CUDA_API_VERSION
	.align		4
        /*0000*/ 	.byte	0x04, 0x37
        /*0002*/ 	.short	(.L_16 - .L_15)
.L_15:
        /*0004*/ 	.word	0x00000081


	//----- nvinfo : EIATTR_KPARAM_INFO
	.align		4
.L_16:
        /*0008*/ 	.byte	0x04, 0x17
        /*000a*/ 	.short	(.L_18 - .L_17)
.L_17:
        /*000c*/ 	.word	0x00000000
        /*0010*/ 	.short	0x000d
        /*0012*/ 	.short	0x0048
        /*0014*/ 	.byte	0x00, 0xf4, 0x21, 0x00


	//----- nvinfo : EIATTR_KPARAM_INFO
	.align		4
.L_18:
        /*0018*/ 	.byte	0x04, 0x17
        /*001a*/ 	.short	(.L_20 - .L_19)
.L_19:
        /*001c*/ 	.word	0x00000000
        /*0020*/ 	.short	0x000c
        /*0022*/ 	.short	0x0040
        /*0024*/ 	.byte	0x00, 0xf4, 0x21, 0x00


	//----- nvinfo : EIATTR_KPARAM_INFO
	.align		4
.L_20:
        /*0028*/ 	.byte	0x04, 0x17
        /*002a*/ 	.short	(.L_22 - .L_21)
.L_21:
        /*002c*/ 	.word	0x00000000
        /*0030*/ 	.short	0x000b
        /*0032*/ 	.short	0x0038
        /*0034*/ 	.byte	0x00, 0xf0, 0x11, 0x00


	//----- nvinfo : EIATTR_KPARAM_INFO
	.align		4
.L_22:
        /*0038*/ 	.byte	0x04, 0x17
        /*003a*/ 	.short	(.L_24 - .L_23)
.L_23:
        /*003c*/ 	.word	0x00000000
        /*0040*/ 	.short	0x000a
        /*0042*/ 	.short	0x0034
        /*0044*/ 	.byte	0x00, 0xf0, 0x11, 0x00


	//----- nvinfo : EIATTR_KPARAM_INFO
	.align		4
.L_24:
        /*0048*/ 	.byte	0x04, 0x17
        /*004a*/ 	.short	(.L_26 - .L_25)
.L_25:
        /*004c*/ 	.word	0x00000000
        /*0050*/ 	.short	0x0009
        /*0052*/ 	.short	0x0030
        /*0054*/ 	.byte	0x00, 0xf0, 0x11, 0x00


	//----- nvinfo : EIATTR_KPARAM_INFO
	.align		4
.L_26:
        /*0058*/ 	.byte	0x04, 0x17
        /*005a*/ 	.short	(.L_28 - .L_27)
.L_27:
        /*005c*/ 	.word	0x00000000
        /*0060*/ 	.short	0x0008
        /*0062*/ 	.short	0x002c
        /*0064*/ 	.byte	0x00, 0xf0, 0x11, 0x00


	//----- nvinfo : EIATTR_KPARAM_INFO
	.align		4
.L_28:
        /*0068*/ 	.byte	0x04, 0x17
        /*006a*/ 	.short	(.L_30 - .L_29)
.L_29:
        /*006c*/ 	.word	0x00000000
        /*0070*/ 	.short	0x0007
        /*0072*/ 	.short	0x0028
        /*0074*/ 	.byte	0x00, 0xf0, 0x11, 0x00


	//----- nvinfo : EIATTR_KPARAM_INFO
	.align		4
.L_30:
        /*0078*/ 	.byte	0x04, 0x17
        /*007a*/ 	.short	(.L_32 - .L_31)
.L_31:
        /*007c*/ 	.word	0x00000000
        /*0080*/ 	.short	0x0006
        /*0082*/ 	.short	0x0024
        /*0084*/ 	.byte	0x00, 0xf0, 0x11, 0x00


	//----- nvinfo : EIATTR_KPARAM_INFO
	.align		4
.L_32:
        /*0088*/ 	.byte	0x04, 0x17
        /*008a*/ 	.short	(.L_34 - .L_33)
.L_33:
        /*008c*/ 	.word	0x00000000
        /*0090*/ 	.short	0x0005
        /*0092*/ 	.short	0x0020
        /*0094*/ 	.byte	0x00, 0xf0, 0x11, 0x00


	//----- nvinfo : EIATTR_KPARAM_INFO
	.align		4
.L_34:
        /*0098*/ 	.byte	0x04, 0x17
        /*009a*/ 	.short	(.L_36 - .L_35)
.L_35:
        /*009c*/ 	.word	0x00000000
        /*00a0*/ 	.short	0x0004
        /*00a2*/ 	.short	0x001c
        /*00a4*/ 	.byte	0x00, 0xf0, 0x11, 0x00


	//----- nvinfo : EIATTR_KPARAM_INFO
	.align		4
.L_36:
        /*00a8*/ 	.byte	0x04, 0x17
        /*00aa*/ 	.short	(.L_38 - .L_37)
.L_37:
        /*00ac*/ 	.word	0x00000000
        /*00b0*/ 	.short	0x0003
        /*00b2*/ 	.short	0x0018
        /*00b4*/ 	.byte	0x00, 0xf0, 0x11, 0x00


	//----- nvinfo : EIATTR_KPARAM_INFO
	.align		4
.L_38:
        /*00b8*/ 	.byte	0x04, 0x17
        /*00ba*/ 	.short	(.L_40 - .L_39)
.L_39:
        /*00bc*/ 	.word	0x00000000
        /*00c0*/ 	.short	0x0002
        /*00c2*/ 	.short	0x0010
        /*00c4*/ 	.byte	0x00, 0xf4, 0x21, 0x00


	//----- nvinfo : EIATTR_KPARAM_INFO
	.align		4
.L_40:
        /*00c8*/ 	.byte	0x04, 0x17
        /*00ca*/ 	.short	(.L_42 - .L_41)
.L_41:
        /*00cc*/ 	.word	0x00000000
        /*00d0*/ 	.short	0x0001
        /*00d2*/ 	.short	0x0008
        /*00d4*/ 	.byte	0x00, 0xf4, 0x21, 0x00


	//----- nvinfo : EIATTR_KPARAM_INFO
	.align		4
.L_42:
        /*00d8*/ 	.byte	0x04, 0x17
        /*00da*/ 	.short	(.L_44 - .L_43)
.L_43:
        /*00dc*/ 	.word	0x00000000
        /*00e0*/ 	.short	0x0000
        /*00e2*/ 	.short	0x0000
        /*00e4*/ 	.byte	0x00, 0xf4, 0x21, 0x00


	//----- nvinfo : EIATTR_AT_ENTRY_FRAGMENTS
	.align		4
.L_44:
        /*00e8*/ 	.byte	0x04, 0x4f
        /*00ea*/ 	.short	(.L_46 - .L_45)


	//   ....[0]....
.L_45:
        /*00ec*/ 	.word	0x00000004


	//----- nvinfo : EIATTR_RESERVED_SMEM_USED
	.align		4
.L_46:
        /*00f0*/ 	.byte	0x01, 0x41
	.zero		2


	//----- nvinfo : EIATTR_SPARSE_MMA_MASK
	.align		4
        /*00f4*/ 	.byte	0x03, 0x50
        /*00f6*/ 	.short	0x0000


	//----- nvinfo : EIATTR_TCGEN05_1CTA_USED
	.align		4
        /*00f8*/ 	.byte	0x01, 0x51
	.zero		2


	//----- nvinfo : EIATTR_MAXREG_COUNT
	.align		4
        /*00fc*/ 	.byte	0x03, 0x1b
        /*00fe*/ 	.short	0x00ff


	//----- nvinfo : EIATTR_NUM_BARRIERS
	.align		4
        /*0100*/ 	.byte	0x02, 0x4c
        /*0102*/ 	.byte	0x01
	.zero		1


	//----- nvinfo : EIATTR_ANNOTATIONS
	.align		4
        /*0104*/ 	.byte	0x04, 0x55
        /*0106*/ 	.short	(.L_48 - .L_47)


	//   ....[0]....
.L_47:
        /*0108*/ 	.word	0x00000001
        /*010c*/ 	.byte	0x40, 0x09, 0x00, 0x00, 0x01, 0x00, 0x00, 0x00, 0x80, 0x09, 0x00, 0x00, 0x01, 0x00, 0x00, 0x00
        /* <DEDUP_REMOVED lines=2892> */
        /*b5dc*/ 	.byte	0xb0, 0x47, 0x03, 0x00


	//----- nvinfo : EIATTR_INT_WARP_WIDE_INSTR_OFFSETS
	.align		4
.L_48:
        /*b5e0*/ 	.byte	0x04, 0x31
        /*b5e2*/ 	.short	(.L_50 - .L_49)


	//   ....[0]....
.L_49:
        /*b5e4*/ 	.word	0x00003020


	//   ....[1]....
        /*b5e8*/ 	.word	0x00003050


	//   ....[2]....
        /*b5ec*/ 	.word	0x0003f810


	//   ....[3]....
        /*b5f0*/ 	.word	0x000c4e60


	//   ....[4]....
        /*b5f4*/ 	.word	0x000c4ea0


	//----- nvinfo : EIATTR_COOP_GROUP_MASK_REGIDS
	.align		4
.L_50:
        /*b5f8*/ 	.byte	0x04, 0x29
        /*b5fa*/ 	.short	(.L_52 - .L_51)


	//   ....[0]....
.L_51:
        /*b5fc*/ 	.word	0xffffffff


	//   ....[1]....
        /*b600*/ 	.word	0xffffffff


	//   ....[2]....
        /*b604*/ 	.word	0xffffffff


	//   ....[3]....
        /*b608*/ 	.word	0xffffffff


	//----- nvinfo : EIATTR_COOP_GROUP_INSTR_OFFSETS
	.align		4
.L_52:
        /*b60c*/ 	.byte	0x04, 0x28
        /*b60e*/ 	.short	(.L_54 - .L_53)


	//   ....[0]....
.L_53:
        /*b610*/ 	.word	0x00000060


	//   ....[1]....
        /*b614*/ 	.word	0x00000320


	//   ....[2]....
        /*b618*/ 	.word	0x000c4ce0


	//   ....[3]....
        /*b61c*/ 	.word	0x000c4f50


	//----- nvinfo : EIATTR_VRC_CTA_INIT_COUNT
	.align		4
.L_54:
        /*b620*/ 	.byte	0x02, 0x4a
        /*b622*/ 	.byte	0x80
	.zero		1


	//----- nvinfo : EIATTR_MBARRIER_INSTR_OFFSETS
	.align		4
        /*b624*/ 	.byte	0x04, 0x39
        /*b626*/ 	.short	(.L_56 - .L_55)


	//   ....[0]....
.L_55:
        /*b628*/ 	.word	0x00003170
        /*b62c*/ 	.word	0x000000ff
        /*b630*/ 	.word	0x00000000
        /*b634*/ 	.short	0x0100
        /*b636*/ 	.byte	0x07
	.zero		1


	//   ....[1]....
        /*b638*/ 	.word	0x0003f820
        /*b63c*/ 	.word	0x000000ff
        /*b640*/ 	.word	0x00050008
        /*b644*/ 	.short	0x0100
        /*b646*/ 	.byte	0x04
	.zero		1


	//   ....[2]....
        /*b648*/ 	.word	0x00072ce0
        /*b64c*/ 	.word	0x000000ff
        /*b650*/ 	.word	0x00000000
        /*b654*/ 	.short	0x010a
        /*b656*/ 	.byte	0x07
	.zero		1


	//   ....[3]....
        /*b658*/ 	.word	0x000af9f0
        /*b65c*/ 	.word	0x000000ff
        /*b660*/ 	.word	0x00000000
        /*b664*/ 	.short	0x010a
        /*b666*/ 	.byte	0x07
	.zero		1


	//   ....[4]....
        /*b668*/ 	.word	0x000afa30
        /*b66c*/ 	.word	0x000000ff
        /*b670*/ 	.word	0x00050000
        /*b674*/ 	.short	0x0108
        /*b676*/ 	.byte	0x04
	.zero		1


	//   ....[5]....
        /*b678*/ 	.word	0x000afa60
        /*b67c*/ 	.word	0x000000ff
        /*b680*/ 	.word	0x00050008
        /*b684*/ 	.short	0x0108
        /*b686*/ 	.byte	0x04
	.zero		1


	//   ....[6]....
        /*b688*/ 	.word	0x000c4f70
        /*b68c*/ 	.word	0x000000ff
        /*b690*/ 	.word	0x00000000
        /*b694*/ 	.short	0x010a
        /*b696*/ 	.byte	0x07
	.zero		1


	//   ....[7]....
        /*b698*/ 	.word	0x000c4fa0
        /*b69c*/ 	.word	0x000000ff
        /*b6a0*/ 	.word	0x00000000
        /*b6a4*/ 	.short	0x010a
        /*b6a6*/ 	.byte	0x07
	.zero		1


	//----- nvinfo : EIATTR_NUM_MBARRIERS
	.align		4
.L_56:
        /*b6a8*/ 	.byte	0x03, 0x38
        /*b6aa*/ 	.short	0x0002


	//----- nvinfo : EIATTR_EXIT_INSTR_OFFSETS
	.align		4
        /*b6ac*/ 	.byte	0x04, 0x1c
        /*b6ae*/ 	.short	(.L_58 - .L_57)


	//   ....[0]....
.L_57:
        /*b6b0*/ 	.word	0x000c4f60


	//----- nvinfo : EIATTR_REQNTID
	.align		4
.L_58:
        /*b6b4*/ 	.byte	0x04, 0x10
        /*b6b6*/ 	.short	(.L_60 - .L_59)
.L_59:
        /*b6b8*/ 	.word	0x00000080
        /*b6bc*/ 	.word	0x00000001
        /*b6c0*/ 	.word	0x00000001


	//----- nvinfo : EIATTR_CRS_STACK_SIZE
	.align		4
.L_60:
        /*b6c4*/ 	.byte	0x04, 0x1e
        /*b6c6*/ 	.short	(.L_62 - .L_61)
.L_61:
        /*b6c8*/ 	.word	0x00000000


	//----- nvinfo : EIATTR_CBANK_PARAM_SIZE
	.align		4
.L_62:
        /*b6cc*/ 	.byte	0x03, 0x19
        /*b6ce*/ 	.short	0x0050


	//----- nvinfo : EIATTR_PARAM_CBANK
	.align		4
        /*b6d0*/ 	.byte	0x04, 0x0a
        /*b6d2*/ 	.short	(.L_64 - .L_63)
	.align		4
.L_63:
        /*b6d4*/ 	.word	index@(.nv.constant0.matmul_kernel)
        /*b6d8*/ 	.short	0x0380
        /*b6da*/ 	.short	0x0050


	//----- nvinfo : EIATTR_SW_WAR
	.align		4
.L_64:
        /*b6dc*/ 	.byte	0x04, 0x36
        /*b6de*/ 	.short	(.L_66 - .L_65)
.L_65:
        /*b6e0*/ 	.word	0x00000008
.L_66:


//--------------------- .nv.compat                --------------------------
	.section	.nv.compat,"",@"SHT_CUDA_COMPAT_INFO"
	.align	4
        /*0000*/ 	.byte	0x02, 0x02, 0x02, 0x00, 0x02, 0x05, 0x05, 0x00, 0x02, 0x03, 0x00, 0x00, 0x02, 0x06, 0x01, 0x00


//--------------------- .nv.callgraph             --------------------------
	.section	.nv.callgraph,"",@"SHT_CUDA_CALLGRAPH"
	.align	4
	.sectionentsize	8
	.align		4
        /*0000*/ 	.word	0x00000000
	.align		4
        /*0004*/ 	.word	0xffffffff
	.align		4
        /*0008*/ 	.word	0x00000000
	.align		4
        /*000c*/ 	.word	0xfffffffe
	.align		4
        /*0010*/ 	.word	0x00000000
	.align		4
        /*0014*/ 	.word	0xfffffffd
	.align		4
        /*0018*/ 	.word	0x00000000
	.align		4
        /*001c*/ 	.word	0xfffffffc


//--------------------- .text.matmul_kernel       --------------------------
	.section	.text.matmul_kernel,"ax",@progbits
	.align	128
        .global         matmul_kernel
        .type           matmul_kernel,@function
        .size           matmul_kernel,(.L_x_20 - matmul_kernel)
        .other          matmul_kernel,@"STO_CUDA_ENTRY STV_DEFAULT"
matmul_kernel:
.text.matmul_kernel:
[----:B------:R-:W0:Y:S01]  /*0000*/  LDC R1, c[0x0][0x37c] ;  /* 0x0000df00ff017b82 */ /* 0x000e220000000800 */
[----:B------:R-:W1:Y:S01]  /*0010*/  S2R R14, SR_TID.X ;  /* 0x00000000000e7919 */ /* 0x000e620000002100 */
[----:B0-----:R-:W-:Y:S01]  /*0020*/  VIADD R1, R1, 0xffffb540 ;  /* 0xffffb54001017836 */ /* 0x001fe20000000000 */
[----:B-1----:R-:W-:-:S13]  /*0030*/  ISETP.GE.U32.AND P4, PT, R14, 0x20, PT ;  /* 0x000000200e00780c */ /* 0x002fda0003f86070 */
[----:B------:R-:W-:Y:S05]  /*0040*/  @P4 BRA `(.L_x_0) ;  /* 0x0000000000b84947 */ /* 0x000fea0003800000 */
[----:B------:R-:W0:Y:S01]  /*0050*/  S2R R7, SR_CgaCtaId ;  /* 0x0000000000077919 */ /* 0x000e220000008800 */
[----:B------:R-:W-:Y:S01]  /*0060*/  NOP ;  /* 0x0000000000007918 */ /* 0x000fe20000000000 */
[----:B------:R-:W-:-:S04]  /*0070*/  MOV R0, 0x40 ;  /* 0x0000004000007802 */ /* 0x000fc80000000f00 */
[----:B0-----:R-:W-:Y:S02]  /*0080*/  LEA R2, R7, R0, 0x18 ;  /* 0x0000000007027211 */ /* 0x001fe400078ec0ff */
[----:B------:R-:W-:-:S04]  /*0090*/  MOV R0, 0x400 ;  /* 0x0000040000007802 */ /* 0x000fc80000000f00 */
[----:B------:R-:W0:Y:S01]  /*00a0*/  LDS.U8 R2, [R2] ;  /* 0x0000000002027984 */ /* 0x000e220000000000 */
[----:B------:R-:W-:Y:S02]  /*00b0*/  LEA R0, R7, R0, 0x18 ;  /* 0x0000000007007211 */ /* 0x000fe400078ec0ff */
[----:B0-----:R-:W-:-:S13]  /*00c0*/  ISETP.NE.AND P0, PT, R2, RZ, PT ;  /* 0x000000ff0200720c */ /* 0x001fda0003f05270 */
[----:B------:R-:W-:Y:S05]  /*00d0*/  @P0 BRA `(.L_x_1) ;  /* 0x00000000007c0947 */ /* 0x000fea0003800000 */
[----:B------:R-:W-:-:S13]  /*00e0*/  ELECT P0, URZ, PT ;  /* 0x0000000000ff782f */ /* 0x000fda0003800000 */
[----:B------:R-:W-:Y:S05]  /*00f0*/  @!P0 BRA `(.L_x_2) ;  /* 0x0000000000848947 */ /* 0x000fea0003800000 */
[----:B------:R-:W-:Y:S01]  /*0100*/  UMOV UR4, 0x10 ;  /* 0x0000001000047882 */ /* 0x000fe20000000000 */
[----:B------:R-:W-:Y:S02]  /*0110*/  IMAD.MOV.U32 R9, RZ, RZ, 0x1 ;  /* 0x00000001ff097424 */ /* 0x000fe400078e00ff */
[----:B------:R-:W-:Y:S02]  /*0120*/  IMAD.MOV.U32 R3, RZ, RZ, 0xffff ;  /* 0x0000ffffff037424 */ /* 0x000fe400078e00ff */
[----:B------:R-:W-:Y:S04]  /*0130*/  DEPBAR.LE SB0, 0x36 ;  /* 0x00008d800000791a */ /* 0x000fe80000000000 */
[----:B------:R-:W0:Y:S02]  /*0140*/  UTCATOMSWS.FIND_AND_SET.ALIGN UP0, UR4, UR4 ;  /* 0x00000004000475e3 */ /* 0x000e240008000800 */
[----:B0-----:R-:W-:-:S04]  /*0150*/  PLOP3.LUT P0, PT, PT, PT, UP0, 0x80, 0x8 ;  /* 0x000000000008781c */ /* 0x001fc80003f0f008 */
[----:B------:R-:W-:-:S04]  /*0160*/  SEL R2, RZ, 0xffffffff, !P0 ;  /* 0xffffffffff027807 */ /* 0x000fc80004000000 */
[----:B------:R-:W-:Y:S01]  /*0170*/  ISETP.NE.AND P0, PT, R2, RZ, PT ;  /* 0x000000ff0200720c */ /* 0x000fe20003f05270 */
[----:B------:R-:W-:-:S12]  /*0180*/  IMAD.U32 R2, RZ, RZ, UR4 ;  /* 0x00000004ff027e24 */ /* 0x000fd8000f8e00ff */
[----:B------:R-:W-:Y:S05]  /*0190*/  @P0 BRA `(.L_x_3) ;  /* 0x0000000000240947 */ /* 0x000fea0003800000 */
.L_x_4:
[----:B------:R-:W-:Y:S05]  /*01a0*/  NANOSLEEP 0x64 ;  /* 0x000000640000795d */ /* 0x000fea0003800000 */
[----:B------:R-:W-:-:S05]  /*01b0*/  UMOV UR4, 0x10 ;  /* 0x0000001000047882 */ /* 0x000fca0000000000 */
[----:B------:R-:W-:Y:S04]  /*01c0*/  DEPBAR.LE SB0, 0x36 ;  /* 0x00008d800000791a */ /* 0x000fe80000000000 */
[----:B------:R-:W0:Y:S02]  /*01d0*/  UTCATOMSWS.FIND_AND_SET.ALIGN UP0, UR4, UR4 ;  /* 0x00000004000475e3 */ /* 0x000e240008000800 */
[----:B0-----:R-:W-:-:S04]  /*01e0*/  PLOP3.LUT P0, PT, PT, PT, UP0, 0x80, 0x8 ;  /* 0x000000000008781c */ /* 0x001fc80003f0f008 */
[----:B------:R-:W-:-:S04]  /*01f0*/  SEL R2, RZ, 0xffffffff, !P0 ;  /* 0xffffffffff027807 */ /* 0x000fc80004000000 */
[----:B------:R-:W-:Y:S01]  /*0200*/  ISETP.NE.AND P0, PT, R2, RZ, PT ;  /* 0x000000ff0200720c */ /* 0x000fe20003f05270 */
[----:B------:R-:W-:-:S12]  /*0210*/  IMAD.U32 R2, RZ, RZ, UR4 ;  /* 0x00000004ff027e24 */ /* 0x000fd8000f8e00ff */
[----:B------:R-:W-:Y:S05]  /*0220*/  @!P0 BRA `(.L_x_4) ;  /* 0xfffffffc00dc8947 */ /* 0x000fea000383ffff */
.L_x_3:
[C---:B------:R-:W-:Y:S01]  /*0230*/  VIADD R4, R2.reuse, 0x10 ;  /* 0x0000001002047836 */ /* 0x040fe20000000000 */
[----:B------:R-:W-:Y:S02]  /*0240*/  SHF.L.U32 R3, R3, R2, RZ ;  /* 0x0000000203037219 */ /* 0x000fe400000006ff */
[----:B------:R-:W-:Y:S02]  /*0250*/  MOV R5, 0x50 ;  /* 0x0000005000057802 */ /* 0x000fe40000000f00 */
[----:B------:R-:W-:Y:S02]  /*0260*/  SHF.L.U32 R4, R9, R4, RZ ;  /* 0x0000000409047219 */ /* 0x000fe400000006ff */
[----:B------:R-:W-:Y:S01]  /*0270*/  LEA R6, R7, R5, 0x18 ;  /* 0x0000000507067211 */ /* 0x000fe200078ec0ff */
[----:B------:R-:W-:Y:S01]  /*0280*/  IMAD.SHL.U32 R5, R2, 0x20, RZ ;  /* 0x0000002002057824 */ /* 0x000fe200078e00ff */
[----:B------:R-:W-:-:S05]  /*0290*/  LOP3.LUT R3, R4, R3, RZ, 0xfc, !PT ;  /* 0x0000000304037212 */ /* 0x000fca00078efcff */
[----:B------:R0:W-:Y:S04]  /*02a0*/  ATOMS.OR RZ, [R6], R3 ;  /* 0x0000000306ff738c */ /* 0x0001e80003000000 */
[----:B------:R0:W-:Y:S01]  /*02b0*/  STS [R0], R5 ;  /* 0x0000000500007388 */ /* 0x0001e20000000800 */
[----:B------:R-:W-:Y:S05]  /*02c0*/  BRA `(.L_x_2) ;  /* 0x0000000000107947 */ /* 0x000fea0003800000 */
.L_x_1:
[----:B------:R-:W-:Y:S01]  /*02d0*/  IMAD.MOV.U32 R3, RZ, RZ, -0x1 ;  /* 0xffffffffff037424 */ /* 0x000fe200078e00ff */
[----:B------:R-:W-:-:S04]  /*02e0*/  MOV R2, 0x310 ;  /* 0x0000031000027802 */ /* 0x000fc80000000f00 */
[----:B------:R0:W-:Y:S03]  /*02f0*/  STS [R0], R3 ;  /* 0x0000000300007388 */ /* 0x0001e60000000800 */
[----:B0-----:R-:W-:Y:S05]  /*0300*/  CALL.REL.NOINC `($__internal_1_$__cuda_sm10x_tcgen05_guardrail_trap_phase_invalid_during_alloc) ;  /* 0x00000c4c003c7944 */ /* 0x001fea0003c00000 */
.L_x_2:
[----:B------:R-:W-:Y:S05]  /*0310*/  WARPSYNC.ALL ;  /* 0x0000000000007948 */ /* 0x000fea0003800000 */
[----:B------:R-:W-:Y:S01]  /*0320*/  NOP ;  /* 0x0000000000007918 */ /* 0x000fe20000000000 */
.L_x_0:
[----:B------:R-:W1:Y:S01]  /*0330*/  LDC.64 R24, c[0x0][0x398] ;  /* 0x0000e600ff187b82 */ /* 0x000e620000000a00 */
[----:B0-----:R-:W0:Y:S01]  /*0340*/  S2R R6, SR_CTAID.X ;  /* 0x0000000000067919 */ /* 0x001e220000002500 */
[----:B------:R-:W-:-:S06]  /*0350*/  SHF.R.U32.HI R15, RZ, 0x5, R14 ;  /* 0x00000005ff0f7819 */ /* 0x000fcc000001160e */
[----:B------:R-:W2:Y:S01]  /*0360*/  S2UR UR5, SR_CgaCtaId ;  /* 0x00000000000579c3 */ /* 0x000ea20000008800 */
[----:B-1----:R-:W-:Y:S01]  /*0370*/  VIADD R0, R25, 0x7f ;  /* 0x0000007f19007836 */ /* 0x002fe20000000000 */
[----:B------:R-:W-:-:S04]  /*0380*/  IABS R21, R25 ;  /* 0x0000001900157213 */ /* 0x000fc80000000000 */
[----:B------:R-:W-:-:S04]  /*0390*/  SHF.R.S32.HI R3, RZ, 0x1f, R0 ;  /* 0x0000001fff037819 */ /* 0x000fc80000011400 */
[----:B------:R-:W-:Y:S02]  /*03a0*/  LEA.HI R3, R3, R0, RZ, 0x7 ;  /* 0x0000000003037211 */ /* 0x000fe400078f38ff */
[----:B0-----:R-:W-:Y:S02]  /*03b0*/  IABS R8, R6 ;  /* 0x0000000600087213 */ /* 0x001fe40000000000 */
[----:B------:R-:W-:-:S05]  /*03c0*/  SHF.R.S32.HI R3, RZ, 0x7, R3 ;  /* 0x00000007ff037819 */ /* 0x000fca0000011403 */
[----:B------:R-:W-:-:S05]  /*03d0*/  IMAD.SHL.U32 R5, R3, 0x8, RZ ;  /* 0x0000000803057824 */ /* 0x000fca00078e00ff */
[-C--:B------:R-:W-:Y:S02]  /*03e0*/  IABS R7, R5.reuse ;  /* 0x0000000500077213 */ /* 0x080fe40000000000 */
[----:B------:R-:W-:Y:S02]  /*03f0*/  IABS R10, R5 ;  /* 0x00000005000a7213 */ /* 0x000fe40000000000 */
[----:B------:R-:W0:Y:S08]  /*0400*/  I2F.RP R0, R7 ;  /* 0x0000000700007306 */ /* 0x000e300000209400 */
[----:B0-----:R-:W0:Y:S02]  /*0410*/  MUFU.RCP R0, R0 ;  /* 0x0000000000007308 */ /* 0x001e240000001000 */
[----:B0-----:R-:W-:-:S02]  /*0420*/  VIADD R2, R0, 0xffffffe ;  /* 0x0ffffffe00027836 */ /* 0x001fc40000000000 */
[----:B------:R-:W-:-:S04]  /*0430*/  IMAD.MOV R0, RZ, RZ, -R10 ;  /* 0x000000ffff007224 */ /* 0x000fc800078e0a0a */
[----:B------:R0:W1:Y:S02]  /*0440*/  F2I.FTZ.U32.TRUNC.NTZ R3, R2 ;  /* 0x0000000200037305 */ /* 0x000064000021f000 */
[----:B0-----:R-:W-:Y:S02]  /*0450*/  IMAD.MOV.U32 R2, RZ, RZ, RZ ;  /* 0x000000ffff027224 */ /* 0x001fe400078e00ff */
[----:B-1----:R-:W-:-:S04]  /*0460*/  IMAD.MOV R4, RZ, RZ, -R3 ;  /* 0x000000ffff047224 */ /* 0x002fc800078e0a03 */
[----:B------:R-:W-:Y:S02]  /*0470*/  IMAD R9, R4, R7, RZ ;  /* 0x0000000704097224 */ /* 0x000fe400078e02ff */
[----:B------:R-:W-:Y:S02]  /*0480*/  IMAD.MOV.U32 R4, RZ, RZ, R8 ;  /* 0x000000ffff047224 */ /* 0x000fe400078e0008 */
[----:B------:R-:W-:-:S06]  /*0490*/  IMAD.HI.U32 R3, R3, R9, R2 ;  /* 0x0000000903037227 */ /* 0x000fcc00078e0002 */
[----:B------:R-:W-:-:S04]  /*04a0*/  IMAD.HI.U32 R3, R3, R4, RZ ;  /* 0x0000000403037227 */ /* 0x000fc800078e00ff */
[----:B------:R-:W-:Y:S01]  /*04b0*/  IMAD R0, R3, R0, R4 ;  /* 0x0000000003007224 */ /* 0x000fe200078e0204 */
[----:B------:R-:W-:Y:S01]  /*04c0*/  MOV R4, 0x400 ;  /* 0x0000040000047802 */ /* 0x000fe20000000f00 */
[----:B------:R-:W-:Y:S03]  /*04d0*/  BAR.SYNC.DEFER_BLOCKING 0x0 ;  /* 0x0000000000007b1d */ /* 0x000fe60000010000 */
[----:B------:R-:W-:Y:S02]  /*04e0*/  ISETP.GT.U32.AND P1, PT, R7, R0, PT ;  /* 0x000000000700720c */ /* 0x000fe40003f24070 */
[----:B------:R-:W-:Y:S02]  /*04f0*/  R2UR UR4, R4 ;  /* 0x00000000040472ca */ /* 0x000fe400000e0000 */
[----:B------:R-:W-:-:S09]  /*0500*/  IABS R4, R24 ;  /* 0x0000001800047213 */ /* 0x000fd20000000000 */
[----:B------:R-:W-:Y:S02]  /*0510*/  @!P1 IMAD.IADD R0, R0, 0x1, -R7 ;  /* 0x0000000100009824 */ /* 0x000fe400078e0a07 */
[----:B------:R-:W-:Y:S01]  /*0520*/  @!P1 VIADD R3, R3, 0x1 ;  /* 0x0000000103039836 */ /* 0x000fe20000000000 */
[----:B------:R-:W-:Y:S01]  /*0530*/  ISETP.NE.AND P1, PT, R5, RZ, PT ;  /* 0x000000ff0500720c */ /* 0x000fe20003f25270 */
[----:B--2---:R-:W-:Y:S01]  /*0540*/  ULEA UR4, UR5, UR4, 0x18 ;  /* 0x0000000405047291 */ /* 0x004fe2000f8ec0ff */
[----:B------:R-:W-:Y:S02]  /*0550*/  ISETP.GE.U32.AND P0, PT, R0, R7, PT ;  /* 0x000000070000720c */ /* 0x000fe40003f06070 */
[----:B------:R-:W-:Y:S01]  /*0560*/  LOP3.LUT R0, R6, R5, RZ, 0x3c, !PT ;  /* 0x0000000506007212 */ /* 0x000fe200078e3cff */
[----:B------:R-:W0:Y:S03]  /*0570*/  I2F.RP R7, R21 ;  /* 0x0000001500077306 */ /* 0x000e260000209400 */
[----:B------:R-:W-:Y:S01]  /*0580*/  ISETP.GE.AND P2, PT, R0, RZ, PT ;  /* 0x000000ff0000720c */ /* 0x000fe20003f46270 */
[----:B------:R-:W-:Y:S01]  /*0590*/  VIADD R0, R24, 0x1ff ;  /* 0x000001ff18007836 */ /* 0x000fe20000000000 */
[----:B------:R-:W1:Y:S05]  /*05a0*/  LDS R10, [UR4] ;  /* 0x00000004ff0a7984 */ /* 0x000e6a0008000800 */
[----:B------:R-:W-:-:S04]  /*05b0*/  @P0 VIADD R3, R3, 0x1 ;  /* 0x0000000103030836 */ /* 0x000fc80000000000 */
[----:B------:R-:W-:Y:S01]  /*05c0*/  IMAD.MOV.U32 R2, RZ, RZ, R3 ;  /* 0x000000ffff027224 */ /* 0x000fe200078e0003 */
[----:B------:R-:W-:Y:S01]  /*05d0*/  SHF.R.S32.HI R3, RZ, 0x1f, R0 ;  /* 0x0000001fff037819 */ /* 0x000fe20000011400 */
[----:B0-----:R-:W0:Y:S02]  /*05e0*/  MUFU.RCP R7, R7 ;  /* 0x0000000700077308 */ /* 0x001e240000001000 */
[----:B------:R-:W-:Y:S01]  /*05f0*/  @!P2 IMAD.MOV R2, RZ, RZ, -R2 ;  /* 0x000000ffff02a224 */ /* 0x000fe200078e0a02 */
[----:B------:R-:W-:Y:S02]  /*0600*/  @!P1 LOP3.LUT R2, RZ, R5, RZ, 0x33, !PT ;  /* 0x00000005ff029212 */ /* 0x000fe400078e33ff */
[----:B------:R-:W-:-:S03]  /*0610*/  LEA.HI R3, R3, R0, RZ, 0x9 ;  /* 0x0000000003037211 */ /* 0x000fc600078f48ff */
[----:B------:R-:W-:Y:S02]  /*0620*/  IMAD.SHL.U32 R12, R2, 0x8, RZ ;  /* 0x00000008020c7824 */ /* 0x000fe400078e00ff */
[----:B------:R-:W-:-:S03]  /*0630*/  IMAD.MOV R2, RZ, RZ, -R2 ;  /* 0x000000ffff027224 */ /* 0x000fc600078e0a02 */
[----:B------:R-:W-:Y:S01]  /*0640*/  LEA.HI.SX32 R3, R3, -R12, 0x17 ;  /* 0x8000000c03037211 */ /* 0x000fe200078fbaff */
[----:B------:R-:W-:Y:S02]  /*0650*/  IMAD R8, R5, R2, R6 ;  /* 0x0000000205087224 */ /* 0x000fe400078e0206 */
[----:B------:R-:W-:Y:S01]  /*0660*/  IMAD.MOV.U32 R2, RZ, RZ, RZ ;  /* 0x000000ffff027224 */ /* 0x000fe200078e00ff */
[----:B------:R-:W-:Y:S01]  /*0670*/  VIMNMX R13, PT, PT, R3, 0x8, PT ;  /* 0x00000008030d7848 */ /* 0x000fe20003fe0100 */
[----:B------:R-:W2:Y:S01]  /*0680*/  I2F.RP R5, R4 ;  /* 0x0000000400057306 */ /* 0x000ea20000209400 */
[----:B0-----:R-:W-:Y:S02]  /*0690*/  VIADD R22, R7, 0xffffffe ;  /* 0x0ffffffe07167836 */ /* 0x001fe40000000000 */
[-C--:B------:R-:W-:Y:S02]  /*06a0*/  IABS R9, R13.reuse ;  /* 0x0000000d00097213 */ /* 0x080fe40000000000 */
[----:B------:R-:W-:-:S03]  /*06b0*/  IABS R6, R13 ;  /* 0x0000000d00067213 */ /* 0x000fc60000000000 */
[----:B------:R-:W0:Y:S01]  /*06c0*/  I2F.RP R0, R9 ;  /* 0x0000000900007306 */ /* 0x000e220000209400 */
[----:B-1----:R-:W-:-:S07]  /*06d0*/  R2UR UR5, R10 ;  /* 0x000000000a0572ca */ /* 0x002fce00000e0000 */
[----:B--2---:R-:W-:Y:S08]  /*06e0*/  MUFU.RCP R5, R5 ;  /* 0x0000000500057308 */ /* 0x004ff00000001000 */
[----:B0-----:R-:W0:Y:S08]  /*06f0*/  MUFU.RCP R0, R0 ;  /* 0x0000000000007308 */ /* 0x001e300000001000 */
[----:B------:R-:W1:Y:S01]  /*0700*/  F2I.FTZ.U32.TRUNC.NTZ R23, R22 ;  /* 0x0000001600177305 */ /* 0x000e62000021f000 */
[----:B0-----:R-:W-:-:S07]  /*0710*/  VIADD R3, R0, 0xffffffe ;  /* 0x0ffffffe00037836 */ /* 0x001fce0000000000 */
[----:B------:R-:W0:Y:S01]  /*0720*/  F2I.FTZ.U32.TRUNC.NTZ R3, R3 ;  /* 0x0000000300037305 */ /* 0x000e22000021f000 */
[----:B-1----:R-:W-:Y:S02]  /*0730*/  IMAD.MOV R16, RZ, RZ, -R23 ;  /* 0x000000ffff107224 */ /* 0x002fe400078e0a17 */
[----:B0-----:R-:W-:-:S04]  /*0740*/  IMAD.MOV R0, RZ, RZ, -R3 ;  /* 0x000000ffff007224 */ /* 0x001fc800078e0a03 */
[----:B------:R-:W-:Y:S01]  /*0750*/  IMAD R11, R0, R9, RZ ;  /* 0x00000009000b7224 */ /* 0x000fe200078e02ff */
[----:B------:R-:W-:-:S03]  /*0760*/  IABS R0, R8 ;  /* 0x0000000800007213 */ /* 0x000fc60000000000 */
[----:B------:R-:W-:-:S04]  /*0770*/  IMAD.HI.U32 R2, R3, R11, R2 ;  /* 0x0000000b03027227 */ /* 0x000fc800078e0002 */
[----:B------:R-:W-:Y:S02]  /*0780*/  IMAD.MOV.U32 R3, RZ, RZ, R0 ;  /* 0x000000ffff037224 */ /* 0x000fe400078e0000 */
[----:B------:R-:W-:Y:S02]  /*0790*/  IMAD.MOV R0, RZ, RZ, -R6 ;  /* 0x000000ffff007224 */ /* 0x000fe400078e0a06 */
[----:B------:R-:W-:-:S04]  /*07a0*/  IMAD.HI.U32 R2, R2, R3, RZ ;  /* 0x0000000302027227 */ /* 0x000fc800078e00ff */
[----:B------:R-:W-:Y:S02]  /*07b0*/  IMAD R0, R2, R0, R3 ;  /* 0x0000000002007224 */ /* 0x000fe400078e0203 */
[----:B------:R-:W-:Y:S02]  /*07c0*/  IMAD.SHL.U32 R3, R15, 0x200000, RZ ;  /* 0x002000000f037824 */ /* 0x000fe400078e00ff */
[----:B------:R-:W-:Y:S01]  /*07d0*/  VIADD R6, R5, 0xffffffe ;  /* 0x0ffffffe05067836 */ /* 0x000fe20000000000 */
[----:B------:R-:W-:Y:S01]  /*07e0*/  BAR.SYNC.DEFER_BLOCKING 0x0 ;  /* 0x0000000000007b1d */ /* 0x000fe20000010000 */
[----:B------:R-:W-:Y:S02]  /*07f0*/  ISETP.GT.U32.AND P1, PT, R9, R0, PT ;  /* 0x000000000900720c */ /* 0x000fe40003f24070 */
[----:B------:R-:W-:-:S03]  /*0800*/  LOP3.LUT R3, R3, 0x600000, RZ, 0xc0, !PT ;  /* 0x0060000003037812 */ /* 0x000fc600078ec0ff */
[----:B------:R-:W0:Y:S01]  /*0810*/  F2I.FTZ.U32.TRUNC.NTZ R7, R6 ;  /* 0x0000000600077305 */ /* 0x000e22000021f000 */
[----:B------:R-:W-:Y:S02]  /*0820*/  R2UR UR6, R3 ;  /* 0x00000000030672ca */ /* 0x000fe400000e0000 */
[----:B------:R-:W1:Y:S05]  /*0830*/  S2R R3, SR_CgaCtaId ;  /* 0x0000000000037919 */ /* 0x000e6a0000008800 */
[----:B------:R-:W-:Y:S02]  /*0840*/  @!P1 IMAD.IADD R0, R0, 0x1, -R9 ;  /* 0x0000000100009824 */ /* 0x000fe400078e0a09 */
[----:B------:R-:W-:Y:S01]  /*0850*/  @!P1 VIADD R2, R2, 0x1 ;  /* 0x0000000102029836 */ /* 0x000fe20000000000 */
[----:B------:R-:W-:-:S02]  /*0860*/  ISETP.NE.AND P1, PT, R13, RZ, PT ;  /* 0x000000ff0d00720c */ /* 0x000fc40003f25270 */
[----:B------:R-:W-:Y:S02]  /*0870*/  ISETP.GE.U32.AND P0, PT, R0, R9, PT ;  /* 0x000000090000720c */ /* 0x000fe40003f06070 */
[----:B------:R-:W-:Y:S01]  /*0880*/  LOP3.LUT R0, R8, R13, RZ, 0x3c, !PT ;  /* 0x0000000d08007212 */ /* 0x000fe200078e3cff */
[----:B0-----:R-:W-:-:S03]  /*0890*/  IMAD.MOV R9, RZ, RZ, -R7 ;  /* 0x000000ffff097224 */ /* 0x001fc600078e0a07 */
[----:B------:R-:W-:-:S07]  /*08a0*/  ISETP.GE.AND P2, PT, R0, RZ, PT ;  /* 0x000000ff0000720c */ /* 0x000fce0003f46270 */
[----:B------:R-:W-:-:S06]  /*08b0*/  @P0 VIADD R2, R2, 0x1 ;  /* 0x0000000102020836 */ /* 0x000fcc0000000000 */
[----:B------:R-:W-:Y:S01]  /*08c0*/  @!P2 IMAD.MOV R2, RZ, RZ, -R2 ;  /* 0x000000ffff02a224 */ /* 0x000fe200078e0a02 */
[----:B------:R-:W-:Y:S06]  /*08d0*/  @P4 BRA `(.L_x_5) ;  /* 0x0000000000184947 */ /* 0x000fec0003800000 */
[----:B------:R-:W-:Y:S01]  /*08e0*/  ELECT P0, URZ, PT ;  /* 0x0000000000ff782f */ /* 0x000fe20003800000 */
[----:B------:R-:W-:Y:S01]  /*08f0*/  IMAD.MOV.U32 R0, RZ, RZ, 0x1 ;  /* 0x00000001ff007424 */ /* 0x000fe200078e00ff */
[----:B------:R-:W-:Y:S11]  /*0900*/  UVIRTCOUNT.DEALLOC.SMPOOL 0x80 ;  /* 0x000000800000784c */ /* 0x000ff60000000000 */
[----:B------:R-:W-:-:S04]  /*0910*/  @P0 MOV R10, 0x40 ;  /* 0x00000040000a0802 */ /* 0x000fc80000000f00 */
[----:B-1----:R-:W-:-:S05]  /*0920*/  @P0 LEA R3, R3, R10, 0x18 ;  /* 0x0000000a03030211 */ /* 0x002fca00078ec0ff */
[----:B------:R0:W-:Y:S02]  /*0930*/  @P0 STS.U8 [R3], R0 ;  /* 0x0000000003000388 */ /* 0x0001e40000000000 */
.L_x_5:
[----:B------:R-:W-:Y:S01]  /*0940*/  STL [R1+0x4abc], R38 ;  /* 0x004abc2601007387 */ /* 0x000fe20000100800 */
[----:B------:R-:W-:Y:S01]  /*0950*/  @!P1 LOP3.LUT R2, RZ, R13, RZ, 0x33, !PT ;  /* 0x0000000dff029212 */ /* 0x000fe200078e33ff */
[----:B------:R-:W-:Y:S01]  /*0960*/  IMAD R5, R16, R21, RZ ;  /* 0x0000001510057224 */ /* 0x000fe200078e02ff */
[----:B------:R-:W-:Y:S01]  /*0970*/  UIADD3 UR6, UPT, UPT, UR5, UR6, URZ ;  /* 0x0000000605067290 */ /* 0x000fe2000fffe0ff */
[----:B------:R-:W-:Y:S01]  /*0980*/  STL [R1+0x4ab8], R47 ;  /* 0x004ab82f01007387 */ /* 0x000fe20000100800 */
[----:B------:R-:W-:Y:S01]  /*0990*/  IMAD.MOV.U32 R22, RZ, RZ, RZ ;  /* 0x000000ffff167224 */ /* 0x000fe200078e00ff */
[----:B------:R-:W-:Y:S01]  /*09a0*/  UMOV UR10, 0x1 ;  /* 0x00000001000a7882 */ /* 0x000fe20000000000 */
[----:B------:R-:W-:Y:S01]  /*09b0*/  IMAD.SHL.U32 R72, R2, 0x80, RZ ;  /* 0x0000008002487824 */ /* 0x000fe200078e00ff */
[----:B------:R-:W-:Y:S01]  /*09c0*/  STL [R1+0x4ab4], R35 ;  /* 0x004ab42301007387 */ /* 0x000fe20000100800 */
[----:B------:R-:W-:Y:S01]  /*09d0*/  IMAD.HI.U32 R22, R23, R5, R22 ;  /* 0x0000000517167227 */ /* 0x000fe200078e0016 */
[----:B------:R-:W2:Y:S01]  /*09e0*/  LDCU.64 UR8, c[0x0][0x358] ;  /* 0x00006b00ff0877ac */ /* 0x000ea20008000a00 */
[----:B------:R-:W-:Y:S01]  /*09f0*/  PRMT R45, RZ, 0x7610, R45 ;  /* 0x00007610ff2d7816 */ /* 0x000fe2000000002d */
[----:B------:R3:W-:Y:S01]  /*0a00*/  STL [R1+0x4ab0], R40 ;  /* 0x004ab02801007387 */ /* 0x0007e20000100800 */
[C---:B0-----:R-:W-:Y:S01]  /*0a10*/  VIADD R0, R72.reuse, 0x2 ;  /* 0x0000000248007836 */ /* 0x041fe20000000000 */
[----:B------:R-:W-:Y:S01]  /*0a20*/  IABS R51, R72 ;  /* 0x0000004800337213 */ /* 0x000fe20000000000 */
[C---:B------:R-:W-:Y:S01]  /*0a30*/  VIADD R11, R72.reuse, 0x7f ;  /* 0x0000007f480b7836 */ /* 0x040fe20000000000 */
[----:B------:R-:W-:Y:S01]  /*0a40*/  STL [R1+0x4aac], R36 ;  /* 0x004aac2401007387 */ /* 0x000fe20000100800 */
[----:B-1----:R-:W-:Y:S01]  /*0a50*/  IMAD R3, R9, R4, RZ ;  /* 0x0000000409037224 */ /* 0x002fe200078e02ff */
[----:B------:R-:W-:Y:S01]  /*0a60*/  IABS R49, R0 ;  /* 0x0000000000317213 */ /* 0x000fe20000000000 */
[----:B------:R-:W-:Y:S01]  /*0a70*/  IMAD.MOV R2, RZ, RZ, -R2 ;  /* 0x000000ffff027224 */ /* 0x000fe200078e0a02 */
[----:B------:R-:W-:Y:S01]  /*0a80*/  STL [R1+0x4aa8], R37 ;  /* 0x004aa82501007387 */ /* 0x000fe20000100800 */
[C---:B------:R-:W-:Y:S01]  /*0a90*/  VIADD R18, R72.reuse, 0x3 ;  /* 0x0000000348127836 */ /* 0x040fe20000000000 */
[----:B------:R-:W-:Y:S01]  /*0aa0*/  IABS R19, R11 ;  /* 0x0000000b00137213 */ /* 0x000fe20000000000 */
[C---:B------:R-:W-:Y:S01]  /*0ab0*/  VIADD R16, R72.reuse, 0x4 ;  /* 0x0000000448107836 */ /* 0x040fe20000000000 */
[----:B------:R-:W-:Y:S01]  /*0ac0*/  STL [R1+0x4aa4], R34 ;  /* 0x004aa42201007387 */ /* 0x000fe20000100800 */
[----:B------:R-:W-:Y:S01]  /*0ad0*/  VIADD R9, R72, 0x7 ;  /* 0x0000000748097836 */ /* 0x000fe20000000000 */
[----:B------:R-:W-:Y:S01]  /*0ae0*/  IABS R20, R18 ;  /* 0x0000001200147213 */ /* 0x000fe20000000000 */
[----:B------:R-:W-:Y:S01]  /*0af0*/  IMAD.HI.U32 R5, R22, R49, RZ ;  /* 0x0000003116057227 */ /* 0x000fe200078e00ff */
[----:B------:R-:W-:Y:S01]  /*0b00*/  STL [R1+0x3afc], R25 ;  /* 0x003afc1901007387 */ /* 0x000fe20000100800 */
[----:B------:R-:W-:-:S02]  /*0b10*/  IABS R54, R16 ;  /* 0x0000001000367213 */ /* 0x000fc40000000000 */
[C---:B------:R-:W-:Y:S01]  /*0b20*/  VIADD R15, R72.reuse, 0x5 ;  /* 0x00000005480f7836 */ /* 0x040fe20000000000 */
[----:B------:R-:W-:Y:S01]  /*0b30*/  STL [R1+0x3d30], R25 ;  /* 0x003d301901007387 */ /* 0x000fe20000100800 */
[C---:B------:R-:W-:Y:S01]  /*0b40*/  VIADD R11, R72.reuse, 0x6 ;  /* 0x00000006480b7836 */ /* 0x040fe20000000000 */
[----:B------:R-:W-:Y:S01]  /*0b50*/  IABS R57, R9 ;  /* 0x0000000900397213 */ /* 0x000fe20000000000 */
[----:B------:R-:W-:Y:S01]  /*0b60*/  IMAD.MOV.U32 R6, RZ, RZ, RZ ;  /* 0x000000ffff067224 */ /* 0x000fe200078e00ff */
[----:B------:R-:W-:Y:S01]  /*0b70*/  STL [R1+0x3d40], R25 ;  /* 0x003d401901007387 */ /* 0x000fe20000100800 */
[----:B------:R-:W-:Y:S01]  /*0b80*/  IMAD R2, R13, R2, R8 ;  /* 0x000000020d027224 */ /* 0x000fe200078e0208 */
[----:B------:R-:W-:Y:S01]  /*0b90*/  IABS R53, R15 ;  /* 0x0000000f00357213 */ /* 0x000fe20000000000 */
[----:B------:R-:W-:Y:S01]  /*0ba0*/  VIADD R10, R72, 0x1 ;  /* 0x00000001480a7836 */ /* 0x000fe20000000000 */
[----:B------:R-:W-:Y:S01]  /*0bb0*/  STL [R1+0x3d64], R25 ;  /* 0x003d641901007387 */ /* 0x000fe20000100800 */
[----:B------:R-:W-:Y:S01]  /*0bc0*/  IMAD.MOV R8, RZ, RZ, -R5 ;  /* 0x000000ffff087224 */ /* 0x000fe200078e0a05 */
[----:B------:R-:W-:Y:S01]  /*0bd0*/  IABS R52, R11 ;  /* 0x0000000b00347213 */ /* 0x000fe20000000000 */
[----:B------:R-:W-:Y:S01]  /*0be0*/  IMAD.HI.U32 R6, R7, R3, R6 ;  /* 0x0000000307067227 */ /* 0x000fe200078e0006 */
[----:B------:R-:W-:Y:S01]  /*0bf0*/  STL [R1+0x3d9c], R25 ;  /* 0x003d9c1901007387 */ /* 0x000fe20000100800 */
[----:B------:R-:W-:-:S02]  /*0c00*/  IABS R50, R10 ;  /* 0x0000000a00327213 */ /* 0x000fc40000000000 */
[----:B------:R-:W-:Y:S01]  /*0c10*/  IMAD.IADD R2, R12, 0x1, R2 ;  /* 0x000000010c027824 */ /* 0x000fe200078e0202 */
[----:B------:R-:W-:Y:S01]  /*0c20*/  STL [R1+0x3dd4], R25 ;  /* 0x003dd41901007387 */ /* 0x000fe20000100800 */
[----:B------:R-:W-:Y:S01]  /*0c30*/  IMAD.HI.U32 R7, R22, R19, RZ ;  /* 0x0000001316077227 */ /* 0x000fe200078e00ff */
[----:B---3--:R-:W-:Y:S02]  /*0c40*/  PRMT R40, RZ, 0x7610, R40 ;  /* 0x00007610ff287816 */ /* 0x008fe40000000028 */
[----:B------:R-:W-:Y:S01]  /*0c50*/  STL [R1+0x3df4], R25 ;  /* 0x003df41901007387 */ /* 0x000fe20000100800 */
[C---:B------:R-:W-:Y:S02]  /*0c60*/  VIADD R12, R72.reuse, 0xa ;  /* 0x0000000a480c7836 */ /* 0x040fe40000000000 */
[----:B------:R-:W-:Y:S01]  /*0c70*/  IMAD R49, R21, R8, R49 ;  /* 0x0000000815317224 */ /* 0x000fe200078e0231 */
[----:B------:R-:W-:Y:S01]  /*0c80*/  STL [R1+0x3e14], R25 ;  /* 0x003e141901007387 */ /* 0x000fe20000100800 */
[----:B------:R-:W-:Y:S01]  /*0c90*/  VIADD R13, R72, 0x9 ;  /* 0x00000009480d7836 */ /* 0x000fe20000000000 */
[----:B------:R-:W-:Y:S01]  /*0ca0*/  IABS R63, R12 ;  /* 0x0000000c003f7213 */ /* 0x000fe20000000000 */
[C---:B------:R-:W-:Y:S01]  /*0cb0*/  IMAD.HI.U32 R8, R22.reuse, R57, RZ ;  /* 0x0000003916087227 */ /* 0x040fe200078e00ff */
[----:B------:R-:W-:Y:S02]  /*0cc0*/  STL [R1+0x3e34], R25 ;  /* 0x003e341901007387 */ /* 0x000fe40000100800 */
[----:B------:R-:W-:Y:S01]  /*0cd0*/  IABS R55, R13 ;  /* 0x0000000d00377213 */ /* 0x000fe20000000000 */
[----:B------:R-:W-:Y:S01]  /*0ce0*/  IMAD.MOV R10, RZ, RZ, -R7 ;  /* 0x000000ffff0a7224 */ /* 0x000fe200078e0a07 */
[----:B------:R-:W-:Y:S01]  /*0cf0*/  STL [R1+0x3e54], R25 ;  /* 0x003e541901007387 */ /* 0x000fe20000100800 */
[----:B------:R-:W-:-:S03]  /*0d00*/  IMAD.HI.U32 R5, R22, R53, RZ ;  /* 0x0000003516057227 */ /* 0x000fc600078e00ff */
[----:B------:R-:W-:Y:S01]  /*0d10*/  STL [R1+0x3e74], R25 ;  /* 0x003e741901007387 */ /* 0x000fe20000100800 */
[----:B------:R-:W-:-:S03]  /*0d20*/  IMAD.HI.U32 R3, R22, R50, RZ ;  /* 0x0000003216037227 */ /* 0x000fc600078e00ff */
[----:B------:R-:W-:Y:S01]  /*0d30*/  STL [R1+0x3e94], R25 ;  /* 0x003e941901007387 */ /* 0x000fe20000100800 */
[----:B------:R-:W-:Y:S02]  /*0d40*/  IMAD.MOV R8, RZ, RZ, -R8 ;  /* 0x000000ffff087224 */ /* 0x000fe400078e0a08 */
[C---:B------:R-:W-:Y:S01]  /*0d50*/  IMAD R19, R21.reuse, R10, R19 ;  /* 0x0000000a15137224 */ /* 0x040fe200078e0213 */
[----:B------:R0:W-:Y:S01]  /*0d60*/  STL [R1+0xa4], R0 ;  /* 0x0000a40001007387 */ /* 0x0001e20000100800 */
[----:B------:R-:W-:Y:S02]  /*0d70*/  IMAD.MOV R10, RZ, RZ, -R5 ;  /* 0x000000ffff0a7224 */ /* 0x000fe400078e0a05 */
[----:B------:R-:W-:Y:S01]  /*0d80*/  IMAD.MOV R3, RZ, RZ, -R3 ;  /* 0x000000ffff037224 */ /* 0x000fe200078e0a03 */
[----:B------:R-:W-:Y:S01]  /*0d90*/  STTM.x64 tmem[UR6], RZ ;  /* 0x000000ff000079ed */ /* 0x000fe20008340006 */
[----:B------:R-:W-:Y:S01]  /*0da0*/  IMAD R57, R21, R8, R57 ;  /* 0x0000000815397224 */ /* 0x000fe200078e0239 */
[----:B------:R-:W-:Y:S01]  /*0db0*/  STTM.x64 tmem[UR6+0x40], RZ ;  /* 0x000040ff000079ed */ /* 0x000fe20008340006 */
[C---:B------:R-:W-:Y:S01]  /*0dc0*/  IMAD.HI.U32 R5, R22.reuse, R63, RZ ;  /* 0x0000003f16057227 */ /* 0x040fe200078e00ff */
[----:B------:R-:W-:Y:S01]  /*0dd0*/  STTM.x64 tmem[UR6+0x80], RZ ;  /* 0x000080ff000079ed */ /* 0x000fe20008340006 */
[----:B------:R-:W-:Y:S01]  /*0de0*/  STTM.x64 tmem[UR6+0xc0], RZ ;  /* 0x0000c0ff000079ed */ /* 0x000fe20008340006 */
[----:B------:R-:W-:Y:S01]  /*0df0*/  STTM.x64 tmem[UR6+0x100], RZ ;  /* 0x000100ff000079ed */ /* 0x000fe20008340006 */
[C---:B0-----:R-:W-:Y:S01]  /*0e00*/  IMAD.HI.U32 R0, R22.reuse, R51, RZ ;  /* 0x0000003316007227 */ /* 0x041fe200078e00ff */
[----:B------:R-:W-:Y:S01]  /*0e10*/  STTM.x64 tmem[UR6+0x140], RZ ;  /* 0x000140ff000079ed */ /* 0x000fe20008340006 */
[----:B------:R-:W-:Y:S01]  /*0e20*/  STTM.x64 tmem[UR6+0x180], RZ ;  /* 0x000180ff000079ed */ /* 0x000fe20008340006 */
[----:B------:R-:W-:Y:S01]  /*0e30*/  STTM.x64 tmem[UR6+0x1c0], RZ ;  /* 0x0001c0ff000079ed */ /* 0x000fe20008340006 */
[----:B------:R-:W-:Y:S01]  /*0e40*/  IMAD.MOV R0, RZ, RZ, -R0 ;  /* 0x000000ffff007224 */ /* 0x000fe200078e0a00 */
[----:B------:R-:W0:Y:S01]  /*0e50*/  FENCE.VIEW.ASYNC.T ;  /* 0x00000000000073c6 */ /* 0x000e220000000200 */
[----:B------:R-:W-:-:S04]  /*0e60*/  IMAD.HI.U32 R7, R22, R52, RZ ;  /* 0x0000003416077227 */ /* 0x000fc800078e00ff */
[----:B------:R-:W-:Y:S02]  /*0e70*/  IMAD R51, R21, R0, R51 ;  /* 0x0000000015337224 */ /* 0x000fe400078e0233 */
[----:B------:R-:W-:-:S03]  /*0e80*/  IMAD.HI.U32 R0, R22, R20, RZ ;  /* 0x0000001416007227 */ /* 0x000fc600078e00ff */
[----:B------:R-:W-:Y:S01]  /*0e90*/  STL [R1+0x4aa0], R51 ;  /* 0x004aa03301007387 */ /* 0x000fe20000100800 */
[----:B------:R-:W-:Y:S02]  /*0ea0*/  IMAD.MOV R0, RZ, RZ, -R0 ;  /* 0x000000ffff007224 */ /* 0x000fe400078e0a00 */
[C---:B------:R-:W-:Y:S01]  /*0eb0*/  IMAD R50, R21.reuse, R3, R50 ;  /* 0x0000000315327224 */ /* 0x040fe200078e0232 */
[----:B------:R-:W-:Y:S01]  /*0ec0*/  STL [R1+0xac], R18 ;  /* 0x0000ac1201007387 */ /* 0x000fe20000100800 */
[----:B------:R-:W-:Y:S02]  /*0ed0*/  IMAD R20, R21, R0, R20 ;  /* 0x0000000015147224 */ /* 0x000fe400078e0214 */
[----:B------:R-:W-:Y:S01]  /*0ee0*/  IMAD.HI.U32 R3, R22, R54, RZ ;  /* 0x0000003616037227 */ /* 0x000fe200078e00ff */
[----:B------:R1:W-:Y:S03]  /*0ef0*/  STL [R1+0xa8], R16 ;  /* 0x0000a81001007387 */ /* 0x0003e60000100800 */
[----:B------:R-:W-:Y:S01]  /*0f00*/  IMAD.MOV R7, RZ, RZ, -R7 ;  /* 0x000000ffff077224 */ /* 0x000fe200078e0a07 */
[----:B------:R3:W-:Y:S01]  /*0f10*/  STL [R1+0xb4], R15 ;  /* 0x0000b40f01007387 */ /* 0x0007e20000100800 */
[----:B------:R-:W-:-:S02]  /*0f20*/  IMAD.MOV R3, RZ, RZ, -R3 ;  /* 0x000000ffff037224 */ /* 0x000fc400078e0a03 */
[C---:B------:R-:W-:Y:S01]  /*0f30*/  IMAD R52, R21.reuse, R7, R52 ;  /* 0x0000000715347224 */ /* 0x040fe200078e0234 */
[----:B------:R4:W-:Y:S01]  /*0f40*/  STL [R1+0xb0], R11 ;  /* 0x0000b00b01007387 */ /* 0x0009e20000100800 */
[----:B------:R-:W-:Y:S02]  /*0f50*/  IMAD R54, R21, R3, R54 ;  /* 0x0000000315367224 */ /* 0x000fe400078e0236 */
[----:B-1----:R-:W-:Y:S01]  /*0f60*/  VIADD R16, R72, 0xd ;  /* 0x0000000d48107836 */ /* 0x002fe20000000000 */
[----:B------:R1:W-:Y:S01]  /*0f70*/  STL [R1+0xb8], R9 ;  /* 0x0000b80901007387 */ /* 0x0003e20000100800 */
[----:B------:R-:W-:-:S03]  /*0f80*/  IMAD.HI.U32 R3, R22, R55, RZ ;  /* 0x0000003716037227 */ /* 0x000fc600078e00ff */
[----:B------:R-:W-:Y:S01]  /*0f90*/  IABS R60, R16 ;  /* 0x00000010003c7213 */ /* 0x000fe20000000000 */
[C---:B---3--:R-:W-:Y:S02]  /*0fa0*/  VIADD R15, R72.reuse, 0x8 ;  /* 0x00000008480f7836 */ /* 0x048fe40000000000 */
[C---:B----4-:R-:W-:Y:S02]  /*0fb0*/  VIADD R11, R72.reuse, 0xb ;  /* 0x0000000b480b7836 */ /* 0x050fe40000000000 */
[----:B------:R-:W-:Y:S01]  /*0fc0*/  IMAD R53, R21, R10, R53 ;  /* 0x0000000a15357224 */ /* 0x000fe200078e0235 */
[----:B------:R3:W-:Y:S01]  /*0fd0*/  STL [R1+0xc0], R15 ;  /* 0x0000c00f01007387 */ /* 0x0007e20000100800 */
[C---:B-1----:R-:W-:Y:S01]  /*0fe0*/  VIADD R9, R72.reuse, 0xc ;  /* 0x0000000c48097836 */ /* 0x042fe20000000000 */
[----:B------:R-:W-:Y:S01]  /*0ff0*/  IABS R56, R15 ;  /* 0x0000000f00387213 */ /* 0x000fe20000000000 */
[----:B------:R-:W-:Y:S01]  /*1000*/  IMAD.MOV R10, RZ, RZ, -R3 ;  /* 0x000000ffff0a7224 */ /* 0x000fe200078e0a03 */
[----:B------:R1:W-:Y:S01]  /*1010*/  STL [R1+0xbc], R13 ;  /* 0x0000bc0d01007387 */ /* 0x0003e20000100800 */
[----:B------:R-:W-:Y:S01]  /*1020*/  IABS R62, R11 ;  /* 0x0000000b003e7213 */ /* 0x000fe20000000000 */
[----:B------:R-:W-:Y:S01]  /*1030*/  VIADD R25, R72, 0x21 ;  /* 0x0000002148197836 */ /* 0x000fe20000000000 */
[----:B------:R-:W-:Y:S01]  /*1040*/  IABS R61, R9 ;  /* 0x00000009003d7213 */ /* 0x000fe20000000000 */
[----:B------:R-:W-:Y:S01]  /*1050*/  STL [R1+0xc4], R12 ;  /* 0x0000c40c01007387 */ /* 0x000fe20000100800 */
[----:B------:R-:W-:-:S03]  /*1060*/  IMAD.HI.U32 R0, R22, R56, RZ ;  /* 0x0000003816007227 */ /* 0x000fc600078e00ff */
[----:B------:R4:W-:Y:S01]  /*1070*/  STL [R1+0xec], R11 ;  /* 0x0000ec0b01007387 */ /* 0x0009e20000100800 */
[----:B---3--:R-:W-:Y:S02]  /*1080*/  VIADD R15, R72, 0xe ;  /* 0x0000000e480f7836 */ /* 0x008fe40000000000 */
[----:B------:R-:W-:Y:S01]  /*1090*/  IMAD.HI.U32 R8, R22, R61, RZ ;  /* 0x0000003d16087227 */ /* 0x000fe200078e00ff */
[----:B------:R3:W-:Y:S02]  /*10a0*/  STL [R1+0xc8], R9 ;  /* 0x0000c80901007387 */ /* 0x0007e40000100800 */
[----:B------:R-:W-:Y:S01]  /*10b0*/  IABS R59, R15 ;  /* 0x0000000f003b7213 */ /* 0x000fe20000000000 */
[C---:B-1----:R-:W-:Y:S01]  /*10c0*/  VIADD R13, R72.reuse, 0xf ;  /* 0x0000000f480d7836 */ /* 0x042fe20000000000 */
[----:B------:R-:W-:Y:S01]  /*10d0*/  STL [R1+0xf0], R16 ;  /* 0x0000f01001007387 */ /* 0x000fe20000100800 */
[----:B------:R-:W-:Y:S02]  /*10e0*/  IMAD.MOV R0, RZ, RZ, -R0 ;  /* 0x000000ffff007224 */ /* 0x000fe400078e0a00 */
[C---:B----4-:R-:W-:Y:S01]  /*10f0*/  VIADD R11, R72.reuse, 0x10 ;  /* 0x00000010480b7836 */ /* 0x050fe20000000000 */
[----:B------:R1:W-:Y:S01]  /*1100*/  STL [R1+0xf4], R15 ;  /* 0x0000f40f01007387 */ /* 0x0003e20000100800 */
[----:B------:R-:W-:Y:S01]  /*1110*/  IMAD.MOV R12, RZ, RZ, -R5 ;  /* 0x000000ffff0c7224 */ /* 0x000fe200078e0a05 */
[----:B------:R-:W-:Y:S01]  /*1120*/  IABS R58, R13 ;  /* 0x0000000d003a7213 */ /* 0x000fe20000000000 */
[C---:B---3--:R-:W-:Y:S01]  /*1130*/  VIADD R9, R72.reuse, 0x11 ;  /* 0x0000001148097836 */ /* 0x048fe20000000000 */
[----:B------:R3:W-:Y:S01]  /*1140*/  STL [R1+0x188], R13 ;  /* 0x0001880d01007387 */ /* 0x0007e20000100800 */
[----:B------:R-:W-:Y:S01]  /*1150*/  IMAD.MOV R8, RZ, RZ, -R8 ;  /* 0x000000ffff087224 */ /* 0x000fe200078e0a08 */
[----:B------:R-:W-:Y:S01]  /*1160*/  IABS R66, R11 ;  /* 0x0000000b00427213 */ /* 0x000fe20000000000 */
[----:B------:R-:W-:Y:S01]  /*1170*/  IMAD R56, R21, R0, R56 ;  /* 0x0000000015387224 */ /* 0x000fe200078e0238 */
[----:B------:R-:W-:Y:S01]  /*1180*/  IABS R65, R9 ;  /* 0x0000000900417213 */ /* 0x000fe20000000000 */
[----:B------:R-:W-:Y:S01]  /*1190*/  STL [R1+0xf8], R11 ;  /* 0x0000f80b01007387 */ /* 0x000fe20000100800 */
[----:B-1----:R-:W-:-:S02]  /*11a0*/  VIADD R15, R72, 0x12 ;  /* 0x00000012480f7836 */ /* 0x002fc40000000000 */
[C---:B------:R-:W-:Y:S01]  /*11b0*/  IMAD R63, R21.reuse, R12, R63 ;  /* 0x0000000c153f7224 */ /* 0x040fe200078e023f */
[----:B------:R1:W-:Y:S01]  /*11c0*/  STL [R1+0x190], R9 ;  /* 0x0001900901007387 */ /* 0x0003e20000100800 */
[----:B---3--:R-:W-:Y:S01]  /*11d0*/  VIADD R13, R72, 0x13 ;  /* 0x00000013480d7836 */ /* 0x008fe20000000000 */
[----:B------:R-:W-:Y:S01]  /*11e0*/  IABS R64, R15 ;  /* 0x0000000f00407213 */ /* 0x000fe20000000000 */
[----:B------:R-:W-:Y:S01]  /*11f0*/  IMAD R61, R21, R8, R61 ;  /* 0x00000008153d7224 */ /* 0x000fe200078e023d */
[----:B------:R3:W-:Y:S01]  /*1200*/  STL [R1+0x18c], R15 ;  /* 0x00018c0f01007387 */ /* 0x0007e20000100800 */
[----:B------:R-:W-:Y:S01]  /*1210*/  IMAD.HI.U32 R0, R22, R60, RZ ;  /* 0x0000003c16007227 */ /* 0x000fe200078e00ff */
[----:B------:R-:W-:Y:S02]  /*1220*/  IABS R75, R13 ;  /* 0x0000000d004b7213 */ /* 0x000fe40000000000 */
[----:B------:R4:W-:Y:S01]  /*1230*/  STL [R1+0x1160], R13 ;  /* 0x0011600d01007387 */ /* 0x0009e20000100800 */
[----:B------:R-:W-:-:S02]  /*1240*/  VIADD R12, R72, 0x14 ;  /* 0x00000014480c7836 */ /* 0x000fc40000000000 */
[----:B-1----:R-:W-:Y:S02]  /*1250*/  VIADD R9, R72, 0x16 ;  /* 0x0000001648097836 */ /* 0x002fe40000000000 */
[----:B------:R-:W-:Y:S01]  /*1260*/  IMAD.HI.U32 R8, R22, R65, RZ ;  /* 0x0000004116087227 */ /* 0x000fe200078e00ff */
[----:B------:R-:W-:Y:S01]  /*1270*/  STL [R1+0x1198], R12 ;  /* 0x0011980c01007387 */ /* 0x000fe20000100800 */
[----:B------:R-:W-:Y:S02]  /*1280*/  IABS R74, R12 ;  /* 0x0000000c004a7213 */ /* 0x000fe40000000000 */
[----:B------:R-:W-:Y:S01]  /*1290*/  VIADD R11, R72, 0x15 ;  /* 0x00000015480b7836 */ /* 0x000fe20000000000 */
[----:B------:R-:W-:Y:S01]  /*12a0*/  IABS R71, R9 ;  /* 0x0000000900477213 */ /* 0x000fe20000000000 */
[----:B------:R-:W-:-:S03]  /*12b0*/  IMAD.HI.U32 R7, R22, R62, RZ ;  /* 0x0000003e16077227 */ /* 0x000fc600078e00ff */
[----:B------:R1:W-:Y:S01]  /*12c0*/  STL [R1+0x1174], R11 ;  /* 0x0011740b01007387 */ /* 0x0003e20000100800 */
[----:B------:R-:W-:Y:S01]  /*12d0*/  IMAD.HI.U32 R5, R22, R58, RZ ;  /* 0x0000003a16057227 */ /* 0x000fe200078e00ff */
[----:B------:R-:W-:Y:S02]  /*12e0*/  IABS R73, R11 ;  /* 0x0000000b00497213 */ /* 0x000fe40000000000 */
[----:B------:R0:W-:Y:S01]  /*12f0*/  STL [R1+0x11b4], R9 ;  /* 0x0011b40901007387 */ /* 0x0001e20000100800 */
[----:B------:R-:W-:Y:S02]  /*1300*/  IMAD.MOV R0, RZ, RZ, -R0 ;  /* 0x000000ffff007224 */ /* 0x000fe400078e0a00 */
[C---:B------:R-:W-:Y:S02]  /*1310*/  VIADD R16, R72.reuse, 0x17 ;  /* 0x0000001748107836 */ /* 0x040fe40000000000 */
[----:B------:R-:W-:Y:S02]  /*1320*/  IMAD.MOV R8, RZ, RZ, -R8 ;  /* 0x000000ffff087224 */ /* 0x000fe400078e0a08 */
[C---:B---3--:R-:W-:Y:S01]  /*1330*/  VIADD R15, R72.reuse, 0x18 ;  /* 0x00000018480f7836 */ /* 0x048fe20000000000 */
[----:B------:R-:W-:Y:S01]  /*1340*/  STL [R1+0x11c0], R16 ;  /* 0x0011c01001007387 */ /* 0x000fe20000100800 */
[----:B------:R-:W-:Y:S01]  /*1350*/  IMAD.MOV R7, RZ, RZ, -R7 ;  /* 0x000000ffff077224 */ /* 0x000fe200078e0a07 */
[----:B------:R-:W-:Y:S01]  /*1360*/  IABS R70, R16 ;  /* 0x0000001000467213 */ /* 0x000fe20000000000 */
[C---:B----4-:R-:W-:Y:S01]  /*1370*/  VIADD R13, R72.reuse, 0x19 ;  /* 0x00000019480d7836 */ /* 0x050fe20000000000 */
[----:B------:R-:W-:Y:S01]  /*1380*/  STL [R1+0x11bc], R15 ;  /* 0x0011bc0f01007387 */ /* 0x000fe20000100800 */
[C---:B-1----:R-:W-:Y:S01]  /*1390*/  VIADD R11, R72.reuse, 0x1a ;  /* 0x0000001a480b7836 */ /* 0x042fe20000000000 */
[----:B------:R-:W-:Y:S01]  /*13a0*/  IABS R69, R15 ;  /* 0x0000000f00457213 */ /* 0x000fe20000000000 */
[----:B------:R-:W-:Y:S01]  /*13b0*/  IMAD.MOV R5, RZ, RZ, -R5 ;  /* 0x000000ffff057224 */ /* 0x000fe200078e0a05 */
[----:B------:R-:W-:Y:S01]  /*13c0*/  STL [R1+0x11c8], R13 ;  /* 0x0011c80d01007387 */ /* 0x000fe20000100800 */
[C---:B------:R-:W-:Y:S01]  /*13d0*/  IMAD R60, R21.reuse, R0, R60 ;  /* 0x00000000153c7224 */ /* 0x040fe200078e023c */
[----:B------:R-:W-:Y:S01]  /*13e0*/  IABS R68, R13 ;  /* 0x0000000d00447213 */ /* 0x000fe20000000000 */
[----:B0-----:R-:W-:Y:S01]  /*13f0*/  VIADD R9, R72, 0x1b ;  /* 0x0000001b48097836 */ /* 0x001fe20000000000 */
[----:B------:R-:W-:Y:S01]  /*1400*/  STL [R1+0x1218], R11 ;  /* 0x0012180b01007387 */ /* 0x000fe20000100800 */
[C---:B------:R-:W-:Y:S01]  /*1410*/  IMAD R65, R21.reuse, R8, R65 ;  /* 0x0000000815417224 */ /* 0x040fe200078e0241 */
[----:B------:R-:W-:Y:S01]  /*1420*/  IABS R67, R11 ;  /* 0x0000000b00437213 */ /* 0x000fe20000000000 */
[----:B------:R-:W-:Y:S01]  /*1430*/  IMAD.HI.U32 R0, R22, R64, RZ ;  /* 0x0000004016007227 */ /* 0x000fe200078e00ff */
[----:B------:R0:W-:Y:S03]  /*1440*/  STL [R1+0x1220], R9 ;  /* 0x0012200901007387 */ /* 0x0001e60000100800 */
[----:B------:R-:W-:-:S02]  /*1450*/  IMAD R62, R21, R7, R62 ;  /* 0x00000007153e7224 */ /* 0x000fc400078e023e */
[----:B------:R-:W-:-:S04]  /*1460*/  IMAD.HI.U32 R3, R22, R59, RZ ;  /* 0x0000003b16037227 */ /* 0x000fc800078e00ff */
[----:B------:R-:W-:Y:S01]  /*1470*/  IMAD.HI.U32 R8, R22, R71, RZ ;  /* 0x0000004716087227 */ /* 0x000fe200078e00ff */
[----:B0-----:R-:W-:-:S03]  /*1480*/  IABS R9, R9 ;  /* 0x0000000900097213 */ /* 0x001fc60000000000 */
[----:B------:R-:W-:-:S04]  /*1490*/  IMAD.HI.U32 R7, R22, R66, RZ ;  /* 0x0000004216077227 */ /* 0x000fc800078e00ff */
[C---:B------:R-:W-:Y:S02]  /*14a0*/  IMAD R58, R21.reuse, R5, R58 ;  /* 0x00000005153a7224 */ /* 0x040fe400078e023a */
[----:B------:R-:W-:Y:S02]  /*14b0*/  IMAD R55, R21, R10, R55 ;  /* 0x0000000a15377224 */ /* 0x000fe400078e0237 */
[----:B------:R-:W-:-:S04]  /*14c0*/  IMAD.HI.U32 R5, R22, R74, RZ ;  /* 0x0000004a16057227 */ /* 0x000fc800078e00ff */
[----:B------:R-:W-:Y:S02]  /*14d0*/  IMAD.MOV R0, RZ, RZ, -R0 ;  /* 0x000000ffff007224 */ /* 0x000fe400078e0a00 */
[----:B------:R-:W-:Y:S02]  /*14e0*/  IMAD.MOV R10, RZ, RZ, -R3 ;  /* 0x000000ffff0a7224 */ /* 0x000fe400078e0a03 */
[----:B------:R-:W-:Y:S02]  /*14f0*/  IMAD.MOV R8, RZ, RZ, -R8 ;  /* 0x000000ffff087224 */ /* 0x000fe400078e0a08 */
[----:B------:R-:W-:Y:S02]  /*1500*/  IMAD.MOV R7, RZ, RZ, -R7 ;  /* 0x000000ffff077224 */ /* 0x000fe400078e0a07 */
[----:B------:R-:W-:-:S04]  /*1510*/  IMAD.HI.U32 R3, R22, R75, RZ ;  /* 0x0000004b16037227 */ /* 0x000fc800078e00ff */
[----:B------:R-:W-:Y:S02]  /*1520*/  IMAD.MOV R5, RZ, RZ, -R5 ;  /* 0x000000ffff057224 */ /* 0x000fe400078e0a05 */
[C---:B------:R-:W-:Y:S02]  /*1530*/  IMAD R64, R21.reuse, R0, R64 ;  /* 0x0000000015407224 */ /* 0x040fe400078e0240 */
[C---:B------:R-:W-:Y:S02]  /*1540*/  IMAD R59, R21.reuse, R10, R59 ;  /* 0x0000000a153b7224 */ /* 0x040fe400078e023b */
[----:B------:R-:W-:Y:S02]  /*1550*/  IMAD R71, R21, R8, R71 ;  /* 0x0000000815477224 */ /* 0x000fe400078e0247 */
[----:B------:R-:W-:-:S04]  /*1560*/  IMAD.HI.U32 R0, R22, R70, RZ ;  /* 0x0000004616007227 */ /* 0x000fc800078e00ff */
[----:B------:R-:W-:Y:S02]  /*1570*/  IMAD R66, R21, R7, R66 ;  /* 0x0000000715427224 */ /* 0x000fe400078e0242 */
[----:B------:R-:W-:Y:S02]  /*1580*/  IMAD.MOV R10, RZ, RZ, -R3 ;  /* 0x000000ffff0a7224 */ /* 0x000fe400078e0a03 */
[----:B------:R-:W-:-:S04]  /*1590*/  IMAD.HI.U32 R8, R22, R9, RZ ;  /* 0x0000000916087227 */ /* 0x000fc800078e00ff */
[----:B------:R-:W-:-:S04]  /*15a0*/  IMAD.HI.U32 R7, R22, R73, RZ ;  /* 0x0000004916077227 */ /* 0x000fc800078e00ff */
[----:B------:R-:W-:-:S04]  /*15b0*/  IMAD.HI.U32 R3, R22, R69, RZ ;  /* 0x0000004516037227 */ /* 0x000fc800078e00ff */
[----:B------:R-:W-:Y:S02]  /*15c0*/  IMAD R74, R21, R5, R74 ;  /* 0x00000005154a7224 */ /* 0x000fe400078e024a */
[----:B------:R-:W-:-:S04]  /*15d0*/  IMAD.HI.U32 R5, R22, R68, RZ ;  /* 0x0000004416057227 */ /* 0x000fc800078e00ff */
[----:B------:R-:W-:Y:S02]  /*15e0*/  IMAD.MOV R0, RZ, RZ, -R0 ;  /* 0x000000ffff007224 */ /* 0x000fe400078e0a00 */
[----:B------:R-:W-:Y:S02]  /*15f0*/  IMAD R75, R21, R10, R75 ;  /* 0x0000000a154b7224 */ /* 0x000fe400078e024b */
[----:B------:R-:W-:Y:S02]  /*1600*/  IMAD.MOV R8, RZ, RZ, -R8 ;  /* 0x000000ffff087224 */ /* 0x000fe400078e0a08 */
[----:B------:R-:W-:Y:S02]  /*1610*/  IMAD.MOV R12, RZ, RZ, -R7 ;  /* 0x000000ffff0c7224 */ /* 0x000fe400078e0a07 */
[----:B------:R-:W-:Y:S02]  /*1620*/  IMAD.MOV R10, RZ, RZ, -R3 ;  /* 0x000000ffff0a7224 */ /* 0x000fe400078e0a03 */
[----:B------:R-:W-:-:S04]  /*1630*/  IMAD.HI.U32 R7, R22, R67, RZ ;  /* 0x0000004316077227 */ /* 0x000fc800078e00ff */
[----:B------:R-:W-:Y:S02]  /*1640*/  IMAD.MOV R5, RZ, RZ, -R5 ;  /* 0x000000ffff057224 */ /* 0x000fe400078e0a05 */
[C---:B------:R-:W-:Y:S02]  /*1650*/  IMAD R70, R21.reuse, R0, R70 ;  /* 0x0000000015467224 */ /* 0x040fe400078e0246 */
[C---:B------:R-:W-:Y:S02]  /*1660*/  IMAD R0, R21.reuse, R8, R9 ;  /* 0x0000000815007224 */ /* 0x040fe400078e0209 */
[C---:B------:R-:W-:Y:S02]  /*1670*/  IMAD R73, R21.reuse, R12, R73 ;  /* 0x0000000c15497224 */ /* 0x040fe400078e0249 */
[----:B------:R-:W-:Y:S01]  /*1680*/  IMAD R69, R21, R10, R69 ;  /* 0x0000000a15457224 */ /* 0x000fe200078e0245 */
[----:B------:R0:W-:Y:S01]  /*1690*/  STL [R1+0x84], R0 ;  /* 0x0000840001007387 */ /* 0x0001e20000100800 */
[----:B------:R-:W-:-:S02]  /*16a0*/  IMAD.MOV R12, RZ, RZ, -R7 ;  /* 0x000000ffff0c7224 */ /* 0x000fc400078e0a07 */
[C---:B------:R-:W-:Y:S02]  /*16b0*/  VIADD R10, R72.reuse, 0x1c ;  /* 0x0000001c480a7836 */ /* 0x040fe40000000000 */
[C---:B------:R-:W-:Y:S02]  /*16c0*/  IMAD R68, R21.reuse, R5, R68 ;  /* 0x0000000515447224 */ /* 0x040fe400078e0244 */
[C---:B------:R-:W-:Y:S01]  /*16d0*/  VIADD R7, R72.reuse, 0x1d ;  /* 0x0000001d48077836 */ /* 0x040fe20000000000 */
[----:B------:R1:W-:Y:S01]  /*16e0*/  STL [R1+0x121c], R10 ;  /* 0x00121c0a01007387 */ /* 0x0003e20000100800 */
[C---:B------:R-:W-:Y:S01]  /*16f0*/  VIADD R5, R72.reuse, 0x1e ;  /* 0x0000001e48057836 */ /* 0x040fe20000000000 */
[----:B------:R-:W-:Y:S01]  /*1700*/  IABS R9, R10 ;  /* 0x0000000a00097213 */ /* 0x000fe20000000000 */
[C---:B------:R-:W-:Y:S01]  /*1710*/  VIADD R3, R72.reuse, 0x1f ;  /* 0x0000001f48037836 */ /* 0x040fe20000000000 */
[----:B------:R3:W-:Y:S01]  /*1720*/  STL [R1+0x1224], R7 ;  /* 0x0012240701007387 */ /* 0x0007e20000100800 */
[C---:B0-----:R-:W-:Y:S01]  /*1730*/  VIADD R0, R72.reuse, 0x20 ;  /* 0x0000002048007836 */ /* 0x041fe20000000000 */
[----:B------:R-:W-:Y:S01]  /*1740*/  IABS R11, R5 ;  /* 0x00000005000b7213 */ /* 0x000fe20000000000 */
[----:B------:R-:W-:Y:S01]  /*1750*/  IMAD R67, R21, R12, R67 ;  /* 0x0000000c15437224 */ /* 0x000fe200078e0243 */
[----:B------:R0:W-:Y:S01]  /*1760*/  STL [R1+0x1238], R5 ;  /* 0x0012380501007387 */ /* 0x0001e20000100800 */
[----:B------:R-:W-:Y:S01]  /*1770*/  IABS R13, R3 ;  /* 0x00000003000d7213 */ /* 0x000fe20000000000 */
[----:B------:R-:W-:Y:S01]  /*1780*/  VIADD R23, R72, 0x22 ;  /* 0x0000002248177836 */ /* 0x000fe20000000000 */
[----:B------:R-:W-:Y:S01]  /*1790*/  IABS R15, R0 ;  /* 0x00000000000f7213 */ /* 0x000fe20000000000 */
[----:B------:R-:W-:Y:S01]  /*17a0*/  STL [R1+0x1254], R3 ;  /* 0x0012540301007387 */ /* 0x000fe20000100800 */
[----:B-1----:R-:W-:Y:S01]  /*17b0*/  IABS R10, R7 ;  /* 0x00000007000a7213 */ /* 0x002fe20000000000 */
[----:B---3--:R-:W-:-:S02]  /*17c0*/  IMAD.HI.U32 R7, R22, R13, RZ ;  /* 0x0000000d16077227 */ /* 0x008fc400078e00ff */
[----:B------:R1:W-:Y:S02]  /*17d0*/  STL [R1+0x125c], R0 ;  /* 0x00125c0001007387 */ /* 0x0003e40000100800 */
[----:B0-----:R-:W-:-:S04]  /*17e0*/  IMAD.HI.U32 R5, R22, R11, RZ ;  /* 0x0000000b16057227 */ /* 0x001fc800078e00ff */
[----:B------:R-:W-:Y:S02]  /*17f0*/  IMAD.MOV R16, RZ, RZ, -R7 ;  /* 0x000000ffff107224 */ /* 0x000fe400078e0a07 */
[----:B------:R-:W-:Y:S02]  /*1800*/  IMAD.MOV R12, RZ, RZ, -R5 ;  /* 0x000000ffff0c7224 */ /* 0x000fe400078e0a05 */
[----:B-1----:R-:W-:-:S04]  /*1810*/  IMAD.HI.U32 R0, R22, R9, RZ ;  /* 0x0000000916007227 */ /* 0x002fc800078e00ff */
[----:B------:R-:W-:Y:S02]  /*1820*/  IMAD.MOV R0, RZ, RZ, -R0 ;  /* 0x000000ffff007224 */ /* 0x000fe400078e0a00 */
[C---:B------:R-:W-:Y:S02]  /*1830*/  VIADD R7, R72.reuse, 0x23 ;  /* 0x0000002348077836 */ /* 0x040fe40000000000 */
[----:B------:R-:W-:Y:S01]  /*1840*/  IMAD R0, R21, R0, R9 ;  /* 0x0000000015007224 */ /* 0x000fe200078e0209 */
[----:B------:R-:W-:Y:S01]  /*1850*/  IABS R9, R23 ;  /* 0x0000001700097213 */ /* 0x000fe20000000000 */
[----:B------:R-:W-:Y:S02]  /*1860*/  VIADD R5, R72, 0x24 ;  /* 0x0000002448057836 */ /* 0x000fe40000000000 */
[C---:B------:R-:W-:Y:S01]  /*1870*/  IMAD.HI.U32 R3, R22.reuse, R10, RZ ;  /* 0x0000000a16037227 */ /* 0x040fe200078e00ff */
[----:B------:R0:W-:Y:S03]  /*1880*/  STL [R1+0x80], R0 ;  /* 0x0000800001007387 */ /* 0x0001e60000100800 */
[----:B------:R-:W-:Y:S01]  /*1890*/  IMAD.HI.U32 R8, R22, R15, RZ ;  /* 0x0000000f16087227 */ /* 0x000fe200078e00ff */
[----:B------:R-:W-:Y:S03]  /*18a0*/  STL [R1+0x1258], R25 ;  /* 0x0012581901007387 */ /* 0x000fe60000100800 */
[----:B------:R-:W-:Y:S01]  /*18b0*/  VIADD R18, R72, 0x25 ;  /* 0x0000002548127836 */ /* 0x000fe20000000000 */
[----:B------:R-:W-:Y:S01]  /*18c0*/  STL [R1+0x126c], R23 ;  /* 0x00126c1701007387 */ /* 0x000fe20000100800 */
[----:B------:R-:W-:-:S02]  /*18d0*/  IMAD.MOV R3, RZ, RZ, -R3 ;  /* 0x000000ffff037224 */ /* 0x000fc400078e0a03 */
[----:B------:R-:W-:Y:S01]  /*18e0*/  IMAD.MOV R8, RZ, RZ, -R8 ;  /* 0x000000ffff087224 */ /* 0x000fe200078e0a08 */
[----:B------:R1:W-:Y:S01]  /*18f0*/  STL [R1+0x1268], R7 ;  /* 0x0012680701007387 */ /* 0x0003e20000100800 */
[C---:B------:R-:W-:Y:S01]  /*1900*/  IMAD R32, R21.reuse, R12, R11 ;  /* 0x0000000c15207224 */ /* 0x040fe200078e020b */
[----:B0-----:R-:W-:Y:S01]  /*1910*/  IABS R0, R18 ;  /* 0x0000001200007213 */ /* 0x001fe20000000000 */
[C---:B------:R-:W-:Y:S01]  /*1920*/  IMAD.HI.U32 R12, R22.reuse, R9, RZ ;  /* 0x00000009160c7227 */ /* 0x040fe200078e00ff */
[----:B------:R0:W-:Y:S01]  /*1930*/  STL [R1+0x1294], R5 ;  /* 0x0012940501007387 */ /* 0x0001e20000100800 */
[----:B------:R-:W-:Y:S02]  /*1940*/  IABS R11, R25 ;  /* 0x00000019000b7213 */ /* 0x000fe40000000000 */
[C---:B------:R-:W-:Y:S01]  /*1950*/  IMAD R33, R21.reuse, R3, R10 ;  /* 0x0000000315217224 */ /* 0x040fe200078e020a */
[----:B------:R-:W-:Y:S01]  /*1960*/  STL [R1+0x1290], R18 ;  /* 0x0012901201007387 */ /* 0x000fe20000100800 */
[----:B------:R-:W-:Y:S01]  /*1970*/  IMAD R30, R21, R8, R15 ;  /* 0x00000008151e7224 */ /* 0x000fe200078e020f */
[----:B-1----:R-:W-:Y:S01]  /*1980*/  IABS R7, R7 ;  /* 0x0000000700077213 */ /* 0x002fe20000000000 */
[----:B------:R-:W-:Y:S01]  /*1990*/  IMAD.HI.U32 R3, R22, R0, RZ ;  /* 0x0000000016037227 */ /* 0x000fe200078e00ff */
[----:B0-----:R-:W-:-:S03]  /*19a0*/  IABS R5, R5 ;  /* 0x0000000500057213 */ /* 0x001fc60000000000 */
[----:B------:R-:W-:-:S04]  /*19b0*/  IMAD.HI.U32 R10, R22, R7, RZ ;  /* 0x00000007160a7227 */ /* 0x000fc800078e00ff */
[----:B------:R-:W-:-:S04]  /*19c0*/  IMAD.HI.U32 R8, R22, R5, RZ ;  /* 0x0000000516087227 */ /* 0x000fc800078e00ff */
[----:B------:R-:W-:Y:S02]  /*19d0*/  IMAD.MOV R12, RZ, RZ, -R12 ;  /* 0x000000ffff0c7224 */ /* 0x000fe400078e0a0c */
[----:B------:R-:W-:Y:S02]  /*19e0*/  IMAD.MOV R10, RZ, RZ, -R10 ;  /* 0x000000ffff0a7224 */ /* 0x000fe400078e0a0a */
[----:B------:R-:W-:Y:S02]  /*19f0*/  IMAD.MOV R8, RZ, RZ, -R8 ;  /* 0x000000ffff087224 */ /* 0x000fe400078e0a08 */
[----:B------:R-:W-:Y:S02]  /*1a00*/  IMAD.MOV R3, RZ, RZ, -R3 ;  /* 0x000000ffff037224 */ /* 0x000fe400078e0a03 */
[C---:B------:R-:W-:Y:S02]  /*1a10*/  IMAD R9, R21.reuse, R12, R9 ;  /* 0x0000000c15097224 */ /* 0x040fe400078e0209 */
[----:B------:R-:W-:-:S02]  /*1a20*/  IMAD R7, R21, R10, R7 ;  /* 0x0000000a15077224 */ /* 0x000fc400078e0207 */
[C---:B------:R-:W-:Y:S01]  /*1a30*/  IMAD R5, R21.reuse, R8, R5 ;  /* 0x0000000815057224 */ /* 0x040fe200078e0205 */
[----:B------:R0:W-:Y:S01]  /*1a40*/  STL [R1+0x68], R9 ;  /* 0x0000680901007387 */ /* 0x0001e20000100800 */
[C---:B------:R-:W-:Y:S02]  /*1a50*/  IMAD R0, R21.reuse, R3, R0 ;  /* 0x0000000315007224 */ /* 0x040fe400078e0200 */
[----:B------:R-:W-:Y:S01]  /*1a60*/  VIADD R10, R72, 0x26 ;  /* 0x00000026480a7836 */ /* 0x000fe20000000000 */
[----:B------:R1:W-:Y:S01]  /*1a70*/  STL [R1+0x64], R7 ;  /* 0x0000640701007387 */ /* 0x0003e20000100800 */
[----:B------:R-:W-:Y:S02]  /*1a80*/  IMAD R31, R21, R16, R13 ;  /* 0x00000010151f7224 */ /* 0x000fe400078e020d */
[----:B------:R-:W-:Y:S01]  /*1a90*/  IMAD.HI.U32 R16, R22, R11, RZ ;  /* 0x0000000b16107227 */ /* 0x000fe200078e00ff */
[----:B------:R3:W-:Y:S01]  /*1aa0*/  STL [R1+0x60], R5 ;  /* 0x0000600501007387 */ /* 0x0007e20000100800 */
[----:B------:R-:W-:-:S02]  /*1ab0*/  IABS R12, R10 ;  /* 0x0000000a000c7213 */ /* 0x000fc40000000000 */
[C---:B0-----:R-:W-:Y:S01]  /*1ac0*/  VIADD R9, R72.reuse, 0x27 ;  /* 0x0000002748097836 */ /* 0x041fe20000000000 */
[----:B------:R0:W-:Y:S01]  /*1ad0*/  STL [R1+0x5c], R0 ;  /* 0x00005c0001007387 */ /* 0x0001e20000100800 */
[C---:B------:R-:W-:Y:S02]  /*1ae0*/  VIADD R8, R72.reuse, 0x28 ;  /* 0x0000002848087836 */ /* 0x040fe40000000000 */
[----:B------:R-:W-:Y:S01]  /*1af0*/  IMAD.MOV R16, RZ, RZ, -R16 ;  /* 0x000000ffff107224 */ /* 0x000fe200078e0a10 */
[----:B------:R4:W-:Y:S01]  /*1b00*/  STL [R1+0x129c], R10 ;  /* 0x00129c0a01007387 */ /* 0x0009e20000100800 */
[C---:B-1----:R-:W-:Y:S02]  /*1b10*/  VIADD R7, R72.reuse, 0x2a ;  /* 0x0000002a48077836 */ /* 0x042fe40000000000 */
[----:B---3--:R-:W-:Y:S01]  /*1b20*/  VIADD R5, R72, 0x29 ;  /* 0x0000002948057836 */ /* 0x008fe20000000000 */
[----:B------:R-:W-:Y:S01]  /*1b30*/  STL [R1+0x1298], R9 ;  /* 0x0012980901007387 */ /* 0x000fe20000100800 */
[----:B------:R-:W-:Y:S01]  /*1b40*/  IMAD R29, R21, R16, R11 ;  /* 0x00000010151d7224 */ /* 0x000fe200078e020b */
[----:B0-----:R-:W-:Y:S01]  /*1b50*/  IABS R0, R7 ;  /* 0x0000000700007213 */ /* 0x001fe20000000000 */
[----:B------:R-:W-:Y:S01]  /*1b60*/  IMAD.HI.U32 R13, R22, R12, RZ ;  /* 0x0000000c160d7227 */ /* 0x000fe200078e00ff */
[----:B------:R0:W-:Y:S01]  /*1b70*/  STL [R1+0x12a4], R8 ;  /* 0x0012a40801007387 */ /* 0x0001e20000100800 */
[----:B----4-:R-:W-:-:S02]  /*1b80*/  IABS R10, R9 ;  /* 0x00000009000a7213 */ /* 0x010fc40000000000 */
[----:B------:R-:W-:Y:S01]  /*1b90*/  IMAD.MOV R13, RZ, RZ, -R13 ;  /* 0x000000ffff0d7224 */ /* 0x000fe200078e0a0d */
[----:B------:R1:W-:Y:S01]  /*1ba0*/  STL [R1+0x12a0], R5 ;  /* 0x0012a00501007387 */ /* 0x0003e20000100800 */
[----:B------:R-:W-:-:S03]  /*1bb0*/  IMAD.HI.U32 R3, R22, R0, RZ ;  /* 0x0000000016037227 */ /* 0x000fc600078e00ff */
[----:B------:R3:W-:Y:S01]  /*1bc0*/  STL [R1+0x12a8], R7 ;  /* 0x0012a80701007387 */ /* 0x0007e20000100800 */
[----:B------:R-:W-:Y:S01]  /*1bd0*/  IMAD.HI.U32 R11, R22, R10, RZ ;  /* 0x0000000a160b7227 */ /* 0x000fe200078e00ff */
[----:B0-----:R-:W-:-:S03]  /*1be0*/  IABS R8, R8 ;  /* 0x0000000800087213 */ /* 0x001fc60000000000 */
[----:B------:R-:W-:Y:S01]  /*1bf0*/  IMAD.MOV R11, RZ, RZ, -R11 ;  /* 0x000000ffff0b7224 */ /* 0x000fe200078e0a0b */
[----:B-1----:R-:W-:Y:S01]  /*1c00*/  IABS R5, R5 ;  /* 0x0000000500057213 */ /* 0x002fe20000000000 */
[----:B------:R-:W-:-:S04]  /*1c10*/  IMAD.HI.U32 R9, R22, R8, RZ ;  /* 0x0000000816097227 */ /* 0x000fc800078e00ff */
[----:B---3--:R-:W-:-:S04]  /*1c20*/  IMAD.HI.U32 R7, R22, R5, RZ ;  /* 0x0000000516077227 */ /* 0x008fc800078e00ff */
[----:B------:R-:W-:Y:S02]  /*1c30*/  IMAD.MOV R9, RZ, RZ, -R9 ;  /* 0x000000ffff097224 */ /* 0x000fe400078e0a09 */
[C---:B------:R-:W-:Y:S02]  /*1c40*/  IMAD R12, R21.reuse, R13, R12 ;  /* 0x0000000d150c7224 */ /* 0x040fe400078e020c */
[----:B------:R-:W-:Y:S02]  /*1c50*/  IMAD.MOV R7, RZ, RZ, -R7 ;  /* 0x000000ffff077224 */ /* 0x000fe400078e0a07 */
[C---:B------:R-:W-:Y:S01]  /*1c60*/  IMAD R10, R21.reuse, R11, R10 ;  /* 0x0000000b150a7224 */ /* 0x040fe200078e020a */
[----:B------:R-:W-:Y:S01]  /*1c70*/  STL [R1+0x58], R12 ;  /* 0x0000580c01007387 */ /* 0x000fe20000100800 */
[----:B------:R-:W-:Y:S02]  /*1c80*/  IMAD.MOV R3, RZ, RZ, -R3 ;  /* 0x000000ffff037224 */ /* 0x000fe400078e0a03 */
[C---:B------:R-:W-:Y:S01]  /*1c90*/  IMAD R8, R21.reuse, R9, R8 ;  /* 0x0000000915087224 */ /* 0x040fe200078e0208 */
[----:B------:R0:W-:Y:S01]  /*1ca0*/  STL [R1+0x54], R10 ;  /* 0x0000540a01007387 */ /* 0x0001e20000100800 */
[----:B------:R-:W-:-:S02]  /*1cb0*/  IMAD R5, R21, R7, R5 ;  /* 0x0000000715057224 */ /* 0x000fc400078e0205 */
[----:B------:R-:W-:Y:S01]  /*1cc0*/  IMAD R0, R21, R3, R0 ;  /* 0x0000000315007224 */ /* 0x000fe200078e0200 */
[----:B------:R1:W-:Y:S01]  /*1cd0*/  STL [R1+0x50], R8 ;  /* 0x0000500801007387 */ /* 0x0003e20000100800 */
[C---:B------:R-:W-:Y:S02]  /*1ce0*/  VIADD R9, R72.reuse, 0x2c ;  /* 0x0000002c48097836 */ /* 0x040fe40000000000 */
[C---:B------:R-:W-:Y:S01]  /*1cf0*/  VIADD R7, R72.reuse, 0x2f ;  /* 0x0000002f48077836 */ /* 0x040fe20000000000 */
[----:B------:R3:W-:Y:S01]  /*1d00*/  STL [R1+0x4c], R5 ;  /* 0x00004c0501007387 */ /* 0x0007e20000100800 */
[C---:B------:R-:W-:Y:S02]  /*1d10*/  VIADD R18, R72.reuse, 0x32 ;  /* 0x0000003248127836 */ /* 0x040fe40000000000 */
[C---:B0-----:R-:W-:Y:S01]  /*1d20*/  VIADD R10, R72.reuse, 0x2b ;  /* 0x0000002b480a7836 */ /* 0x041fe20000000000 */
[----:B------:R0:W-:Y:S01]  /*1d30*/  STL [R1+0x48], R0 ;  /* 0x0000480001007387 */ /* 0x0001e20000100800 */
[----:B------:R-:W-:-:S02]  /*1d40*/  VIADD R25, R72, 0x3d ;  /* 0x0000003d48197836 */ /* 0x000fc40000000000 */
[C---:B-1----:R-:W-:Y:S01]  /*1d50*/  VIADD R8, R72.reuse, 0x2d ;  /* 0x0000002d48087836 */ /* 0x042fe20000000000 */
[----:B------:R1:W-:Y:S01]  /*1d60*/  STL [R1+0x127c], R10 ;  /* 0x00127c0a01007387 */ /* 0x0003e20000100800 */
[----:B------:R-:W-:Y:S01]  /*1d70*/  IABS R12, R10 ;  /* 0x0000000a000c7213 */ /* 0x000fe20000000000 */
[C---:B---3--:R-:W-:Y:S01]  /*1d80*/  VIADD R5, R72.reuse, 0x2e ;  /* 0x0000002e48057836 */ /* 0x048fe20000000000 */
[----:B------:R-:W-:Y:S01]  /*1d90*/  IABS R93, R25 ;  /* 0x00000019005d7213 */ /* 0x000fe20000000000 */
[----:B------:R-:W-:Y:S01]  /*1da0*/  STL [R1+0x1284], R9 ;  /* 0x0012840901007387 */ /* 0x000fe20000100800 */
[----:B------:R-:W-:Y:S01]  /*1db0*/  VIADD R43, R72, 0x3a ;  /* 0x0000003a482b7836 */ /* 0x000fe20000000000 */
[----:B0-----:R-:W-:Y:S01]  /*1dc0*/  IABS R0, R7 ;  /* 0x0000000700007213 */ /* 0x001fe20000000000 */
[----:B------:R-:W-:Y:S01]  /*1dd0*/  IMAD.HI.U32 R13, R22, R12, RZ ;  /* 0x0000000c160d7227 */ /* 0x000fe200078e00ff */
[----:B------:R0:W-:Y:S01]  /*1de0*/  STL [R1+0x1280], R8 ;  /* 0x0012800801007387 */ /* 0x0001e20000100800 */
[----:B-1----:R-:W-:-:S02]  /*1df0*/  IABS R10, R9 ;  /* 0x00000009000a7213 */ /* 0x002fc40000000000 */
        /* <DEDUP_REMOVED lines=9> */
[C---:B------:R-:W-:Y:S02]  /*1e90*/  IMAD R12, R21.reuse, R13, R12 ;  /* 0x0000000d150c7224 */ /* 0x040fe400078e020c */
[----:B------:R-:W-:Y:S02]  /*1ea0*/  IMAD.MOV R9, RZ, RZ, -R9 ;  /* 0x000000ffff097224 */ /* 0x000fe400078e0a09 */
[C---:B------:R-:W-:Y:S01]  /*1eb0*/  IMAD R10, R21.reuse, R11, R10 ;  /* 0x0000000b150a7224 */ /* 0x040fe200078e020a */
[----:B------:R0:W-:Y:S01]  /*1ec0*/  STL [R1+0x44], R12 ;  /* 0x0000440c01007387 */ /* 0x0001e20000100800 */
[----:B------:R-:W-:Y:S02]  /*1ed0*/  IMAD R8, R21, R9, R8 ;  /* 0x0000000915087224 */ /* 0x000fe400078e0208 */
[----:B------:R-:W-:Y:S01]  /*1ee0*/  VIADD R13, R72, 0x33 ;  /* 0x00000033480d7836 */ /* 0x000fe20000000000 */
[----:B------:R1:W-:Y:S01]  /*1ef0*/  STL [R1+0x40], R10 ;  /* 0x0000400a01007387 */ /* 0x0003e20000100800 */
[----:B------:R-:W-:-:S02]  /*1f00*/  IMAD.MOV R3, RZ, RZ, -R3 ;  /* 0x000000ffff037224 */ /* 0x000fc400078e0a03 */
[----:B------:R-:W-:Y:S01]  /*1f10*/  VIADD R11, R72, 0x34 ;  /* 0x00000034480b7836 */ /* 0x000fe20000000000 */
[----:B------:R4:W-:Y:S01]  /*1f20*/  STL [R1+0x3c], R8 ;  /* 0x00003c0801007387 */ /* 0x0009e20000100800 */
[----:B---3--:R-:W-:-:S04]  /*1f30*/  IMAD.HI.U32 R7, R22, R5, RZ ;  /* 0x0000000516077227 */ /* 0x008fc800078e00ff */
[C---:B0-----:R-:W-:Y:S02]  /*1f40*/  VIADD R12, R72.reuse, 0x30 ;  /* 0x00000030480c7836 */ /* 0x041fe40000000000 */
[C---:B-1----:R-:W-:Y:S02]  /*1f50*/  VIADD R10, R72.reuse, 0x31 ;  /* 0x00000031480a7836 */ /* 0x042fe40000000000 */
[C---:B------:R-:W-:Y:S01]  /*1f60*/  IMAD R27, R21.reuse, R3, R0 ;  /* 0x00000003151b7224 */ /* 0x040fe200078e0200 */
[----:B------:R0:W-:Y:S01]  /*1f70*/  STL [R1+0x1264], R12 ;  /* 0x0012640c01007387 */ /* 0x0001e20000100800 */
[----:B------:R-:W-:Y:S01]  /*1f80*/  IMAD.MOV R7, RZ, RZ, -R7 ;  /* 0x000000ffff077224 */ /* 0x000fe200078e0a07 */
[----:B------:R-:W-:Y:S01]  /*1f90*/  IABS R0, R11 ;  /* 0x0000000b00007213 */ /* 0x000fe20000000000 */
[----:B------:R-:W-:Y:S01]  /*1fa0*/  VIADD R41, R72, 0x3b ;  /* 0x0000003b48297836 */ /* 0x000fe20000000000 */
[----:B------:R1:W-:Y:S01]  /*1fb0*/  STL [R1+0x1260], R10 ;  /* 0x0012600a01007387 */ /* 0x0003e20000100800 */
[----:B------:R-:W-:Y:S01]  /*1fc0*/  IMAD R28, R21, R7, R5 ;  /* 0x00000007151c7224 */ /* 0x000fe200078e0205 */
[----:B----4-:R-:W-:Y:S01]  /*1fd0*/  IABS R8, R18 ;  /* 0x0000001200087213 */ /* 0x010fe20000000000 */
[----:B------:R-:W-:Y:S01]  /*1fe0*/  IMAD.HI.U32 R3, R22, R0, RZ ;  /* 0x0000000016037227 */ /* 0x000fe200078e00ff */
[----:B------:R-:W-:Y:S01]  /*1ff0*/  STL [R1+0x1274], R18 ;  /* 0x0012741201007387 */ /* 0x000fe20000100800 */
[----:B------:R-:W-:-:S02]  /*2000*/  IABS R5, R13 ;  /* 0x0000000d00057213 */ /* 0x000fc40000000000 */
[----:B0-----:R-:W-:Y:S01]  /*2010*/  IABS R12, R12 ;  /* 0x0000000c000c7213 */ /* 0x001fe20000000000 */
[----:B------:R0:W-:Y:S01]  /*2020*/  STL [R1+0x1270], R13 ;  /* 0x0012700d01007387 */ /* 0x0001e20000100800 */
[C---:B------:R-:W-:Y:S01]  /*2030*/  IMAD.HI.U32 R9, R22.reuse, R8, RZ ;  /* 0x0000000816097227 */ /* 0x040fe200078e00ff */
[----:B-1----:R-:W-:Y:S02]  /*2040*/  IABS R10, R10 ;  /* 0x0000000a000a7213 */ /* 0x002fe40000000000 */
[----:B------:R1:W-:Y:S01]  /*2050*/  STL [R1+0x1278], R11 ;  /* 0x0012780b01007387 */ /* 0x0003e20000100800 */
[----:B------:R-:W-:-:S04]  /*2060*/  IMAD.HI.U32 R7, R22, R5, RZ ;  /* 0x0000000516077227 */ /* 0x000fc800078e00ff */
[----:B------:R-:W-:Y:S02]  /*2070*/  IMAD.MOV R9, RZ, RZ, -R9 ;  /* 0x000000ffff097224 */ /* 0x000fe400078e0a09 */
[----:B0-----:R-:W-:-:S04]  /*2080*/  IMAD.HI.U32 R13, R22, R12, RZ ;  /* 0x0000000c160d7227 */ /* 0x001fc800078e00ff */
[----:B-1----:R-:W-:-:S04]  /*2090*/  IMAD.HI.U32 R11, R22, R10, RZ ;  /* 0x0000000a160b7227 */ /* 0x002fc800078e00ff */
[----:B------:R-:W-:Y:S02]  /*20a0*/  IMAD.MOV R11, RZ, RZ, -R11 ;  /* 0x000000ffff0b7224 */ /* 0x000fe400078e0a0b */
[----:B------:R-:W-:Y:S02]  /*20b0*/  IMAD.MOV R7, RZ, RZ, -R7 ;  /* 0x000000ffff077224 */ /* 0x000fe400078e0a07 */
[C---:B------:R-:W-:Y:S02]  /*20c0*/  IMAD R10, R21.reuse, R11, R10 ;  /* 0x0000000b150a7224 */ /* 0x040fe400078e020a */
[----:B------:R-:W-:Y:S02]  /*20d0*/  IMAD.MOV R13, RZ, RZ, -R13 ;  /* 0x000000ffff0d7224 */ /* 0x000fe400078e0a0d */
[----:B------:R-:W-:Y:S01]  /*20e0*/  IMAD.MOV R3, RZ, RZ, -R3 ;  /* 0x000000ffff037224 */ /* 0x000fe200078e0a03 */
[----:B------:R0:W-:Y:S01]  /*20f0*/  STL [R1+0x2c], R10 ;  /* 0x00002c0a01007387 */ /* 0x0001e20000100800 */
[----:B------:R-:W-:-:S02]  /*2100*/  IMAD R8, R21, R9, R8 ;  /* 0x0000000915087224 */ /* 0x000fc400078e0208 */
[C---:B------:R-:W-:Y:S02]  /*2110*/  IMAD R5, R21.reuse, R7, R5 ;  /* 0x0000000715057224 */ /* 0x040fe400078e0205 */
[C---:B------:R-:W-:Y:S01]  /*2120*/  IMAD R26, R21.reuse, R13, R12 ;  /* 0x0000000d151a7224 */ /* 0x040fe200078e020c */
[----:B------:R1:W-:Y:S01]  /*2130*/  STL [R1+0x28], R8 ;  /* 0x0000280801007387 */ /* 0x0003e20000100800 */
[----:B------:R-:W-:Y:S02]  /*2140*/  IMAD R0, R21, R3, R0 ;  /* 0x0000000315007224 */ /* 0x000fe400078e0200 */
[C---:B------:R-:W-:Y:S01]  /*2150*/  VIADD R9, R72.reuse, 0x36 ;  /* 0x0000003648097836 */ /* 0x040fe20000000000 */
[----:B------:R-:W-:Y:S01]  /*2160*/  STL [R1+0x24], R5 ;  /* 0x0000240501007387 */ /* 0x000fe20000100800 */
[C---:B0-----:R-:W-:Y:S02]  /*2170*/  VIADD R10, R72.reuse, 0x35 ;  /* 0x00000035480a7836 */ /* 0x041fe40000000000 */
[C---:B------:R-:W-:Y:S01]  /*2180*/  VIADD R7, R72.reuse, 0x39 ;  /* 0x0000003948077836 */ /* 0x040fe20000000000 */
[----:B------:R0:W-:Y:S01]  /*2190*/  STL [R1+0x20], R0 ;  /* 0x0000200001007387 */ /* 0x0001e20000100800 */
[C---:B------:R-:W-:Y:S01]  /*21a0*/  VIADD R18, R72.reuse, 0x3e ;  /* 0x0000003e48127836 */ /* 0x040fe20000000000 */
[----:B------:R-:W-:Y:S01]  /*21b0*/  IABS R12, R10 ;  /* 0x0000000a000c7213 */ /* 0x000fe20000000000 */
[C---:B-1----:R-:W-:Y:S01]  /*21c0*/  VIADD R8, R72.reuse, 0x37 ;  /* 0x0000003748087836 */ /* 0x042fe20000000000 */
[----:B------:R1:W-:Y:S01]  /*21d0*/  STL [R1+0x1240], R10 ;  /* 0x0012400a01007387 */ /* 0x0003e20000100800 */
[----:B------:R-:W-:Y:S01]  /*21e0*/  VIADD R38, R72, 0x3c ;  /* 0x0000003c48267836 */ /* 0x000fe20000000000 */
[----:B------:R-:W-:Y:S01]  /*21f0*/  IABS R92, R18 ;  /* 0x00000012005c7213 */ /* 0x000fe20000000000 */
[----:B------:R-:W-:Y:S01]  /*2200*/  IMAD.HI.U32 R13, R22, R12, RZ ;  /* 0x0000000c160d7227 */ /* 0x000fe200078e00ff */
[----:B------:R-:W-:Y:S01]  /*2210*/  STL [R1+0x1248], R9 ;  /* 0x0012480901007387 */ /* 0x000fe20000100800 */
[----:B0-----:R-:W-:-:S02]  /*2220*/  IABS R0, R7 ;  /* 0x0000000700007213 */ /* 0x001fc40000000000 */
[----:B------:R-:W-:Y:S01]  /*2230*/  IMAD.MOV R13, RZ, RZ, -R13 ;  /* 0x000000ffff0d7224 */ /* 0x000fe200078e0a0d */
[----:B------:R0:W-:Y:S01]  /*2240*/  STL [R1+0x1244], R8 ;  /* 0x0012440801007387 */ /* 0x0001e20000100800 */
[----:B------:R-:W-:Y:S01]  /*2250*/  VIADD R5, R72, 0x38 ;  /* 0x0000003848057836 */ /* 0x000fe20000000000 */
[----:B-1----:R-:W-:Y:S01]  /*2260*/  IABS R10, R9 ;  /* 0x00000009000a7213 */ /* 0x002fe20000000000 */
[----:B------:R-:W-:-:S03]  /*2270*/  IMAD.HI.U32 R3, R22, R0, RZ ;  /* 0x0000000016037227 */ /* 0x000fc600078e00ff */
[----:B------:R1:W-:Y:S01]  /*2280*/  STL [R1+0x1250], R5 ;  /* 0x0012500501007387 */ /* 0x0003e20000100800 */
[----:B------:R-:W-:Y:S01]  /*2290*/  IMAD.HI.U32 R11, R22, R10, RZ ;  /* 0x0000000a160b7227 */ /* 0x000fe200078e00ff */
[----:B0-----:R-:W-:-:S03]  /*22a0*/  IABS R8, R8 ;  /* 0x0000000800087213 */ /* 0x001fc60000000000 */
[C---:B------:R-:W-:Y:S01]  /*22b0*/  IMAD R12, R21.reuse, R13, R12 ;  /* 0x0000000d150c7224 */ /* 0x040fe200078e020c */
[----:B------:R-:W-:Y:S01]  /*22c0*/  STL [R1+0x124c], R7 ;  /* 0x00124c0701007387 */ /* 0x000fe20000100800 */
[----:B------:R-:W-:Y:S02]  /*22d0*/  IMAD.MOV R11, RZ, RZ, -R11 ;  /* 0x000000ffff0b7224 */ /* 0x000fe400078e0a0b */
[----:B------:R-:W-:Y:S01]  /*22e0*/  IMAD.HI.U32 R9, R22, R8, RZ ;  /* 0x0000000816097227 */ /* 0x000fe200078e00ff */
[----:B-1----:R-:W-:Y:S01]  /*22f0*/  IABS R5, R5 ;  /* 0x0000000500057213 */ /* 0x002fe20000000000 */
[----:B------:R0:W-:Y:S02]  /*2300*/  STL [R1+0x1c], R12 ;  /* 0x00001c0c01007387 */ /* 0x0001e40000100800 */
[----:B------:R-:W-:Y:S02]  /*2310*/  IMAD.MOV R3, RZ, RZ, -R3 ;  /* 0x000000ffff037224 */ /* 0x000fe400078e0a03 */
[----:B------:R-:W-:Y:S01]  /*2320*/  IMAD.MOV R9, RZ, RZ, -R9 ;  /* 0x000000ffff097224 */ /* 0x000fe200078e0a09 */
[----:B------:R-:W-:Y:S01]  /*2330*/  STL [R1+0x122c], R43 ;  /* 0x00122c2b01007387 */ /* 0x000fe20000100800 */
[C---:B------:R-:W-:Y:S01]  /*2340*/  IMAD R51, R21.reuse, R11, R10 ;  /* 0x0000000b15337224 */ /* 0x040fe200078e020a */
[----:B------:R-:W-:Y:S01]  /*2350*/  IABS R10, R43 ;  /* 0x0000002b000a7213 */ /* 0x000fe20000000000 */
[----:B------:R-:W-:Y:S01]  /*2360*/  IMAD R46, R21, R3, R0 ;  /* 0x00000003152e7224 */ /* 0x000fe200078e0200 */
[----:B------:R1:W-:Y:S01]  /*2370*/  STL [R1+0x1228], R41 ;  /* 0x0012282901007387 */ /* 0x0003e20000100800 */
[----:B0-----:R-:W-:-:S02]  /*2380*/  VIADD R12, R72, 0x43 ;  /* 0x00000043480c7836 */ /* 0x001fc40000000000 */
[C---:B------:R-:W-:Y:S01]  /*2390*/  IMAD.HI.U32 R3, R22.reuse, R93, RZ ;  /* 0x0000005d16037227 */ /* 0x040fe200078e00ff */
[----:B------:R0:W-:Y:S02]  /*23a0*/  STL [R1+0x1234], R38 ;  /* 0x0012342601007387 */ /* 0x0001e40000100800 */
[----:B------:R-:W-:Y:S01]  /*23b0*/  IABS R87, R12 ;  /* 0x0000000c00577213 */ /* 0x000fe20000000000 */
[----:B------:R-:W-:Y:S01]  /*23c0*/  IMAD.HI.U32 R7, R22, R5, RZ ;  /* 0x0000000516077227 */ /* 0x000fe200078e00ff */
[----:B------:R3:W-:Y:S03]  /*23d0*/  STL [R1+0x1230], R25 ;  /* 0x0012301901007387 */ /* 0x0007e60000100800 */
[----:B------:R-:W-:Y:S01]  /*23e0*/  IMAD R23, R21, R9, R8 ;  /* 0x0000000915177224 */ /* 0x000fe200078e0208 */
[----:B------:R-:W-:Y:S01]  /*23f0*/  IABS R8, R41 ;  /* 0x0000002900087213 */ /* 0x000fe20000000000 */
[----:B------:R-:W-:Y:S01]  /*2400*/  IMAD.MOV R3, RZ, RZ, -R3 ;  /* 0x000000ffff037224 */ /* 0x000fe200078e0a03 */
[----:B------:R4:W-:Y:S01]  /*2410*/  STL [R1+0x123c], R18 ;  /* 0x00123c1201007387 */ /* 0x0009e20000100800 */
[----:B------:R-:W-:-:S02]  /*2420*/  VIADD R13, R72, 0x42 ;  /* 0x00000042480d7836 */ /* 0x000fc40000000000 */
[----:B------:R-:W-:Y:S02]  /*2430*/  IMAD.MOV R7, RZ, RZ, -R7 ;  /* 0x000000ffff077224 */ /* 0x000fe400078e0a07 */
[----:B------:R-:W-:Y:S01]  /*2440*/  IMAD.HI.U32 R11, R22, R10, RZ ;  /* 0x0000000a160b7227 */ /* 0x000fe200078e00ff */
[----:B------:R-:W-:-:S03]  /*2450*/  IABS R88, R13 ;  /* 0x0000000d00587213 */ /* 0x000fc60000000000 */
[----:B------:R-:W-:-:S04]  /*2460*/  IMAD.HI.U32 R0, R22, R92, RZ ;  /* 0x0000005c16007227 */ /* 0x000fc800078e00ff */
[----:B------:R-:W-:-:S04]  /*2470*/  IMAD.HI.U32 R9, R22, R8, RZ ;  /* 0x0000000816097227 */ /* 0x000fc800078e00ff */
[C---:B------:R-:W-:Y:S02]  /*2480*/  IMAD R93, R21.reuse, R3, R93 ;  /* 0x00000003155d7224 */ /* 0x040fe400078e025d */
[----:B------:R-:W-:Y:S01]  /*2490*/  IMAD R48, R21, R7, R5 ;  /* 0x0000000715307224 */ /* 0x000fe200078e0205 */
[----:B------:R-:W-:Y:S01]  /*24a0*/  IABS R5, R38 ;  /* 0x0000002600057213 */ /* 0x000fe20000000000 */
[----:B------:R-:W-:Y:S02]  /*24b0*/  IMAD.MOV R11, RZ, RZ, -R11 ;  /* 0x000000ffff0b7224 */ /* 0x000fe400078e0a0b */
[----:B------:R-:W-:Y:S02]  /*24c0*/  IMAD.MOV R0, RZ, RZ, -R0 ;  /* 0x000000ffff007224 */ /* 0x000fe400078e0a00 */
[----:B------:R-:W-:-:S04]  /*24d0*/  IMAD.HI.U32 R3, R22, R87, RZ ;  /* 0x0000005716037227 */ /* 0x000fc800078e00ff */
[C---:B-1----:R-:W-:Y:S02]  /*24e0*/  VIADD R41, R72.reuse, 0x3f ;  /* 0x0000003f48297836 */ /* 0x042fe40000000000 */
[C---:B0-----:R-:W-:Y:S02]  /*24f0*/  VIADD R38, R72.reuse, 0x40 ;  /* 0x0000004048267836 */ /* 0x041fe40000000000 */
[----:B------:R-:W-:Y:S01]  /*2500*/  IMAD.MOV R9, RZ, RZ, -R9 ;  /* 0x000000ffff097224 */ /* 0x000fe200078e0a09 */
[----:B------:R-:W-:Y:S01]  /*2510*/  STL [R1+0x11f8], R41 ;  /* 0x0011f82901007387 */ /* 0x000fe20000100800 */
[----:B---3--:R-:W-:Y:S01]  /*2520*/  VIADD R25, R72, 0x41 ;  /* 0x0000004148197836 */ /* 0x008fe20000000000 */
[----:B------:R-:W-:Y:S01]  /*2530*/  IABS R90, R38 ;  /* 0x00000026005a7213 */ /* 0x000fe20000000000 */
[C---:B------:R-:W-:Y:S01]  /*2540*/  IMAD R44, R21.reuse, R11, R10 ;  /* 0x0000000b152c7224 */ /* 0x040fe200078e020a */
[----:B------:R-:W-:Y:S01]  /*2550*/  STL [R1+0x1204], R38 ;  /* 0x0012042601007387 */ /* 0x000fe20000100800 */
[----:B------:R-:W-:Y:S01]  /*2560*/  IMAD R92, R21, R0, R92 ;  /* 0x00000000155c7224 */ /* 0x000fe200078e025c */
[----:B------:R-:W-:Y:S01]  /*2570*/  IABS R89, R25 ;  /* 0x0000001900597213 */ /* 0x000fe20000000000 */
[----:B------:R-:W-:Y:S01]  /*2580*/  IMAD.MOV R3, RZ, RZ, -R3 ;  /* 0x000000ffff037224 */ /* 0x000fe200078e0a03 */
[----:B------:R-:W-:Y:S01]  /*2590*/  STL [R1+0x1200], R25 ;  /* 0x0012001901007387 */ /* 0x000fe20000100800 */
[----:B------:R-:W-:Y:S01]  /*25a0*/  IMAD.HI.U32 R0, R22, R88, RZ ;  /* 0x0000005816007227 */ /* 0x000fe200078e00ff */
[----:B------:R-:W-:-:S02]  /*25b0*/  IABS R91, R41 ;  /* 0x00000029005b7213 */ /* 0x000fc40000000000 */
[----:B------:R-:W-:Y:S01]  /*25c0*/  STL [R1+0x1214], R13 ;  /* 0x0012140d01007387 */ /* 0x000fe20000100800 */
[C---:B------:R-:W-:Y:S02]  /*25d0*/  VIADD R10, R72.reuse, 0x45 ;  /* 0x00000045480a7836 */ /* 0x040fe40000000000 */
[C---:B------:R-:W-:Y:S01]  /*25e0*/  VIADD R11, R72.reuse, 0x44 ;  /* 0x00000044480b7836 */ /* 0x040fe20000000000 */
[----:B------:R-:W-:Y:S01]  /*25f0*/  STL [R1+0x1210], R12 ;  /* 0x0012100c01007387 */ /* 0x000fe20000100800 */
[C---:B------:R-:W-:Y:S01]  /*2600*/  IMAD R43, R21.reuse, R9, R8 ;  /* 0x00000009152b7224 */ /* 0x040fe200078e0208 */
[----:B------:R-:W-:Y:S01]  /*2610*/  IABS R85, R10 ;  /* 0x0000000a00557213 */ /* 0x000fe20000000000 */
[C---:B------:R-:W-:Y:S01]  /*2620*/  IMAD R87, R21.reuse, R3, R87 ;  /* 0x0000000315577224 */ /* 0x040fe200078e0257 */
[----:B------:R-:W-:Y:S01]  /*2630*/  STL [R1+0x11e0], R11 ;  /* 0x0011e00b01007387 */ /* 0x000fe20000100800 */
[C---:B------:R-:W-:Y:S01]  /*2640*/  VIADD R9, R72.reuse, 0x46 ;  /* 0x0000004648097836 */ /* 0x040fe20000000000 */
[----:B------:R-:W-:Y:S01]  /*2650*/  IABS R86, R11 ;  /* 0x0000000b00567213 */ /* 0x000fe20000000000 */
[----:B------:R-:W-:Y:S01]  /*2660*/  IMAD.MOV R0, RZ, RZ, -R0 ;  /* 0x000000ffff007224 */ /* 0x000fe200078e0a00 */
[----:B------:R-:W-:Y:S01]  /*2670*/  STL [R1+0x11dc], R10 ;  /* 0x0011dc0a01007387 */ /* 0x000fe20000100800 */
[----:B------:R-:W-:Y:S01]  /*2680*/  VIADD R3, R72, 0x47 ;  /* 0x0000004748037836 */ /* 0x000fe20000000000 */
[----:B------:R-:W-:Y:S01]  /*2690*/  IABS R84, R9 ;  /* 0x0000000900547213 */ /* 0x000fe20000000000 */
[----:B------:R-:W-:Y:S01]  /*26a0*/  IMAD.HI.U32 R7, R22, R5, RZ ;  /* 0x0000000516077227 */ /* 0x000fe200078e00ff */
[----:B------:R-:W-:Y:S02]  /*26b0*/  STL [R1+0x11d8], R9 ;  /* 0x0011d80901007387 */ /* 0x000fe40000100800 */
[----:B------:R-:W-:Y:S01]  /*26c0*/  IABS R83, R3 ;  /* 0x0000000300537213 */ /* 0x000fe20000000000 */
[----:B------:R-:W-:Y:S01]  /*26d0*/  IMAD R88, R21, R0, R88 ;  /* 0x0000000015587224 */ /* 0x000fe200078e0258 */
[----:B------:R0:W-:Y:S01]  /*26e0*/  STL [R1+0x11d4], R3 ;  /* 0x0011d40301007387 */ /* 0x0001e20000100800 */
[----:B------:R-:W-:-:S02]  /*26f0*/  IMAD.MOV R7, RZ, RZ, -R7 ;  /* 0x000000ffff077224 */ /* 0x000fc400078e0a07 */
[----:B------:R-:W-:Y:S02]  /*2700*/  VIADD R0, R72, 0x48 ;  /* 0x0000004848007836 */ /* 0x000fe40000000000 */
[----:B----4-:R-:W-:Y:S02]  /*2710*/  IMAD R18, R21, R7, R5 ;  /* 0x0000000715127224 */ /* 0x010fe400078e0205 */
[C---:B------:R-:W-:Y:S01]  /*2720*/  IMAD.HI.U32 R5, R22.reuse, R89, RZ ;  /* 0x0000005916057227 */ /* 0x040fe200078e00ff */
[----:B------:R1:W-:Y:S01]  /*2730*/  STL [R1+0x11d0], R0 ;  /* 0x0011d00001007387 */ /* 0x0003e20000100800 */
[----:B------:R-:W-:Y:S02]  /*2740*/  IABS R82, R0 ;  /* 0x0000000000527213 */ /* 0x000fe40000000000 */
[----:B0-----:R-:W-:-:S04]  /*2750*/  IMAD.HI.U32 R3, R22, R85, RZ ;  /* 0x0000005516037227 */ /* 0x001fc800078e00ff */
[----:B------:R-:W-:Y:S02]  /*2760*/  IMAD.MOV R3, RZ, RZ, -R3 ;  /* 0x000000ffff037224 */ /* 0x000fe400078e0a03 */
[----:B------:R-:W-:Y:S02]  /*2770*/  IMAD.MOV R5, RZ, RZ, -R5 ;  /* 0x000000ffff057224 */ /* 0x000fe400078e0a05 */
[----:B-1----:R-:W-:-:S04]  /*2780*/  IMAD.HI.U32 R0, R22, R83, RZ ;  /* 0x0000005316007227 */ /* 0x002fc800078e00ff */
[----:B------:R-:W-:Y:S02]  /*2790*/  IMAD R85, R21, R3, R85 ;  /* 0x0000000315557224 */ /* 0x000fe400078e0255 */
[----:B------:R-:W-:-:S04]  /*27a0*/  IMAD.HI.U32 R3, R22, R82, RZ ;  /* 0x0000005216037227 */ /* 0x000fc800078e00ff */
[----:B------:R-:W-:Y:S02]  /*27b0*/  IMAD.MOV R0, RZ, RZ, -R0 ;  /* 0x000000ffff007224 */ /* 0x000fe400078e0a00 */
[----:B------:R-:W-:Y:S02]  /*27c0*/  IMAD.SHL.U32 R2, R2, 0x200, RZ ;  /* 0x0000020002027824 */ /* 0x000fe400078e00ff */
[----:B------:R-:W-:-:S03]  /*27d0*/  IMAD.HI.U32 R7, R22, R90, RZ ;  /* 0x0000005a16077227 */ /* 0x000fc600078e00ff */
[----:B------:R-:W-:Y:S01]  /*27e0*/  LOP3.LUT R41, R2, 0x7f, R14, 0xf8, !PT ;  /* 0x0000007f02297812 */ /* 0x000fe200078ef80e */
[----:B------:R-:W-:Y:S02]  /*27f0*/  IMAD R89, R21, R5, R89 ;  /* 0x0000000515597224 */ /* 0x000fe400078e0259 */
[----:B------:R-:W-:Y:S01]  /*2800*/  IMAD.HI.U32 R5, R22, R84, RZ ;  /* 0x0000005416057227 */ /* 0x000fe200078e00ff */
[C---:B------:R-:W-:Y:S02]  /*2810*/  LOP3.LUT R13, R41.reuse, 0x100, RZ, 0xfc, !PT ;  /* 0x00000100290d7812 */ /* 0x040fe400078efcff */
[----:B------:R-:W-:Y:S01]  /*2820*/  LOP3.LUT R12, R41, 0x180, RZ, 0xfc, !PT ;  /* 0x00000180290c7812 */ /* 0x000fe200078efcff */
[----:B------:R-:W-:Y:S02]  /*2830*/  IMAD.MOV R3, RZ, RZ, -R3 ;  /* 0x000000ffff037224 */ /* 0x000fe400078e0a03 */
[----:B------:R-:W-:Y:S01]  /*2840*/  IMAD R83, R21, R0, R83 ;  /* 0x0000000015537224 */ /* 0x000fe200078e0253 */
[----:B------:R-:W-:Y:S01]  /*2850*/  LOP3.LUT R0, R14, 0x7f, RZ, 0xc0, !PT ;  /* 0x0000007f0e007812 */ /* 0x000fe200078ec0ff */
[----:B------:R-:W-:-:S02]  /*2860*/  IMAD.MOV R7, RZ, RZ, -R7 ;  /* 0x000000ffff077224 */ /* 0x000fc400078e0a07 */
[----:B------:R-:W-:Y:S01]  /*2870*/  IMAD.MOV R5, RZ, RZ, -R5 ;  /* 0x000000ffff057224 */ /* 0x000fe200078e0a05 */
[----:B------:R-:W-:Y:S01]  /*2880*/  LOP3.LUT R38, R2, 0x80, R0, 0xfe, !PT ;  /* 0x0000008002267812 */ /* 0x000fe200078efe00 */
[----:B------:R-:W-:Y:S01]  /*2890*/  IMAD R82, R21, R3, R82 ;  /* 0x0000000315527224 */ /* 0x000fe200078e0252 */
[----:B------:R-:W-:Y:S01]  /*28a0*/  IABS R3, R41 ;  /* 0x0000002900037213 */ /* 0x000fe20000000000 */
[----:B------:R-:W-:Y:S01]  /*28b0*/  IMAD.HI.U32 R8, R22, R91, RZ ;  /* 0x0000005b16087227 */ /* 0x000fe200078e00ff */
[----:B------:R-:W-:-:S03]  /*28c0*/  IABS R2, R12 ;  /* 0x0000000c00027213 */ /* 0x000fc60000000000 */
[----:B------:R-:W-:Y:S02]  /*28d0*/  IMAD R90, R21, R7, R90 ;  /* 0x00000007155a7224 */ /* 0x000fe400078e025a */
[----:B------:R-:W-:-:S04]  /*28e0*/  IMAD.HI.U32 R7, R22, R86, RZ ;  /* 0x0000005616077227 */ /* 0x000fc800078e00ff */
[----:B------:R-:W-:Y:S01]  /*28f0*/  IMAD R84, R21, R5, R84 ;  /* 0x0000000515547224 */ /* 0x000fe200078e0254 */
[----:B------:R-:W-:Y:S01]  /*2900*/  IABS R5, R38 ;  /* 0x0000002600057213 */ /* 0x000fe20000000000 */
[----:B------:R-:W-:Y:S02]  /*2910*/  IMAD.MOV R8, RZ, RZ, -R8 ;  /* 0x000000ffff087224 */ /* 0x000fe400078e0a08 */
[----:B------:R-:W-:Y:S02]  /*2920*/  IMAD.MOV R7, RZ, RZ, -R7 ;  /* 0x000000ffff077224 */ /* 0x000fe400078e0a07 */
[----:B------:R-:W-:-:S04]  /*2930*/  IMAD.HI.U32 R10, R6, R3, RZ ;  /* 0x00000003060a7227 */ /* 0x000fc800078e00ff */
[C---:B------:R-:W-:Y:S02]  /*2940*/  IMAD R91, R21.reuse, R8, R91 ;  /* 0x00000008155b7224 */ /* 0x040fe400078e025b */
[----:B------:R-:W-:Y:S01]  /*2950*/  IMAD R86, R21, R7, R86 ;  /* 0x0000000715567224 */ /* 0x000fe200078e0256 */
[----:B------:R-:W-:Y:S01]  /*2960*/  IABS R7, R13 ;  /* 0x0000000d00077213 */ /* 0x000fe20000000000 */
[----:B------:R-:W-:Y:S02]  /*2970*/  VIADD R8, R72, 0x49 ;  /* 0x0000004948087836 */ /* 0x000fe40000000000 */
[----:B------:R-:W-:-:S03]  /*2980*/  IMAD.HI.U32 R9, R6, R5, RZ ;  /* 0x0000000506097227 */ /* 0x000fc600078e00ff */
[----:B------:R0:W-:Y:S01]  /*2990*/  STL [R1+0x11a4], R8 ;  /* 0x0011a40801007387 */ /* 0x0001e20000100800 */
[----:B------:R-:W-:Y:S01]  /*29a0*/  IMAD.MOV R10, RZ, RZ, -R10 ;  /* 0x000000ffff0a7224 */ /* 0x000fe200078e0a0a */
[----:B------:R-:W-:Y:S01]  /*29b0*/  IABS R81, R8 ;  /* 0x0000000800517213 */ /* 0x000fe20000000000 */
[----:B------:R-:W-:Y:S01]  /*29c0*/  IMAD.MOV R9, RZ, RZ, -R9 ;  /* 0x000000ffff097224 */ /* 0x000fe200078e0a09 */
[----:B------:R-:W-:Y:S01]  /*29d0*/  STL [R1+0x32c], R41 ;  /* 0x00032c2901007387 */ /* 0x000fe20000100800 */
[C---:B------:R-:W-:Y:S02]  /*29e0*/  IMAD R3, R4.reuse, R10, R3 ;  /* 0x0000000a04037224 */ /* 0x040fe400078e0203 */
[----:B------:R-:W-:Y:S01]  /*29f0*/  IMAD R5, R4, R9, R5 ;  /* 0x0000000904057224 */ /* 0x000fe200078e0205 */
[----:B------:R-:W-:Y:S01]  /*2a00*/  STL [R1+0x358], R38 ;  /* 0x0003582601007387 */ /* 0x000fe20000100800 */
[----:B------:R-:W-:Y:S01]  /*2a10*/  VIADD R76, R72, 0x4a ;  /* 0x0000004a484c7836 */ /* 0x000fe20000000000 */
[----:B------:R-:W-:Y:S01]  /*2a20*/  ISETP.GT.U32.AND P0, PT, R4, R3, PT ;  /* 0x000000030400720c */ /* 0x000fe20003f04070 */
[----:B0-----:R-:W-:Y:S01]  /*2a30*/  IMAD.HI.U32 R8, R6, R7, RZ ;  /* 0x0000000706087227 */ /* 0x001fe200078e00ff */
[----:B------:R-:W-:Y:S01]  /*2a40*/  ISETP.GT.U32.AND P1, PT, R4, R5, PT ;  /* 0x000000050400720c */ /* 0x000fe20003f24070 */
[----:B------:R-:W-:Y:S01]  /*2a50*/  STL [R1+0x384], R13 ;  /* 0x0003840d01007387 */ /* 0x000fe20000100800 */
[----:B------:R-:W-:Y:S01]  /*2a60*/  IABS R80, R76 ;  /* 0x0000004c00507213 */ /* 0x000fe20000000000 */
[----:B------:R-:W-:-:S02]  /*2a70*/  IMAD.HI.U32 R6, R6, R2, RZ ;  /* 0x0000000206067227 */ /* 0x000fc400078e00ff */
[----:B------:R-:W-:Y:S02]  /*2a80*/  STL [R1+0x37c], R12 ;  /* 0x00037c0c01007387 */ /* 0x000fe40000100800 */
[----:B------:R-:W-:Y:S02]  /*2a90*/  IMAD.MOV R8, RZ, RZ, -R8 ;  /* 0x000000ffff087224 */ /* 0x000fe400078e0a08 */
[----:B------:R-:W-:Y:S01]  /*2aa0*/  IMAD.MOV R6, RZ, RZ, -R6 ;  /* 0x000000ffff067224 */ /* 0x000fe200078e0a06 */
[----:B------:R-:W-:Y:S01]  /*2ab0*/  STL [R1+0x116c], R76 ;  /* 0x00116c4c01007387 */ /* 0x000fe20000100800 */
[C---:B------:R-:W-:Y:S02]  /*2ac0*/  IMAD R7, R4.reuse, R8, R7 ;  /* 0x0000000804077224 */ /* 0x040fe400078e0207 */
[C---:B------:R-:W-:Y:S02]  /*2ad0*/  IMAD R2, R4.reuse, R6, R2 ;  /* 0x0000000604027224 */ /* 0x040fe400078e0202 */
[--C-:B------:R-:W-:Y:S01]  /*2ae0*/  @!P0 IMAD.IADD R3, R3, 0x1, -R4.reuse ;  /* 0x0000000103038824 */ /* 0x100fe200078e0a04 */
[----:B------:R-:W-:Y:S01]  /*2af0*/  ISETP.GT.U32.AND P2, PT, R4, R7, PT ;  /* 0x000000070400720c */ /* 0x000fe20003f44070 */
[----:B------:R-:W-:Y:S01]  /*2b00*/  VIADD R25, R72, 0x4c ;  /* 0x0000004c48197836 */ /* 0x000fe20000000000 */
[C---:B------:R-:W-:Y:S01]  /*2b10*/  ISETP.GT.U32.AND P3, PT, R4.reuse, R2, PT ;  /* 0x000000020400720c */ /* 0x040fe20003f64070 */
[----:B------:R-:W-:Y:S01]  /*2b20*/  @!P1 IMAD.IADD R5, R5, 0x1, -R4 ;  /* 0x0000000105059824 */ /* 0x000fe200078e0a04 */
[----:B------:R-:W-:Y:S01]  /*2b30*/  ISETP.GT.U32.AND P1, PT, R4, R3, PT ;  /* 0x000000030400720c */ /* 0x000fe20003f24070 */
[----:B------:R-:W-:Y:S01]  /*2b40*/  IMAD.HI.U32 R11, R22, R81, RZ ;  /* 0x00000051160b7227 */ /* 0x000fe200078e00ff */
[----:B------:R-:W-:-:S02]  /*2b50*/  IABS R78, R25 ;  /* 0x00000019004e7213 */ /* 0x000fc40000000000 */
[----:B------:R-:W-:Y:S01]  /*2b60*/  ISETP.GT.U32.AND P6, PT, R4, R5, PT ;  /* 0x000000050400720c */ /* 0x000fe20003fc4070 */
[----:B------:R-:W-:Y:S01]  /*2b70*/  VIADD R47, R72, 0x4b ;  /* 0x0000004b482f7836 */ /* 0x000fe20000000000 */
[----:B------:R-:W-:Y:S01]  /*2b80*/  ISETP.GE.AND P0, PT, R41, RZ, PT ;  /* 0x000000ff2900720c */ /* 0x000fe20003f06270 */
[----:B------:R-:W-:Y:S02]  /*2b90*/  IMAD.MOV R11, RZ, RZ, -R11 ;  /* 0x000000ffff0b7224 */ /* 0x000fe400078e0a0b */
[--C-:B------:R-:W-:Y:S01]  /*2ba0*/  @!P2 IMAD.IADD R7, R7, 0x1, -R4.reuse ;  /* 0x000000010707a824 */ /* 0x100fe200078e0a04 */
[----:B------:R-:W-:Y:S01]  /*2bb0*/  IABS R79, R47 ;  /* 0x0000002f004f7213 */ /* 0x000fe20000000000 */
[----:B------:R-:W-:Y:S01]  /*2bc0*/  IMAD.HI.U32 R9, R22, R80, RZ ;  /* 0x0000005016097227 */ /* 0x000fe200078e00ff */
[----:B------:R-:W-:Y:S01]  /*2bd0*/  STL [R1+0x1168], R47 ;  /* 0x0011682f01007387 */ /* 0x000fe20000100800 */
[----:B------:R-:W-:Y:S02]  /*2be0*/  ISETP.GE.AND P2, PT, R38, RZ, PT ;  /* 0x000000ff2600720c */ /* 0x000fe40003f46270 */
[----:B------:R-:W-:Y:S01]  /*2bf0*/  IMAD.HI.U32 R8, R22, R78, RZ ;  /* 0x0000004e16087227 */ /* 0x000fe200078e00ff */
[----:B------:R-:W-:Y:S01]  /*2c00*/  ISETP.GT.U32.AND P5, PT, R4, R7, PT ;  /* 0x000000070400720c */ /* 0x000fe20003fa4070 */
[----:B------:R0:W-:Y:S02]  /*2c10*/  STL [R1+0x1178], R25 ;  /* 0x0011781901007387 */ /* 0x0001e40000100800 */
[----:B------:R-:W-:-:S02]  /*2c20*/  @!P3 IMAD.IADD R2, R2, 0x1, -R4 ;  /* 0x000000010202b824 */ /* 0x000fc400078e0a04 */
[----:B------:R-:W-:Y:S02]  /*2c30*/  VIADD R6, R72, 0x4d ;  /* 0x0000004d48067836 */ /* 0x000fe40000000000 */
[----:B------:R-:W-:Y:S01]  /*2c40*/  IMAD R81, R21, R11, R81 ;  /* 0x0000000b15517224 */ /* 0x000fe200078e0251 */
[----:B------:R-:W-:Y:S01]  /*2c50*/  ISETP.GT.U32.AND P3, PT, R4, R2, PT ;  /* 0x000000020400720c */ /* 0x000fe20003f64070 */
[----:B------:R-:W-:Y:S01]  /*2c60*/  IMAD.MOV R9, RZ, RZ, -R9 ;  /* 0x000000ffff097224 */ /* 0x000fe200078e0a09 */
[----:B------:R-:W1:Y:S01]  /*2c70*/  LDC R11, c[0x0][0x3a4] ;  /* 0x0000e900ff0b7b82 */ /* 0x000e620000000800 */
[----:B------:R-:W-:Y:S01]  /*2c80*/  IMAD.MOV R8, RZ, RZ, -R8 ;  /* 0x000000ffff087224 */ /* 0x000fe200078e0a08 */
[----:B------:R3:W-:Y:S01]  /*2c90*/  STL [R1+0x1164], R6 ;  /* 0x0011640601007387 */ /* 0x0007e20000100800 */
[----:B------:R-:W-:Y:S01]  /*2ca0*/  @!P1 IMAD.IADD R3, R3, 0x1, -R4 ;  /* 0x0000000103039824 */ /* 0x000fe200078e0a04 */
[----:B------:R-:W-:Y:S01]  /*2cb0*/  IABS R77, R6 ;  /* 0x00000006004d7213 */ /* 0x000fe20000000000 */
[----:B------:R-:W-:Y:S01]  /*2cc0*/  IMAD R80, R21, R9, R80 ;  /* 0x0000000915507224 */ /* 0x000fe200078e0250 */
[----:B------:R-:W-:Y:S01]  /*2cd0*/  ISETP.GE.AND P1, PT, R13, RZ, PT ;  /* 0x000000ff0d00720c */ /* 0x000fe20003f26270 */
[----:B------:R-:W-:Y:S01]  /*2ce0*/  IMAD R78, R21, R8, R78 ;  /* 0x00000008154e7224 */ /* 0x000fe200078e024e */
[----:B0-----:R-:W0:Y:S01]  /*2cf0*/  LDC R25, c[0x0][0x3a0] ;  /* 0x0000e800ff197b82 */ /* 0x001e220000000800 */
[----:B------:R-:W-:Y:S01]  /*2d00*/  @!P6 IMAD.IADD R5, R5, 0x1, -R4 ;  /* 0x000000010505e824 */ /* 0x000fe200078e0a04 */
[----:B------:R-:W-:Y:S01]  /*2d10*/  ISETP.GE.AND P6, PT, R12, RZ, PT ;  /* 0x000000ff0c00720c */ /* 0x000fe20003fc6270 */
[----:B------:R-:W-:-:S02]  /*2d20*/  VIADD R10, R72, 0x4e ;  /* 0x0000004e480a7836 */ /* 0x000fc40000000000 */
[----:B---3--:R-:W-:-:S03]  /*2d30*/  IMAD.HI.U32 R6, R22, R79, RZ ;  /* 0x0000004f16067227 */ /* 0x008fc600078e00ff */
[----:B------:R-:W3:Y:S01]  /*2d40*/  LDC.64 R8, c[0x0][0x380] ;  /* 0x0000e000ff087b82 */ /* 0x000ee20000000a00 */
[----:B------:R-:W-:Y:S01]  /*2d50*/  IMAD.MOV R6, RZ, RZ, -R6 ;  /* 0x000000ffff067224 */ /* 0x000fe200078e0a06 */
[----:B------:R-:W-:Y:S01]  /*2d60*/  IABS R76, R10 ;  /* 0x0000000a004c7213 */ /* 0x000fe20000000000 */
[--C-:B------:R-:W-:Y:S01]  /*2d70*/  @!P5 IMAD.IADD R7, R7, 0x1, -R4.reuse ;  /* 0x000000010707d824 */ /* 0x100fe200078e0a04 */
[----:B------:R4:W-:Y:S01]  /*2d80*/  STL [R1+0x115c], R10 ;  /* 0x00115c0a01007387 */ /* 0x0009e20000100800 */
[C---:B------:R-:W-:Y:S02]  /*2d90*/  IMAD R79, R21.reuse, R6, R79 ;  /* 0x00000006154f7224 */ /* 0x040fe400078e024f */
[----:B------:R-:W-:Y:S01]  /*2da0*/  IMAD.HI.U32 R6, R22, R77, RZ ;  /* 0x0000004d16067227 */ /* 0x000fe200078e00ff */
[----:B------:R-:W-:Y:S03]  /*2db0*/  STL [R1+0x3b74], R0 ;  /* 0x003b740001007387 */ /* 0x000fe60000100800 */
[----:B------:R-:W-:Y:S01]  /*2dc0*/  @!P3 IMAD.IADD R2, R2, 0x1, -R4 ;  /* 0x000000010202b824 */ /* 0x000fe200078e0a04 */
[----:B------:R-:W-:Y:S01]  /*2dd0*/  ISETP.NE.AND P3, PT, R24, RZ, PT ;  /* 0x000000ff1800720c */ /* 0x000fe20003f65270 */
[----:B------:R-:W-:Y:S01]  /*2de0*/  @!P1 IMAD.MOV R7, RZ, RZ, -R7 ;  /* 0x000000ffff079224 */ /* 0x000fe200078e0a07 */
[----:B------:R-:W-:Y:S01]  /*2df0*/  LOP3.LUT R24, RZ, R24, RZ, 0x33, !PT ;  /* 0x00000018ff187212 */ /* 0x000fe200078e33ff */
[----:B------:R-:W-:Y:S01]  /*2e00*/  IMAD.MOV R6, RZ, RZ, -R6 ;  /* 0x000000ffff067224 */ /* 0x000fe200078e0a06 */
[----:B------:R0:W-:Y:S01]  /*2e10*/  STL [R1+0x3b78], R0 ;  /* 0x003b780001007387 */ /* 0x0001e20000100800 */
[----:B------:R-:W-:Y:S01]  /*2e20*/  @!P0 IMAD.MOV R3, RZ, RZ, -R3 ;  /* 0x000000ffff038224 */ /* 0x000fe200078e0a03 */
[----:B------:R-:W-:Y:S01]  /*2e30*/  SEL R7, R24, R7, !P3 ;  /* 0x0000000718077207 */ /* 0x000fe20005800000 */
[----:B------:R-:W-:-:S02]  /*2e40*/  IMAD R77, R21, R6, R77 ;  /* 0x00000006154d7224 */ /* 0x000fc400078e024d */
[----:B------:R-:W-:Y:S01]  /*2e50*/  @!P2 IMAD.MOV R5, RZ, RZ, -R5 ;  /* 0x000000ffff05a224 */ /* 0x000fe200078e0a05 */
[----:B------:R-:W-:Y:S01]  /*2e60*/  SEL R3, R24, R3, !P3 ;  /* 0x0000000318037207 */ /* 0x000fe20005800000 */
[----:B------:R-:W-:-:S03]  /*2e70*/  IMAD.HI.U32 R6, R22, R76, RZ ;  /* 0x0000004c16067227 */ /* 0x000fc600078e00ff */
[C---:B------:R-:W-:Y:S01]  /*2e80*/  SEL R5, R24.reuse, R5, !P3 ;  /* 0x0000000518057207 */ /* 0x040fe20005800000 */
[----:B------:R-:W-:Y:S02]  /*2e90*/  @!P6 IMAD.MOV R2, RZ, RZ, -R2 ;  /* 0x000000ffff02e224 */ /* 0x000fe400078e0a02 */
[----:B------:R-:W-:Y:S02]  /*2ea0*/  IMAD.MOV R6, RZ, RZ, -R6 ;  /* 0x000000ffff067224 */ /* 0x000fe400078e0a06 */
[-C--:B-1----:R-:W-:Y:S01]  /*2eb0*/  IMAD R7, R7, R11.reuse, RZ ;  /* 0x0000000b07077224 */ /* 0x082fe200078e02ff */
[----:B----4-:R-:W-:Y:S01]  /*2ec0*/  SEL R10, R24, R2, !P3 ;  /* 0x00000002180a7207 */ /* 0x010fe20005800000 */
[----:B------:R-:W-:Y:S02]  /*2ed0*/  IMAD R76, R21, R6, R76 ;  /* 0x00000006154c7224 */ /* 0x000fe400078e024c */
[-C--:B------:R-:W-:Y:S01]  /*2ee0*/  IMAD R3, R3, R11.reuse, RZ ;  /* 0x0000000b03037224 */ /* 0x080fe200078e02ff */
[----:B---3--:R-:W-:Y:S01]  /*2ef0*/  IADD3 R6, P2, PT, R7, R8, RZ ;  /* 0x0000000807067210 */ /* 0x008fe20007f5e0ff */
[----:B------:R-:W-:-:S02]  /*2f00*/  IMAD R5, R5, R11, RZ ;  /* 0x0000000b05057224 */ /* 0x000fc400078e02ff */
[----:B------:R-:W-:Y:S01]  /*2f10*/  IMAD R10, R10, R11, RZ ;  /* 0x0000000b0a0a7224 */ /* 0x000fe200078e02ff */
[-C--:B------:R-:W-:Y:S01]  /*2f20*/  LEA.HI.X.SX32 R7, R7, R9.reuse, 0x1, P2 ;  /* 0x0000000907077211 */ /* 0x080fe200010f0eff */
[----:B------:R-:W-:Y:S01]  /*2f30*/  IMAD.U32 R38, RZ, RZ, UR4 ;  /* 0x00000004ff267e24 */ /* 0x000fe2000f8e00ff */
[-C--:B------:R-:W-:Y:S01]  /*2f40*/  IADD3 R2, P0, PT, R3, R8.reuse, RZ ;  /* 0x0000000803027210 */ /* 0x080fe20007f1e0ff */
[----:B0-----:R-:W-:Y:S01]  /*2f50*/  VIADD R11, R25, 0xfffffffd ;  /* 0xfffffffd190b7836 */ /* 0x001fe20000000000 */
[-C--:B------:R-:W-:Y:S01]  /*2f60*/  IADD3 R4, P1, PT, R5, R8.reuse, RZ ;  /* 0x0000000805047210 */ /* 0x080fe20007f3e0ff */
[----:B------:R-:W-:Y:S01]  /*2f70*/  VIADD R12, R25, 0xfffffffb ;  /* 0xfffffffb190c7836 */ /* 0x000fe20000000000 */
[----:B------:R-:W-:Y:S02]  /*2f80*/  ISETP.NE.U32.AND P2, PT, R0, RZ, PT ;  /* 0x000000ff0000720c */ /* 0x000fe40003f45070 */
[----:B------:R-:W-:Y:S01]  /*2f90*/  IADD3 R8, P3, PT, R10, R8, RZ ;  /* 0x000000080a087210 */ /* 0x000fe20007f7e0ff */
[----:B------:R-:W0:Y:S01]  /*2fa0*/  LDC R0, c[0x0][0x3a8] ;  /* 0x0000ea00ff007b82 */ /* 0x000e220000000800 */
[----:B------:R-:W-:-:S02]  /*2fb0*/  LEA.HI.X.SX32 R3, R3, R9, 0x1, P0 ;  /* 0x0000000903037211 */ /* 0x000fc400000f0eff */
[-C--:B------:R-:W-:Y:S02]  /*2fc0*/  LEA.HI.X.SX32 R5, R5, R9.reuse, 0x1, P1 ;  /* 0x0000000905057211 */ /* 0x080fe400008f0eff */
[----:B------:R-:W-:Y:S01]  /*2fd0*/  LEA.HI.X.SX32 R9, R10, R9, 0x1, P3 ;  /* 0x000000090a097211 */ /* 0x000fe200018f0eff */
[----:B------:R-:W-:Y:S01]  /*2fe0*/  VIADD R10, R25, 0xfffffffa ;  /* 0xfffffffa190a7836 */ /* 0x000fe20000000000 */
[----:B------:R-:W-:Y:S01]  /*2ff0*/  ISETP.GE.U32.AND P1, PT, R11, 0x7ffffefe, PT ;  /* 0x7ffffefe0b00780c */ /* 0x000fe20003f26070 */
[----:B------:R-:W-:Y:S01]  /*3000*/  VIADD R11, R25, 0xfffffffc ;  /* 0xfffffffc190b7836 */ /* 0x000fe20000000000 */
[----:B------:R-:W-:Y:S01]  /*3010*/  ISETP.GE.U32.AND P5, PT, R12, 0x7ffffefc, PT ;  /* 0x7ffffefc0c00780c */ /* 0x000fe20003fa6070 */
[----:B------:R-:W-:Y:S01]  /*3020*/  VOTEU.ALL UP0, P2 ;  /* 0x0000000000ff7886 */ /* 0x000fe20001000000 */
[----:B------:R-:W-:Y:S01]  /*3030*/  ISETP.GE.U32.AND P3, PT, R10, 0x7ffffefb, PT ;  /* 0x7ffffefb0a00780c */ /* 0x000fe20003f66070 */
[----:B------:R-:W-:Y:S01]  /*3040*/  VIADD R10, R38, 0x50000 ;  /* 0x00050000260a7836 */ /* 0x000fe20000000000 */
[----:B------:R-:W-:Y:S01]  /*3050*/  VOTEU.ALL UP1, P2 ;  /* 0x0000000000ff7886 */ /* 0x000fe20001020000 */
[----:B------:R-:W-:Y:S01]  /*3060*/  ISETP.GE.U32.AND P6, PT, R11, 0x7ffffefd, PT ;  /* 0x7ffffefd0b00780c */ /* 0x000fe20003fc6070 */
[----:B------:R-:W-:-:S04]  /*3070*/  @!UP0 UIADD3 UR12, UPT, UPT, -UR10, 0x100000, URZ ;  /* 0x001000000a0c8890 */ /* 0x000fc8000fffe1ff */
[----:B------:R-:W-:Y:S02]  /*3080*/  @!UP0 USHF.L.U32 UR13, UR12, 0xb, URZ ;  /* 0x0000000b0c0d8899 */ /* 0x000fe400080006ff */
[----:B------:R-:W-:Y:S01]  /*3090*/  @!UP0 USHF.L.U32 UR12, UR12, 0x1, URZ ;  /* 0x000000010c0c8899 */ /* 0x000fe200080006ff */
[----:B------:R1:W-:Y:S01]  /*30a0*/  STL [R1+0x98], R10 ;  /* 0x0000980a01007387 */ /* 0x0003e20000100800 */
[----:B------:R-:W-:Y:S01]  /*30b0*/  R2UR UR7, R10 ;  /* 0x000000000a0772ca */ /* 0x000fe200000e0000 */
[----:B------:R-:W-:Y:S01]  /*30c0*/  BAR.SYNC.DEFER_BLOCKING 0x0 ;  /* 0x0000000000007b1d */ /* 0x000fe20000010000 */
[----:B0-----:R-:W-:-:S05]  /*30d0*/  IMAD.SHL.U32 R13, R0, 0x2, RZ ;  /* 0x00000002000d7824 */ /* 0x001fca00078e00ff */
[----:B------:R-:W-:Y:S02]  /*30e0*/  SHF.R.S32.HI R12, RZ, 0x1f, R13 ;  /* 0x0000001fff0c7819 */ /* 0x000fe4000001140d */
[----:B-1----:R-:W-:-:S05]  /*30f0*/  IADD3 R10, P0, PT, R13, R2, RZ ;  /* 0x000000020d0a7210 */ /* 0x002fca0007f1e0ff */
[C---:B------:R-:W-:Y:S01]  /*3100*/  IMAD.X R11, R12.reuse, 0x1, R3, P0 ;  /* 0x000000010c0b7824 */ /* 0x040fe200000e0603 */
[C---:B------:R-:W-:Y:S01]  /*3110*/  IADD3 R47, P0, PT, R13.reuse, R4, RZ ;  /* 0x000000040d2f7210 */ /* 0x040fe20007f1e0ff */
[----:B------:R0:W-:Y:S04]  /*3120*/  STL [R1+0xf20], R10 ;  /* 0x000f200a01007387 */ /* 0x0001e80000100800 */
[----:B------:R-:W-:Y:S01]  /*3130*/  IMAD.X R38, R12, 0x1, R5, P0 ;  /* 0x000000010c267824 */ /* 0x000fe200000e0605 */
[----:B------:R1:W-:Y:S01]  /*3140*/  STL [R1+0xf1c], R11 ;  /* 0x000f1c0b01007387 */ /* 0x0003e20000100800 */
[----:B------:R-:W-:-:S03]  /*3150*/  IADD3 R41, P0, PT, R13, R6, RZ ;  /* 0x000000060d297210 */ /* 0x000fc60007f1e0ff */
[----:B------:R-:W3:Y:S02]  /*3160*/  FENCE.VIEW.ASYNC.S ;  /* 0x00000000000073c6 */ /* 0x000ee40000000000 */
[----:B---3--:R3:W4:Y:S02]  /*3170*/  @!UP1 SYNCS.EXCH.64 URZ, [UR7], UR12 ;  /* 0x0000000c07ff95b2 */ /* 0x0087240008000100 */
[----:B----4-:R-:W-:Y:S06]  /*3180*/  BAR.SYNC.DEFER_BLOCKING 0x0 ;  /* 0x0000000000007b1d */ /* 0x010fec0000010000 */
[----:B------:R-:W-:Y:S04]  /*3190*/  STL [R1+0xf28], R47 ;  /* 0x000f282f01007387 */ /* 0x000fe80000100800 */
[----:B--2---:R0:W2:Y:S01]  /*31a0*/  @!P1 LDG.E.U8 R45, desc[UR8][R10.64] ;  /* 0x000000080a2d9981 */ /* 0x0040a2000c1e1100 */
[----:B------:R-:W-:-:S03]  /*31b0*/  PRMT R14, RZ, 0x7610, R14 ;  /* 0x00007610ff0e7816 */ /* 0x000fc6000000000e */
[----:B------:R4:W-:Y:S04]  /*31c0*/  STL [R1+0xf24], R38 ;  /* 0x000f242601007387 */ /* 0x0009e80000100800 */
[----:B------:R-:W-:Y:S01]  /*31d0*/  STL [R1+0xf30], R41 ;  /* 0x000f302901007387 */ /* 0x000fe20000100800 */
[----:B0-----:R-:W-:Y:S02]  /*31e0*/  @!P1 IMAD.MOV.U32 R10, RZ, RZ, R47 ;  /* 0x000000ffff0a9224 */ /* 0x001fe400078e002f */
[----:B-1----:R-:W-:-:S05]  /*31f0*/  @!P1 IMAD.MOV.U32 R11, RZ, RZ, R38 ;  /* 0x000000ffff0b9224 */ /* 0x002fca00078e0026 */
[----:B------:R0:W3:Y:S01]  /*3200*/  @!P1 LDG.E.U8 R40, desc[UR8][R10.64] ;  /* 0x000000080a289981 */ /* 0x0000e2000c1e1100 */
[----:B------:R-:W-:Y:S01]  /*3210*/  PRMT R39, RZ, 0x7610, R39 ;  /* 0x00007610ff277816 */ /* 0x000fe20000000027 */
[----:B0-----:R-:W-:Y:S02]  /*3220*/  @!P1 IMAD.MOV.U32 R10, RZ, RZ, R41 ;  /* 0x000000ffff0a9224 */ /* 0x001fe400078e0029 */
[----:B--2---:R0:W-:Y:S04]  /*3230*/  STL [R1+0x120c], R45 ;  /* 0x00120c2d01007387 */ /* 0x0041e80000100800 */
[----:B----4-:R-:W2:Y:S01]  /*3240*/  LDL.LU R38, [R1+0x4abc] ;  /* 0x004abc0001267983 */ /* 0x010ea20000300800 */
[----:B0-----:R-:W-:-:S03]  /*3250*/  IMAD.X R45, R12, 0x1, R7, P0 ;  /* 0x000000010c2d7824 */ /* 0x001fc600000e0607 */
[----:B---3--:R0:W-:Y:S01]  /*3260*/  STL [R1+0x1208], R40 ;  /* 0x0012082801007387 */ /* 0x0081e20000100800 */
[----:B------:R-:W-:-:S05]  /*3270*/  @!P1 IMAD.MOV.U32 R11, RZ, RZ, R45 ;  /* 0x000000ffff0b9224 */ /* 0x000fca00078e002d */
[----:B------:R1:W3:Y:S01]  /*3280*/  @!P1 LDG.E.U8 R14, desc[UR8][R10.64] ;  /* 0x000000080a0e9981 */ /* 0x0002e2000c1e1100 */
[----:B0-----:R-:W-:-:S05]  /*3290*/  IADD3 R40, P0, PT, R13, R8, RZ ;  /* 0x000000080d287210 */ /* 0x001fca0007f1e0ff */
[----:B------:R-:W-:Y:S02]  /*32a0*/  IMAD.X R41, R12, 0x1, R9, P0 ;  /* 0x000000010c297824 */ /* 0x000fe400000e0609 */
[----:B-1----:R-:W-:Y:S02]  /*32b0*/  @!P1 IMAD.MOV.U32 R10, RZ, RZ, R40 ;  /* 0x000000ffff0a9224 */ /* 0x002fe400078e0028 */
[----:B------:R-:W-:-:S05]  /*32c0*/  @!P1 IMAD.MOV.U32 R11, RZ, RZ, R41 ;  /* 0x000000ffff0b9224 */ /* 0x000fca00078e0029 */
[----:B------:R0:W4:Y:S01]  /*32d0*/  @!P1 LDG.E.U8 R39, desc[UR8][R10.64] ;  /* 0x000000080a279981 */ /* 0x000122000c1e1100 */
[----:B------:R-:W-:-:S03]  /*32e0*/  IMAD R13, R0, 0x3, RZ ;  /* 0x00000003000d7824 */ /* 0x000fc600078e02ff */
[----:B------:R1:W-:Y:S02]  /*32f0*/  STL [R1+0xf2c], R45 ;  /* 0x000f2c2d01007387 */ /* 0x0003e40000100800 */
[----:B------:R-:W-:Y:S02]  /*3300*/  SHF.R.S32.HI R12, RZ, 0x1f, R13 ;  /* 0x0000001fff0c7819 */ /* 0x000fe4000001140d */
[----:B------:R-:W-:Y:S01]  /*3310*/  STL [R1+0xf38], R40 ;  /* 0x000f382801007387 */ /* 0x000fe20000100800 */
[----:B-1----:R-:W-:Y:S02]  /*3320*/  IADD3 R45, P0, PT, R13, R2, RZ ;  /* 0x000000020d2d7210 */ /* 0x002fe40007f1e0ff */
[----:B------:R-:W-:-:S03]  /*3330*/  PRMT R42, RZ, 0x7610, R42 ;  /* 0x00007610ff2a7816 */ /* 0x000fc6000000002a */
[----:B------:R-:W-:Y:S02]  /*3340*/  IMAD.X R47, R12, 0x1, R3, P0 ;  /* 0x000000010c2f7824 */ /* 0x000fe400000e0603 */
[----:B0-----:R-:W-:Y:S02]  /*3350*/  @!P6 IMAD.MOV.U32 R10, RZ, RZ, R45 ;  /* 0x000000ffff0ae224 */ /* 0x001fe400078e002d */
[----:B------:R-:W-:Y:S01]  /*3360*/  @!P6 IMAD.MOV.U32 R11, RZ, RZ, R47 ;  /* 0x000000ffff0be224 */ /* 0x000fe200078e002f */
[----:B------:R-:W-:-:S04]  /*3370*/  PRMT R35, RZ, 0x7610, R35 ;  /* 0x00007610ff237816 */ /* 0x000fc80000000023 */
[----:B------:R0:W2:Y:S04]  /*3380*/  @!P6 LDG.E.U8 R42, desc[UR8][R10.64] ;  /* 0x000000080a2ae981 */ /* 0x0000a8000c1e1100 */
[----:B---3--:R-:W-:Y:S04]  /*3390*/  STL [R1+0x11fc], R14 ;  /* 0x0011fc0e01007387 */ /* 0x008fe80000100800 */
[----:B------:R-:W-:Y:S04]  /*33a0*/  STL [R1+0xf34], R41 ;  /* 0x000f342901007387 */ /* 0x000fe80000100800 */
[----:B----4-:R1:W-:Y:S02]  /*33b0*/  STL [R1+0x11f4], R39 ;  /* 0x0011f42701007387 */ /* 0x0103e40000100800 */
[----:B-1----:R-:W-:-:S05]  /*33c0*/  IADD3 R39, P1, PT, R13, R4, RZ ;  /* 0x000000040d277210 */ /* 0x002fca0007f3e0ff */
[----:B------:R-:W-:Y:S02]  /*33d0*/  IMAD.X R41, R12, 0x1, R5, P1 ;  /* 0x000000010c297824 */ /* 0x000fe400008e0605 */
[----:B0-----:R-:W-:Y:S02]  /*33e0*/  @!P6 IMAD.MOV.U32 R10, RZ, RZ, R39 ;  /* 0x000000ffff0ae224 */ /* 0x001fe400078e0027 */
[----:B------:R-:W-:-:S05]  /*33f0*/  @!P6 IMAD.MOV.U32 R11, RZ, RZ, R41 ;  /* 0x000000ffff0be224 */ /* 0x000fca00078e0029 */
[----:B------:R0:W3:Y:S01]  /*3400*/  @!P6 LDG.E.U8 R35, desc[UR8][R10.64] ;  /* 0x000000080a23e981 */ /* 0x0000e2000c1e1100 */
[----:B------:R-:W-:-:S03]  /*3410*/  IADD3 R40, P1, PT, R13, R6, RZ ;  /* 0x000000060d287210 */ /* 0x000fc60007f3e0ff */
[----:B------:R-:W-:Y:S04]  /*3420*/  STL [R1+0xf40], R45 ;  /* 0x000f402d01007387 */ /* 0x000fe80000100800 */
[----:B------:R-:W-:Y:S04]  /*3430*/  STL [R1+0x1748], R39 ;  /* 0x0017482701007387 */ /* 0x000fe80000100800 */
[----:B------:R-:W-:Y:S04]  /*3440*/  STL [R1+0xf3c], R47 ;  /* 0x000f3c2f01007387 */ /* 0x000fe80000100800 */
[----:B------:R1:W-:Y:S01]  /*3450*/  STL [R1+0x1744], R41 ;  /* 0x0017442901007387 */ /* 0x0003e20000100800 */
[----:B------:R-:W-:Y:S01]  /*3460*/  PRMT R37, RZ, 0x7610, R37 ;  /* 0x00007610ff257816 */ /* 0x000fe20000000025 */
[----:B0-----:R-:W-:-:S02]  /*3470*/  @!P6 IMAD.MOV.U32 R10, RZ, RZ, R40 ;  /* 0x000000ffff0ae224 */ /* 0x001fc400078e0028 */
[----:B-1----:R-:W-:-:S04]  /*3480*/  IMAD.X R41, R12, 0x1, R7, P1 ;  /* 0x000000010c297824 */ /* 0x002fc800008e0607 */
[----:B------:R-:W-:Y:S01]  /*3490*/  @!P6 IMAD.MOV.U32 R11, RZ, RZ, R41 ;  /* 0x000000ffff0be224 */ /* 0x000fe200078e0029 */
[----:B------:R-:W-:Y:S04]  /*34a0*/  STL [R1+0x3650], R40 ;  /* 0x0036502801007387 */ /* 0x000fe80000100800 */
[----:B------:R0:W4:Y:S01]  /*34b0*/  @!P6 LDG.E.U8 R37, desc[UR8][R10.64] ;  /* 0x000000080a25e981 */ /* 0x000122000c1e1100 */
[----:B------:R-:W-:-:S03]  /*34c0*/  PRMT R15, RZ, 0x7610, R15 ;  /* 0x00007610ff0f7816 */ /* 0x000fc6000000000f */
[----:B---3--:R1:W-:Y:S02]  /*34d0*/  STL [R1+0x11ec], R35 ;  /* 0x0011ec2301007387 */ /* 0x0083e40000100800 */
[----:B-1----:R-:W-:-:S05]  /*34e0*/  IADD3 R35, P1, PT, R13, R8, RZ ;  /* 0x000000080d237210 */ /* 0x002fca0007f3e0ff */
[----:B------:R-:W-:Y:S02]  /*34f0*/  IMAD.X R39, R12, 0x1, R9, P1 ;  /* 0x000000010c277824 */ /* 0x000fe400008e0609 */
[----:B0-----:R-:W-:Y:S02]  /*3500*/  @!P6 IMAD.MOV.U32 R10, RZ, RZ, R35 ;  /* 0x000000ffff0ae224 */ /* 0x001fe400078e0023 */
[----:B------:R-:W-:-:S05]  /*3510*/  @!P6 IMAD.MOV.U32 R11, RZ, RZ, R39 ;  /* 0x000000ffff0be224 */ /* 0x000fca00078e0027 */
[----:B------:R0:W3:Y:S01]  /*3520*/  @!P6 LDG.E.U8 R15, desc[UR8][R10.64] ;  /* 0x000000080a0fe981 */ /* 0x0000e2000c1e1100 */
[----:B------:R-:W-:-:S03]  /*3530*/  IMAD.SHL.U32 R13, R0, 0x4, RZ ;  /* 0x00000004000d7824 */ /* 0x000fc600078e00ff */
[----:B------:R-:W-:Y:S04]  /*3540*/  STL [R1+0x364c], R41 ;  /* 0x00364c2901007387 */ /* 0x000fe80000100800 */
[----:B------:R-:W-:Y:S01]  /*3550*/  STL [R1+0x3658], R35 ;  /* 0x0036582301007387 */ /* 0x000fe20000100800 */
[----:B------:R-:W-:-:S03]  /*3560*/  SHF.R.S32.HI R12, RZ, 0x1f, R13 ;  /* 0x0000001fff0c7819 */ /* 0x000fc6000001140d */
[----:B------:R-:W-:Y:S04]  /*3570*/  STL [R1+0x3654], R39 ;  /* 0x0036542701007387 */ /* 0x000fe80000100800 */
[----:B----4-:R1:W-:Y:S01]  /*3580*/  STL [R1+0x11e8], R37 ;  /* 0x0011e82501007387 */ /* 0x0103e20000100800 */
[----:B0-----:R-:W-:Y:S01]  /*3590*/  VIADD R10, R25, 0xfffffff8 ;  /* 0xfffffff8190a7836 */ /* 0x001fe20000000000 */
[----:B-1----:R-:W-:-:S05]  /*35a0*/  IADD3 R37, P1, PT, R13, R2, RZ ;  /* 0x000000020d257210 */ /* 0x002fca0007f3e0ff */
[C---:B------:R-:W-:Y:S01]  /*35b0*/  IMAD.X R11, R12.reuse, 0x1, R3, P1 ;  /* 0x000000010c0b7824 */ /* 0x040fe200008e0603 */
[C---:B------:R-:W-:Y:S02]  /*35c0*/  IADD3 R39, P1, PT, R13.reuse, R6, RZ ;  /* 0x000000060d277210 */ /* 0x040fe40007f3e0ff */
[----:B------:R-:W-:Y:S02]  /*35d0*/  IADD3 R35, P6, PT, R13, R4, RZ ;  /* 0x000000040d237210 */ /* 0x000fe40007fde0ff */
[----:B------:R-:W-:Y:S01]  /*35e0*/  PRMT R16, RZ, 0x7610, R16 ;  /* 0x00007610ff107816 */ /* 0x000fe20000000010 */
[----:B------:R-:W-:Y:S01]  /*35f0*/  IMAD.X R45, R12, 0x1, R7, P1 ;  /* 0x000000010c2d7824 */ /* 0x000fe200008e0607 */
[----:B------:R-:W-:Y:S01]  /*3600*/  ISETP.GE.U32.AND P1, PT, R10, 0x7ffffef9, PT ;  /* 0x7ffffef90a00780c */ /* 0x000fe20003f26070 */
[----:B------:R-:W-:Y:S02]  /*3610*/  @!P5 IMAD.MOV.U32 R10, RZ, RZ, R37 ;  /* 0x000000ffff0ad224 */ /* 0x000fe400078e0025 */
[----:B------:R-:W-:Y:S01]  /*3620*/  IMAD.X R47, R12, 0x1, R5, P6 ;  /* 0x000000010c2f7824 */ /* 0x000fe200030e0605 */
[----:B------:R-:W-:-:S02]  /*3630*/  PRMT R36, RZ, 0x7610, R36 ;  /* 0x00007610ff247816 */ /* 0x000fc40000000024 */
[----:B------:R0:W4:Y:S02]  /*3640*/  @!P5 LDG.E.U8 R16, desc[UR8][R10.64] ;  /* 0x000000080a10d981 */ /* 0x000124000c1e1100 */
[----:B0-----:R-:W-:Y:S02]  /*3650*/  @!P5 IMAD.MOV.U32 R10, RZ, RZ, R35 ;  /* 0x000000ffff0ad224 */ /* 0x001fe400078e0023 */
[----:B---3--:R-:W-:Y:S04]  /*3660*/  STL [R1+0x11e4], R15 ;  /* 0x0011e40f01007387 */ /* 0x008fe80000100800 */
[----:B------:R-:W-:Y:S04]  /*3670*/  STL [R1+0x3660], R37 ;  /* 0x0036602501007387 */ /* 0x000fe80000100800 */
[----:B------:R-:W-:Y:S04]  /*3680*/  STL [R1+0x3668], R35 ;  /* 0x0036682301007387 */ /* 0x000fe80000100800 */
[----:B------:R0:W-:Y:S02]  /*3690*/  STL [R1+0x365c], R11 ;  /* 0x00365c0b01007387 */ /* 0x0001e40000100800 */
[----:B0-----:R-:W-:-:S05]  /*36a0*/  @!P5 IMAD.MOV.U32 R11, RZ, RZ, R47 ;  /* 0x000000ffff0bd224 */ /* 0x001fca00078e002f */
[----:B------:R0:W3:Y:S01]  /*36b0*/  @!P5 LDG.E.U8 R36, desc[UR8][R10.64] ;  /* 0x000000080a24d981 */ /* 0x0000e2000c1e1100 */
[----:B------:R-:W-:Y:S01]  /*36c0*/  IADD3 R41, P6, PT, R13, R8, RZ ;  /* 0x000000080d297210 */ /* 0x000fe20007fde0ff */
[----:B------:R-:W-:Y:S02]  /*36d0*/  IMAD R15, R0, 0x5, RZ ;  /* 0x00000005000f7824 */ /* 0x000fe400078e02ff */
[----:B--2---:R1:W-:Y:S03]  /*36e0*/  STL [R1+0x11f0], R42 ;  /* 0x0011f02a01007387 */ /* 0x0043e60000100800 */
[----:B------:R-:W-:Y:S01]  /*36f0*/  SHF.R.S32.HI R13, RZ, 0x1f, R15 ;  /* 0x0000001fff0d7819 */ /* 0x000fe2000001140f */
[----:B------:R-:W-:Y:S01]  /*3700*/  STL [R1+0x3670], R39 ;  /* 0x0036702701007387 */ /* 0x000fe20000100800 */
[----:B------:R-:W-:Y:S02]  /*3710*/  VIADD R14, R25, 0xfffffff9 ;  /* 0xfffffff9190e7836 */ /* 0x000fe40000000000 */
[----:B-1----:R-:W-:Y:S01]  /*3720*/  IMAD.X R42, R12, 0x1, R9, P6 ;  /* 0x000000010c2a7824 */ /* 0x002fe200030e0609 */
[----:B------:R-:W-:Y:S01]  /*3730*/  IADD3 R40, P6, PT, R15, R2, RZ ;  /* 0x000000020f287210 */ /* 0x000fe20007fde0ff */
[----:B------:R1:W-:Y:S04]  /*3740*/  STL [R1+0x3664], R47 ;  /* 0x0036642f01007387 */ /* 0x0003e80000100800 */
[----:B------:R-:W-:Y:S01]  /*3750*/  STL [R1+0x3678], R41 ;  /* 0x0036782901007387 */ /* 0x000fe20000100800 */
[----:B------:R-:W-:Y:S01]  /*3760*/  IMAD.X R12, R13, 0x1, R3, P6 ;  /* 0x000000010d0c7824 */ /* 0x000fe200030e0603 */
[----:B------:R-:W-:-:S02]  /*3770*/  IADD3 R37, P6, PT, R15, R4, RZ ;  /* 0x000000040f257210 */ /* 0x000fc40007fde0ff */
[----:B------:R-:W-:Y:S04]  /*3780*/  STL [R1+0x366c], R45 ;  /* 0x00366c2d01007387 */ /* 0x000fe80000100800 */
[----:B------:R-:W-:Y:S01]  /*3790*/  STL [R1+0x3674], R42 ;  /* 0x0036742a01007387 */ /* 0x000fe20000100800 */
[----:B------:R-:W-:-:S03]  /*37a0*/  ISETP.GE.U32.AND P0, PT, R14, 0x7ffffefa, PT ;  /* 0x7ffffefa0e00780c */ /* 0x000fc60003f06070 */
[----:B------:R-:W-:Y:S01]  /*37b0*/  STL [R1+0x3680], R40 ;  /* 0x0036802801007387 */ /* 0x000fe20000100800 */
[----:B------:R-:W-:-:S03]  /*37c0*/  PRMT R17, RZ, 0x7610, R17 ;  /* 0x00007610ff117816 */ /* 0x000fc60000000011 */
[----:B----4-:R2:W-:Y:S01]  /*37d0*/  STL [R1+0x11cc], R16 ;  /* 0x0011cc1001007387 */ /* 0x0105e20000100800 */
[----:B0-----:R-:W-:-:S03]  /*37e0*/  IMAD.MOV.U32 R11, RZ, RZ, R12 ;  /* 0x000000ffff0b7224 */ /* 0x001fc600078e000c */
[----:B-1----:R-:W4:Y:S01]  /*37f0*/  LDL.LU R47, [R1+0x4ab8] ;  /* 0x004ab800012f7983 */ /* 0x002f220000300800 */
[----:B------:R-:W-:-:S03]  /*3800*/  @!P3 IMAD.MOV.U32 R10, RZ, RZ, R40 ;  /* 0x000000ffff0ab224 */ /* 0x000fc600078e0028 */
[----:B------:R-:W4:Y:S01]  /*3810*/  LDL.LU R35, [R1+0x4ab4] ;  /* 0x004ab40001237983 */ /* 0x000f220000300800 */
[----:B--2---:R-:W-:-:S03]  /*3820*/  IMAD R16, R0, 0x6, RZ ;  /* 0x0000000600107824 */ /* 0x004fc600078e02ff */
[----:B------:R0:W-:Y:S01]  /*3830*/  STL [R1+0x367c], R12 ;  /* 0x00367c0c01007387 */ /* 0x0001e20000100800 */
[----:B------:R-:W-:-:S03]  /*3840*/  IMAD.X R13, R13, 0x1, R5, P6 ;  /* 0x000000010d0d7824 */ /* 0x000fc600030e0605 */
[----:B------:R-:W-:Y:S01]  /*3850*/  STL [R1+0x3688], R37 ;  /* 0x0036882501007387 */ /* 0x000fe20000100800 */
[----:B------:R-:W-:-:S03]  /*3860*/  PRMT R34, RZ, 0x7610, R34 ;  /* 0x00007610ff227816 */ /* 0x000fc60000000022 */
[----:B------:R1:W2:Y:S01]  /*3870*/  @!P3 LDG.E.U8 R17, desc[UR8][R10.64] ;  /* 0x000000080a11b981 */ /* 0x0002a2000c1e1100 */
[----:B0-----:R-:W-:Y:S02]  /*3880*/  SHF.R.S32.HI R12, RZ, 0x1f, R16 ;  /* 0x0000001fff0c7819 */ /* 0x001fe40000011410 */
[----:B------:R-:W-:Y:S01]  /*3890*/  PRMT R14, RZ, 0x7610, R14 ;  /* 0x00007610ff0e7816 */ /* 0x000fe2000000000e */
[----:B-1----:R-:W-:Y:S02]  /*38a0*/  IMAD.MOV.U32 R11, RZ, RZ, R13 ;  /* 0x000000ffff0b7224 */ /* 0x002fe400078e000d */
[----:B------:R-:W-:-:S05]  /*38b0*/  @!P3 IMAD.MOV.U32 R10, RZ, RZ, R37 ;  /* 0x000000ffff0ab224 */ /* 0x000fca00078e0025 */
[----:B------:R0:W4:Y:S04]  /*38c0*/  @!P3 LDG.E.U8 R34, desc[UR8][R10.64] ;  /* 0x000000080a22b981 */ /* 0x000128000c1e1100 */
[----:B---3--:R1:W-:Y:S04]  /*38d0*/  STL [R1+0x11c4], R36 ;  /* 0x0011c42401007387 */ /* 0x0083e80000100800 */
[----:B------:R3:W-:Y:S01]  /*38e0*/  STL [R1+0x3684], R13 ;  /* 0x0036840d01007387 */ /* 0x0007e20000100800 */
[----:B-1----:R-:W-:-:S05]  /*38f0*/  IADD3 R36, P6, PT, R16, R2, RZ ;  /* 0x0000000210247210 */ /* 0x002fca0007fde0ff */
[----:B------:R-:W-:Y:S01]  /*3900*/  IMAD.X R40, R12, 0x1, R3, P6 ;  /* 0x000000010c287824 */ /* 0x000fe200030e0603 */
[----:B---3--:R-:W-:Y:S01]  /*3910*/  IADD3 R13, P6, PT, R16, R4, RZ ;  /* 0x00000004100d7210 */ /* 0x008fe20007fde0ff */
[----:B0-----:R-:W-:Y:S02]  /*3920*/  @!P0 IMAD.MOV.U32 R10, RZ, RZ, R36 ;  /* 0x000000ffff0a8224 */ /* 0x001fe400078e0024 */
[----:B------:R-:W-:Y:S02]  /*3930*/  @!P0 IMAD.MOV.U32 R11, RZ, RZ, R40 ;  /* 0x000000ffff0b8224 */ /* 0x000fe400078e0028 */
[----:B------:R-:W-:-:S03]  /*3940*/  IMAD.X R37, R12, 0x1, R5, P6 ;  /* 0x000000010c257824 */ /* 0x000fc600030e0605 */
[----:B------:R0:W3:Y:S02]  /*3950*/  @!P0 LDG.E.U8 R14, desc[UR8][R10.64] ;  /* 0x000000080a0e8981 */ /* 0x0000e4000c1e1100 */
[----:B0-----:R-:W-:Y:S02]  /*3960*/  IMAD.MOV.U32 R10, RZ, RZ, R37 ;  /* 0x000000ffff0a7224 */ /* 0x001fe400078e0025 */
[----:B------:R-:W-:-:S05]  /*3970*/  IMAD.MOV.U32 R11, RZ, RZ, R13 ;  /* 0x000000ffff0b7224 */ /* 0x000fca00078e000d */
[----:B------:R-:W-:-:S04]  /*3980*/  @!P0 LOP3.LUT R11, R11, R10, RZ, 0x3c, !PT ;  /* 0x0000000a0b0b8212 */ /* 0x000fc800078e3cff */
[C---:B------:R-:W-:Y:S02]  /*3990*/  @!P0 LOP3.LUT R10, R11.reuse, R10, RZ, 0x3c, !PT ;  /* 0x0000000a0b0a8212 */ /* 0x040fe400078e3cff */
[----:B------:R-:W-:Y:S02]  /*39a0*/  PRMT R12, RZ, 0x7610, R12 ;  /* 0x00007610ff0c7816 */ /* 0x000fe4000000000c */
[----:B------:R-:W-:-:S05]  /*39b0*/  @!P0 LOP3.LUT R11, R11, R10, RZ, 0x3c, !PT ;  /* 0x0000000a0b0b8212 */ /* 0x000fca00078e3cff */
[----:B------:R0:W3:Y:S04]  /*39c0*/  @!P0 LDG.E.U8 R12, desc[UR8][R10.64] ;  /* 0x000000080a0c8981 */ /* 0x0000e8000c1e1100 */
[----:B------:R-:W-:Y:S04]  /*39d0*/  STL [R1+0x36d8], R36 ;  /* 0x0036d82401007387 */ /* 0x000fe80000100800 */
[----:B--2---:R1:W-:Y:S04]  /*39e0*/  STL [R1+0x11b8], R17 ;  /* 0x0011b81101007387 */ /* 0x0043e80000100800 */
[----:B------:R2:W-:Y:S04]  /*39f0*/  STL [R1+0x36d0], R40 ;  /* 0x0036d02801007387 */ /* 0x0005e80000100800 */
[----:B------:R-:W-:Y:S01]  /*3a00*/  STL [R1+0x36d4], R13 ;  /* 0x0036d40d01007387 */ /* 0x000fe20000100800 */
[----:B-1----:R-:W-:-:S03]  /*3a10*/  IMAD R17, R0, 0x7, RZ ;  /* 0x0000000700117824 */ /* 0x002fc600078e02ff */
[----:B----4-:R1:W-:Y:S04]  /*3a20*/  STL [R1+0x11b0], R34 ;  /* 0x0011b02201007387 */ /* 0x0103e80000100800 */
[----:B--2---:R-:W2:Y:S04]  /*3a30*/  LDL.LU R40, [R1+0x4ab0] ;  /* 0x004ab00001287983 */ /* 0x004ea80000300800 */
[----:B------:R-:W4:Y:S01]  /*3a40*/  LDL.LU R36, [R1+0x4aac] ;  /* 0x004aac0001247983 */ /* 0x000f220000300800 */
[----:B-1----:R-:W-:Y:S02]  /*3a50*/  IADD3 R34, P6, PT, R17, R2, RZ ;  /* 0x0000000211227210 */ /* 0x002fe40007fde0ff */
[----:B------:R-:W-:-:S03]  /*3a60*/  PRMT R38, RZ, 0x7610, R38 ;  /* 0x00007610ff267816 */ /* 0x000fc60000000026 */
[----:B0-----:R-:W-:Y:S01]  /*3a70*/  @!P1 IMAD.MOV.U32 R10, RZ, RZ, R34 ;  /* 0x000000ffff0a9224 */ /* 0x001fe200078e0022 */
[----:B------:R-:W-:Y:S02]  /*3a80*/  PRMT R47, RZ, 0x7610, R47 ;  /* 0x00007610ff2f7816 */ /* 0x000fe4000000002f */
[----:B------:R-:W-:Y:S01]  /*3a90*/  PRMT R35, RZ, 0x7610, R35 ;  /* 0x00007610ff237816 */ /* 0x000fe20000000023 */
[----:B---3--:R0:W-:Y:S04]  /*3aa0*/  STL [R1+0x11ac], R14 ;  /* 0x0011ac0e01007387 */ /* 0x0081e80000100800 */
[----:B------:R1:W-:Y:S01]  /*3ab0*/  STL [R1+0x36c8], R37 ;  /* 0x0036c82501007387 */ /* 0x0003e20000100800 */
[----:B0-----:R-:W-:-:S03]  /*3ac0*/  SHF.R.S32.HI R14, RZ, 0x1f, R17 ;  /* 0x0000001fff0e7819 */ /* 0x001fc60000011411 */
[----:B------:R-:W-:Y:S02]  /*3ad0*/  STL [R1+0x36cc], R34 ;  /* 0x0036cc2201007387 */ /* 0x000fe40000100800 */
[----:B-1----:R-:W-:Y:S01]  /*3ae0*/  IMAD.X R37, R14, 0x1, R3, P6 ;  /* 0x000000010e257824 */ /* 0x002fe200030e0603 */
[----:B------:R-:W-:-:S03]  /*3af0*/  IADD3 R13, P6, PT, R17, R4, RZ ;  /* 0x00000004110d7210 */ /* 0x000fc60007fde0ff */
[----:B------:R-:W-:Y:S01]  /*3b00*/  @!P1 IMAD.MOV.U32 R11, RZ, RZ, R37 ;  /* 0x000000ffff0b9224 */ /* 0x000fe200078e0025 */
[----:B------:R0:W-:Y:S04]  /*3b10*/  STL [R1+0x36c0], R37 ;  /* 0x0036c02501007387 */ /* 0x0001e80000100800 */
[----:B------:R-:W-:Y:S04]  /*3b20*/  STL [R1+0x36c4], R13 ;  /* 0x0036c40d01007387 */ /* 0x000fe80000100800 */
[----:B------:R1:W3:Y:S04]  /*3b30*/  @!P1 LDG.E.U8 R38, desc[UR8][R10.64] ;  /* 0x000000080a269981 */ /* 0x0002e8000c1e1100 */
[----:B------:R1:W-:Y:S04]  /*3b40*/  STL [R1+0x11a0], R12 ;  /* 0x0011a00c01007387 */ /* 0x0003e80000100800 */
[----:B0-----:R-:W3:Y:S01]  /*3b50*/  LDL.LU R37, [R1+0x4aa8] ;  /* 0x004aa80001257983 */ /* 0x001ee20000300800 */
[----:B-1----:R-:W-:-:S03]  /*3b60*/  @!P1 IMAD.MOV.U32 R10, RZ, RZ, R13 ;  /* 0x000000ffff0a9224 */ /* 0x002fc600078e000d */
[----:B------:R-:W3:Y:S01]  /*3b70*/  LDL.LU R34, [R1+0x4aa4] ;  /* 0x004aa40001227983 */ /* 0x000ee20000300800 */
[----:B------:R-:W-:-:S04]  /*3b80*/  IMAD.X R12, R14, 0x1, R5, P6 ;  /* 0x000000010e0c7824 */ /* 0x000fc800030e0605 */
[----:B------:R-:W-:-:S05]  /*3b90*/  @!P1 IMAD.MOV.U32 R11, RZ, RZ, R12 ;  /* 0x000000ffff0b9224 */ /* 0x000fca00078e000c */
[----:B------:R0:W3:Y:S02]  /*3ba0*/  @!P1 LDG.E.U8 R47, desc[UR8][R10.64] ;  /* 0x000000080a2f9981 */ /* 0x0000e4000c1e1100 */
[----:B0-----:R-:W-:Y:S02]  /*3bb0*/  @!P5 IMAD.MOV.U32 R10, RZ, RZ, R39 ;  /* 0x000000ffff0ad224 */ /* 0x001fe400078e0027 */
[----:B------:R-:W-:-:S05]  /*3bc0*/  @!P5 IMAD.MOV.U32 R11, RZ, RZ, R45 ;  /* 0x000000ffff0bd224 */ /* 0x000fca00078e002d */
[----:B------:R0:W3:Y:S01]  /*3bd0*/  @!P5 LDG.E.U8 R35, desc[UR8][R10.64] ;  /* 0x000000080a23d981 */ /* 0x0000e2000c1e1100 */
[----:B------:R-:W-:-:S03]  /*3be0*/  SHF.R.S32.HI R13, RZ, 0x1f, R15 ;  /* 0x0000001fff0d7819 */ /* 0x000fc6000001140f */
[----:B------:R-:W-:Y:S01]  /*3bf0*/  STL [R1+0x36bc], R12 ;  /* 0x0036bc0c01007387 */ /* 0x000fe20000100800 */
[----:B--2---:R-:W-:Y:S01]  /*3c00*/  PRMT R40, RZ, 0x7610, R40 ;  /* 0x00007610ff287816 */ /* 0x004fe20000000028 */
[----:B0-----:R-:W-:Y:S02]  /*3c10*/  @!P5 IMAD.MOV.U32 R10, RZ, RZ, R41 ;  /* 0x000000ffff0ad224 */ /* 0x001fe400078e0029 */
[----:B------:R-:W-:Y:S01]  /*3c20*/  @!P5 IMAD.MOV.U32 R11, RZ, RZ, R42 ;  /* 0x000000ffff0bd224 */ /* 0x000fe200078e002a */
[----:B----4-:R-:W-:-:S04]  /*3c30*/  PRMT R36, RZ, 0x7610, R36 ;  /* 0x00007610ff247816 */ /* 0x010fc80000000024 */
[----:B------:R0:W2:Y:S01]  /*3c40*/  @!P5 LDG.E.U8 R40, desc[UR8][R10.64] ;  /* 0x000000080a28d981 */ /* 0x0000a2000c1e1100 */
[----:B------:R-:W-:-:S03]  /*3c50*/  PRMT R24, RZ, 0x7610, R24 ;  /* 0x00007610ff187816 */ /* 0x000fc60000000018 */
[----:B---3--:R1:W-:Y:S02]  /*3c60*/  STL [R1+0x11a8], R38 ;  /* 0x0011a82601007387 */ /* 0x0083e40000100800 */
[----:B-1----:R-:W-:-:S05]  /*3c70*/  IADD3 R38, P6, PT, R15, R6, RZ ;  /* 0x000000060f267210 */ /* 0x002fca0007fde0ff */
[----:B------:R-:W-:Y:S01]  /*3c80*/  IMAD.X R39, R13, 0x1, R7, P6 ;  /* 0x000000010d277824 */ /* 0x000fe200030e0607 */
[----:B------:R-:W-:Y:S01]  /*3c90*/  IADD3 R15, P6, PT, R15, R8, RZ ;  /* 0x000000080f0f7210 */ /* 0x000fe20007fde0ff */
[----:B------:R-:W-:Y:S01]  /*3ca0*/  STL [R1+0x36b8], R38 ;  /* 0x0036b82601007387 */ /* 0x000fe20000100800 */
[----:B0-----:R-:W-:Y:S02]  /*3cb0*/  @!P3 IMAD.MOV.U32 R10, RZ, RZ, R38 ;  /* 0x000000ffff0ab224 */ /* 0x001fe400078e0026 */
[----:B------:R-:W-:Y:S01]  /*3cc0*/  @!P3 IMAD.MOV.U32 R11, RZ, RZ, R39 ;  /* 0x000000ffff0bb224 */ /* 0x000fe200078e0027 */
[----:B------:R-:W-:Y:S04]  /*3cd0*/  STL [R1+0x36ac], R39 ;  /* 0x0036ac2701007387 */ /* 0x000fe80000100800 */
[----:B------:R-:W-:Y:S04]  /*3ce0*/  STL [R1+0x36b4], R15 ;  /* 0x0036b40f01007387 */ /* 0x000fe80000100800 */
[----:B------:R0:W3:Y:S04]  /*3cf0*/  @!P3 LDG.E.U8 R36, desc[UR8][R10.64] ;  /* 0x000000080a24b981 */ /* 0x0000e8000c1e1100 */
[----:B------:R1:W-:Y:S01]  /*3d00*/  STL [R1+0x1194], R35 ;  /* 0x0011942301007387 */ /* 0x0003e20000100800 */
[----:B0-----:R-:W-:-:S02]  /*3d10*/  @!P3 IMAD.MOV.U32 R10, RZ, RZ, R15 ;  /* 0x000000ffff0ab224 */ /* 0x001fc400078e000f */
[----:B-1----:R-:W-:-:S04]  /*3d20*/  IMAD.X R35, R13, 0x1, R9, P6 ;  /* 0x000000010d237824 */ /* 0x002fc800030e0609 */
[----:B------:R-:W-:-:S05]  /*3d30*/  @!P3 IMAD.MOV.U32 R11, RZ, RZ, R35 ;  /* 0x000000ffff0bb224 */ /* 0x000fca00078e0023 */
[----:B------:R0:W4:Y:S01]  /*3d40*/  @!P3 LDG.E.U8 R24, desc[UR8][R10.64] ;  /* 0x000000080a18b981 */ /* 0x000122000c1e1100 */
[----:B------:R-:W-:Y:S02]  /*3d50*/  SHF.R.S32.HI R12, RZ, 0x1f, R16 ;  /* 0x0000001fff0c7819 */ /* 0x000fe40000011410 */
[----:B------:R-:W-:Y:S01]  /*3d60*/  IADD3 R38, P3, PT, R16, R6, RZ ;  /* 0x0000000610267210 */ /* 0x000fe20007f7e0ff */
[----:B------:R1:W-:Y:S01]  /*3d70*/  STL [R1+0x36b0], R35 ;  /* 0x0036b02301007387 */ /* 0x0003e20000100800 */
[----:B------:R-:W-:-:S03]  /*3d80*/  PRMT R37, RZ, 0x7610, R37 ;  /* 0x00007610ff257816 */ /* 0x000fc60000000025 */
[----:B------:R-:W-:Y:S01]  /*3d90*/  IMAD.X R39, R12, 0x1, R7, P3 ;  /* 0x000000010c277824 */ /* 0x000fe200018e0607 */
[----:B------:R-:W-:Y:S01]  /*3da0*/  STL [R1+0x3698], R38 ;  /* 0x0036982601007387 */ /* 0x000fe20000100800 */
[----:B-1----:R-:W-:Y:S01]  /*3db0*/  IADD3 R35, P5, PT, R16, R8, RZ ;  /* 0x0000000810237210 */ /* 0x002fe20007fbe0ff */
[----:B0-----:R-:W-:Y:S01]  /*3dc0*/  @!P0 IMAD.MOV.U32 R10, RZ, RZ, R38 ;  /* 0x000000ffff0a8224 */ /* 0x001fe200078e0026 */
[----:B------:R-:W-:Y:S01]  /*3dd0*/  IADD3 R15, P6, PT, R17, R6, RZ ;  /* 0x00000006110f7210 */ /* 0x000fe20007fde0ff */
[----:B------:R-:W-:Y:S02]  /*3de0*/  @!P0 IMAD.MOV.U32 R11, RZ, RZ, R39 ;  /* 0x000000ffff0b8224 */ /* 0x000fe400078e0027 */
[----:B------:R-:W-:Y:S01]  /*3df0*/  STL [R1+0x36a0], R35 ;  /* 0x0036a02301007387 */ /* 0x000fe20000100800 */
[----:B------:R-:W-:-:S03]  /*3e00*/  PRMT R34, RZ, 0x7610, R34 ;  /* 0x00007610ff227816 */ /* 0x000fc60000000022 */
[----:B------:R0:W2:Y:S01]  /*3e10*/  @!P0 LDG.E.U8 R37, desc[UR8][R10.64] ;  /* 0x000000080a258981 */ /* 0x0000a2000c1e1100 */
[----:B------:R-:W-:Y:S01]  /*3e20*/  PRMT R13, RZ, 0x7610, R13 ;  /* 0x00007610ff0d7816 */ /* 0x000fe2000000000d */
[----:B0-----:R-:W-:Y:S02]  /*3e30*/  @!P0 IMAD.MOV.U32 R10, RZ, RZ, R35 ;  /* 0x000000ffff0a8224 */ /* 0x001fe400078e0023 */
[----:B---3--:R0:W-:Y:S04]  /*3e40*/  STL [R1+0x1190], R36 ;  /* 0x0011902401007387 */ /* 0x0081e80000100800 */
[----:B------:R-:W-:Y:S01]  /*3e50*/  STL [R1+0x3694], R39 ;  /* 0x0036942701007387 */ /* 0x000fe20000100800 */
[----:B0-----:R-:W-:Y:S01]  /*3e60*/  IMAD.X R36, R12, 0x1, R9, P5 ;  /* 0x000000010c247824 */ /* 0x001fe200028e0609 */
[----:B------:R-:W-:-:S02]  /*3e70*/  ISETP.GT.U32.AND P5, PT, R21, R19, PT ;  /* 0x000000131500720c */ /* 0x000fc40003fa4070 */
[----:B------:R-:W-:Y:S01]  /*3e80*/  STL [R1+0x36a8], R15 ;  /* 0x0036a80f01007387 */ /* 0x000fe20000100800 */
[----:B------:R-:W-:-:S03]  /*3e90*/  @!P0 IMAD.MOV.U32 R11, RZ, RZ, R36 ;  /* 0x000000ffff0b8224 */ /* 0x000fc600078e0024 */
[----:B------:R-:W-:Y:S04]  /*3ea0*/  STL [R1+0x119c], R47 ;  /* 0x00119c2f01007387 */ /* 0x000fe80000100800 */
[----:B------:R0:W3:Y:S04]  /*3eb0*/  @!P0 LDG.E.U8 R34, desc[UR8][R10.64] ;  /* 0x000000080a228981 */ /* 0x0000e8000c1e1100 */
[----:B----4-:R1:W-:Y:S01]  /*3ec0*/  STL [R1+0x118c], R24 ;  /* 0x00118c1801007387 */ /* 0x0103e20000100800 */
[----:B0-----:R-:W-:Y:S02]  /*3ed0*/  @!P1 IMAD.MOV.U32 R10, RZ, RZ, R15 ;  /* 0x000000ffff0a9224 */ /* 0x001fe400078e000f */
[----:B-1----:R-:W-:-:S04]  /*3ee0*/  IMAD.X R24, R14, 0x1, R7, P6 ;  /* 0x000000010e187824 */ /* 0x002fc800030e0607 */
[----:B------:R-:W-:Y:S02]  /*3ef0*/  @!P1 IMAD.MOV.U32 R11, RZ, RZ, R24 ;  /* 0x000000ffff0b9224 */ /* 0x000fe400078e0018 */
[----:B------:R-:W-:-:S03]  /*3f00*/  @!P5 IMAD.IADD R19, R19, 0x1, -R21 ;  /* 0x000000011313d824 */ /* 0x000fc600078e0a15 */
[----:B------:R0:W4:Y:S01]  /*3f10*/  @!P1 LDG.E.U8 R13, desc[UR8][R10.64] ;  /* 0x000000080a0d9981 */ /* 0x000122000c1e1100 */
[----:B------:R-:W-:Y:S02]  /*3f20*/  PRMT R12, RZ, 0x7610, R12 ;  /* 0x00007610ff0c7816 */ /* 0x000fe4000000000c */
[----:B0-----:R-:W-:-:S05]  /*3f30*/  IADD3 R10, P5, PT, R17, R8, RZ ;  /* 0x00000008110a7210 */ /* 0x001fca0007fbe0ff */
[----:B------:R-:W-:-:S05]  /*3f40*/  IMAD.X R11, R14, 0x1, R9, P5 ;  /* 0x000000010e0b7824 */ /* 0x000fca00028e0609 */
[----:B------:R-:W3:Y:S01]  /*3f50*/  @!P1 LDG.E.U8 R12, desc[UR8][R10.64] ;  /* 0x000000080a0c9981 */ /* 0x000ee2000c1e1100 */
[----:B------:R-:W-:-:S03]  /*3f60*/  ISETP.GT.U32.AND P6, PT, R21, R19, PT ;  /* 0x000000131500720c */ /* 0x000fc60003fc4070 */
[----:B------:R-:W-:Y:S04]  /*3f70*/  STL [R1+0x369c], R36 ;  /* 0x00369c2401007387 */ /* 0x000fe80000100800 */
[----:B------:R0:W-:Y:S01]  /*3f80*/  STL [R1+0x36a4], R24 ;  /* 0x0036a41801007387 */ /* 0x0001e20000100800 */
[----:B------:R-:W-:-:S03]  /*3f90*/  VIADD R16, R72, 0x50 ;  /* 0x0000005048107836 */ /* 0x000fc60000000000 */
[----:B--2---:R-:W-:Y:S01]  /*3fa0*/  STL [R1+0x1188], R40 ;  /* 0x0011882801007387 */ /* 0x004fe20000100800 */
[C---:B0-----:R-:W-:Y:S02]  /*3fb0*/  VIADD R24, R72.reuse, 0x4f ;  /* 0x0000004f48187836 */ /* 0x041fe40000000000 */
[----:B------:R-:W-:-:S03]  /*3fc0*/  VIADD R15, R72, 0x51 ;  /* 0x00000051480f7836 */ /* 0x000fc60000000000 */
[----:B------:R-:W-:Y:S01]  /*3fd0*/  STL [R1+0x1148], R24 ;  /* 0x0011481801007387 */ /* 0x000fe20000100800 */
[----:B------:R-:W-:Y:S01]  /*3fe0*/  @!P6 IMAD.IADD R19, R19, 0x1, -R21 ;  /* 0x000000011313e824 */ /* 0x000fe200078e0a15 */
[----:B------:R-:W-:-:S13]  /*3ff0*/  ISETP.GT.U32.AND P0, PT, R21, R50, PT ;  /* 0x000000321500720c */ /* 0x000fda0003f04070 */
[----:B------:R-:W-:-:S05]  /*4000*/  @!P0 IMAD.IADD R50, R50, 0x1, -R21 ;  /* 0x0000000132328824 */ /* 0x000fca00078e0a15 */
[C---:B------:R-:W-:Y:S02]  /*4010*/  ISETP.GT.U32.AND P5, PT, R21.reuse, R50, PT ;  /* 0x000000321500720c */ /* 0x040fe40003fa4070 */
[----:B------:R-:W-:-:S11]  /*4020*/  ISETP.GT.U32.AND P3, PT, R21, R49, PT ;  /* 0x000000311500720c */ /* 0x000fd60003f64070 */
[--C-:B------:R-:W-:Y:S02]  /*4030*/  @!P5 IMAD.IADD R50, R50, 0x1, -R21.reuse ;  /* 0x000000013232d824 */ /* 0x100fe400078e0a15 */
[----:B------:R-:W-:Y:S01]  /*4040*/  @!P3 IMAD.IADD R49, R49, 0x1, -R21 ;  /* 0x000000013131b824 */ /* 0x000fe200078e0a15 */
[----:B------:R-:W-:-:S04]  /*4050*/  ISETP.GT.U32.AND P3, PT, R21, R20, PT ;  /* 0x000000141500720c */ /* 0x000fc80003f64070 */
[C---:B------:R-:W-:Y:S02]  /*4060*/  ISETP.GT.U32.AND P0, PT, R21.reuse, R49, PT ;  /* 0x000000311500720c */ /* 0x040fe40003f04070 */
[C---:B------:R-:W-:Y:S02]  /*4070*/  ISETP.GT.U32.AND P6, PT, R21.reuse, R53, PT ;  /* 0x000000351500720c */ /* 0x040fe40003fc4070 */
[----:B------:R-:W-:-:S05]  /*4080*/  ISETP.GT.U32.AND P1, PT, R21, R54, PT ;  /* 0x000000361500720c */ /* 0x000fca0003f24070 */
[----:B------:R-:W-:-:S04]  /*4090*/  @!P3 IMAD.IADD R20, R20, 0x1, -R21 ;  /* 0x000000011414b824 */ /* 0x000fc800078e0a15 */
[--C-:B------:R-:W-:Y:S02]  /*40a0*/  @!P0 IMAD.IADD R49, R49, 0x1, -R21.reuse ;  /* 0x0000000131318824 */ /* 0x100fe400078e0a15 */
[----:B------:R-:W-:Y:S01]  /*40b0*/  @!P6 IMAD.IADD R53, R53, 0x1, -R21 ;  /* 0x000000013535e824 */ /* 0x000fe200078e0a15 */
[----:B----4-:R0:W-:Y:S04]  /*40c0*/  STL [R1+0x117c], R13 ;  /* 0x00117c0d01007387 */ /* 0x0101e80000100800 */
[----:B------:R1:W-:Y:S01]  /*40d0*/  STL [R1+0x1150], R16 ;  /* 0x0011501001007387 */ /* 0x0003e20000100800 */
[----:B0-----:R-:W-:-:S03]  /*40e0*/  VIADD R13, R72, 0x52 ;  /* 0x00000052480d7836 */ /* 0x001fc60000000000 */
[----:B------:R0:W-:Y:S04]  /*40f0*/  STL [R1+0x114c], R15 ;  /* 0x00114c0f01007387 */ /* 0x0001e80000100800 */
[----:B------:R-:W-:Y:S04]  /*4100*/  STL [R1+0x1154], R13 ;  /* 0x0011540d01007387 */ /* 0x000fe80000100800 */
[----:B------:R-:W-:Y:S04]  /*4110*/  STL [R1+0x3690], R10 ;  /* 0x0036900a01007387 */ /* 0x000fe80000100800 */
[----:B------:R-:W-:Y:S04]  /*4120*/  STL [R1+0x1184], R37 ;  /* 0x0011842501007387 */ /* 0x000fe80000100800 */
[----:B---3--:R-:W-:Y:S04]  /*4130*/  STL [R1+0x1180], R34 ;  /* 0x0011802201007387 */ /* 0x008fe80000100800 */
[----:B------:R2:W-:Y:S04]  /*4140*/  STL [R1+0x368c], R11 ;  /* 0x00368c0b01007387 */ /* 0x0005e80000100800 */
[----:B------:R-:W-:Y:S04]  /*4150*/  STL [R1+0x1170], R12 ;  /* 0x0011700c01007387 */ /* 0x000fe80000100800 */
        /* <DEDUP_REMOVED lines=186> */
[----:B------:R-:W-:Y:S01]  /*4d00*/  STL [R1+0x3b8c], R49 ;  /* 0x003b8c3101007387 */ /* 0x000fe20000100800 */
[----:B------:R-:W-:-:S03]  /*4d10*/  ISETP.GT.U32.AND P6, PT, R21, R20, PT ;  /* 0x000000141500720c */ /* 0x000fc60003fc4070 */
[----:B------:R-:W-:Y:S04]  /*4d20*/  STL [R1+0x3b90], R49 ;  /* 0x003b903101007387 */ /* 0x000fe80000100800 */
[----:B------:R-:W-:Y:S01]  /*4d30*/  STL [R1+0x3b9c], R49 ;  /* 0x003b9c3101007387 */ /* 0x000fe20000100800 */
[----:B------:R-:W-:-:S03]  /*4d40*/  ISETP.GT.U32.AND P5, PT, R21, R52, PT ;  /* 0x000000341500720c */ /* 0x000fc60003fa4070 */
        /* <DEDUP_REMOVED lines=8> */
[----:B------:R-:W-:-:S03]  /*4dd0*/  IABS R45, R16 ;  /* 0x00000010002d7213 */ /* 0x000fc60000000000 */
[----:B------:R-:W-:Y:S01]  /*4de0*/  STL [R1+0x3dc8], R49 ;  /* 0x003dc83101007387 */ /* 0x000fe20000100800 */
[----:B------:R-:W-:-:S03]  /*4df0*/  IABS R42, R15 ;  /* 0x0000000f002a7213 */ /* 0x000fc60000000000 */
[----:B------:R-:W-:Y:S01]  /*4e00*/  STL [R1+0x3de8], R49 ;  /* 0x003de83101007387 */ /* 0x000fe20000100800 */
[----:B------:R-:W-:-:S03]  /*4e10*/  @!P1 IMAD.IADD R54, R54, 0x1, -R21 ;  /* 0x0000000136369824 */ /* 0x000fc600078e0a15 */
[----:B------:R-:W-:Y:S01]  /*4e20*/  STL [R1+0x3df8], R49 ;  /* 0x003df83101007387 */ /* 0x000fe20000100800 */
[----:B-1----:R-:W-:-:S03]  /*4e30*/  VIADD R16, R72, 0x53 ;  /* 0x0000005348107836 */ /* 0x002fc60000000000 */
[----:B------:R-:W-:Y:S01]  /*4e40*/  STL [R1+0x3e0c], R49 ;  /* 0x003e0c3101007387 */ /* 0x000fe20000100800 */
[----:B0-----:R-:W-:-:S03]  /*4e50*/  VIADD R15, R72, 0x54 ;  /* 0x00000054480f7836 */ /* 0x001fc60000000000 */
[----:B------:R-:W-:Y:S01]  /*4e60*/  STL [R1+0x3e2c], R49 ;  /* 0x003e2c3101007387 */ /* 0x000fe20000100800 */
[----:B------:R-:W-:-:S03]  /*4e70*/  @!P6 IMAD.IADD R20, R20, 0x1, -R21 ;  /* 0x000000011414e824 */ /* 0x000fc600078e0a15 */
[----:B------:R-:W-:Y:S01]  /*4e80*/  STL [R1+0x3e4c], R49 ;  /* 0x003e4c3101007387 */ /* 0x000fe20000100800 */
[----:B------:R-:W-:-:S03]  /*4e90*/  @!P5 IMAD.IADD R52, R52, 0x1, -R21 ;  /* 0x000000013434d824 */ /* 0x000fc600078e0a15 */
[----:B------:R-:W-:Y:S01]  /*4ea0*/  STL [R1+0x3e6c], R49 ;  /* 0x003e6c3101007387 */ /* 0x000fe20000100800 */
[----:B------:R-:W-:-:S03]  /*4eb0*/  ISETP.GT.U32.AND P5, PT, R21, R54, PT ;  /* 0x000000361500720c */ /* 0x000fc60003fa4070 */
[----:B------:R-:W-:Y:S04]  /*4ec0*/  STL [R1+0x3e8c], R49 ;  /* 0x003e8c3101007387 */ /* 0x000fe80000100800 */
[----:B------:R-:W-:Y:S04]  /*4ed0*/  STL [R1+0x3ea4], R49 ;  /* 0x003ea43101007387 */ /* 0x000fe80000100800 */
[----:B------:R0:W-:Y:S04]  /*4ee0*/  STL [R1+0x1140], R16 ;  /* 0x0011401001007387 */ /* 0x0001e80000100800 */
        /* <DEDUP_REMOVED lines=9> */
[----:B------:R-:W-:-:S03]  /*4f80*/  @!P5 IMAD.IADD R54, R54, 0x1, -R21 ;  /* 0x000000013636d824 */ /* 0x000fc600078e0a15 */
        /* <DEDUP_REMOVED lines=229> */
[----:B------:R-:W-:Y:S01]  /*5de0*/  STL [R1+0x44d4], R54 ;  /* 0x0044d43601007387 */ /* 0x000fe20000100800 */
[----:B------:R-:W-:-:S03]  /*5df0*/  @!P0 IMAD.IADD R57, R57, 0x1, -R21 ;  /* 0x0000000139398824 */ /* 0x000fc600078e0a15 */
        /* <DEDUP_REMOVED lines=13> */
[----:B------:R-:W-:Y:S01]  /*5ed0*/  STL [R1+0x451c], R54 ;  /* 0x00451c3601007387 */ /* 0x000fe20000100800 */
[----:B------:R-:W-:-:S03]  /*5ee0*/  @!P3 IMAD.IADD R56, R56, 0x1, -R21 ;  /* 0x000000013838b824 */ /* 0x000fc600078e0a15 */
[----:B------:R-:W-:Y:S01]  /*5ef0*/  STL [R1+0x4520], R54 ;  /* 0x0045203601007387 */ /* 0x000fe20000100800 */
[----:B------:R-:W-:-:S03]  /*5f00*/  ISETP.GT.U32.AND P3, PT, R21, R52, PT ;  /* 0x000000341500720c */ /* 0x000fc60003f64070 */
        /* <DEDUP_REMOVED lines=10> */
[----:B------:R-:W-:Y:S01]  /*5fb0*/  STL [R1+0x3ba0], R53 ;  /* 0x003ba03501007387 */ /* 0x000fe20000100800 */
[----:B------:R-:W-:-:S03]  /*5fc0*/  ISETP.GT.U32.AND P1, PT, R21, R57, PT ;  /* 0x000000391500720c */ /* 0x000fc60003f24070 */
[----:B------:R-:W-:Y:S04]  /*5fd0*/  STL [R1+0x3c70], R53 ;  /* 0x003c703501007387 */ /* 0x000fe80000100800 */
[----:B------:R-:W-:Y:S04]  /*5fe0*/  STL [R1+0x3c90], R53 ;  /* 0x003c903501007387 */ /* 0x000fe80000100800 */
[----:B------:R-:W-:Y:S01]  /*5ff0*/  STL [R1+0x3cb0], R53 ;  /* 0x003cb03501007387 */ /* 0x000fe20000100800 */
[----:B------:R-:W-:-:S03]  /*6000*/  VIADD R14, R72, 0x58 ;  /* 0x00000058480e7836 */ /* 0x000fc60000000000 */
        /* <DEDUP_REMOVED lines=9> */
[----:B------:R3:W-:Y:S04]  /*60a0*/  STL [R1+0x1144], R14 ;  /* 0x0011440e01007387 */ /* 0x0007e80000100800 */
[----:B------:R-:W-:Y:S01]  /*60b0*/  STL [R1+0x3bac], R52 ;  /* 0x003bac3401007387 */ /* 0x000fe20000100800 */
[----:B------:R-:W-:-:S03]  /*60c0*/  @!P1 IMAD.IADD R57, R57, 0x1, -R21 ;  /* 0x0000000139399824 */ /* 0x000fc600078e0a15 */
        /* <DEDUP_REMOVED lines=20> */
[----:B------:R-:W-:Y:S01]  /*6210*/  STL [R1+0x3cb4], R57 ;  /* 0x003cb43901007387 */ /* 0x000fe20000100800 */
[----:B------:R-:W-:-:S03]  /*6220*/  @!P6 IMAD.IADD R56, R56, 0x1, -R21 ;  /* 0x000000013838e824 */ /* 0x000fc600078e0a15 */
[----:B------:R-:W-:Y:S01]  /*6230*/  STL [R1+0x3cf8], R57 ;  /* 0x003cf83901007387 */ /* 0x000fe20000100800 */
[----:B------:R-:W-:-:S03]  /*6240*/  ISETP.GT.U32.AND P6, PT, R21, R60, PT ;  /* 0x0000003c1500720c */ /* 0x000fc60003fc4070 */
[----:B------:R-:W-:Y:S01]  /*6250*/  STL [R1+0x3d18], R57 ;  /* 0x003d183901007387 */ /* 0x000fe20000100800 */
[----:B------:R-:W-:-:S03]  /*6260*/  @!P0 IMAD.IADD R63, R63, 0x1, -R21 ;  /* 0x000000013f3f8824 */ /* 0x000fc600078e0a15 */
[----:B------:R-:W-:Y:S01]  /*6270*/  STL [R1+0x3d88], R57 ;  /* 0x003d883901007387 */ /* 0x000fe20000100800 */
[----:B------:R-:W-:-:S03]  /*6280*/  ISETP.GT.U32.AND P0, PT, R21, R59, PT ;  /* 0x0000003b1500720c */ /* 0x000fc60003f04070 */
[----:B------:R-:W-:Y:S04]  /*6290*/  STL [R1+0x3d94], R57 ;  /* 0x003d943901007387 */ /* 0x000fe80000100800 */
[----:B------:R-:W-:Y:S01]  /*62a0*/  STL [R1+0x3dc0], R57 ;  /* 0x003dc03901007387 */ /* 0x000fe20000100800 */
[----:B------:R-:W-:-:S03]  /*62b0*/  @!P5 IMAD.IADD R55, R55, 0x1, -R21 ;  /* 0x000000013737d824 */ /* 0x000fc600078e0a15 */
[----:B------:R-:W-:Y:S01]  /*62c0*/  STL [R1+0x3dcc], R57 ;  /* 0x003dcc3901007387 */ /* 0x000fe20000100800 */
[----:B------:R-:W-:-:S03]  /*62d0*/  ISETP.GT.U32.AND P5, PT, R21, R63, PT ;  /* 0x0000003f1500720c */ /* 0x000fc60003fa4070 */
[----:B------:R-:W-:Y:S04]  /*62e0*/  STL [R1+0x3ebc], R57 ;  /* 0x003ebc3901007387 */ /* 0x000fe80000100800 */
[----:B------:R-:W-:Y:S04]  /*62f0*/  STL [R1+0x3bb8], R56 ;  /* 0x003bb83801007387 */ /* 0x000fe80000100800 */
[----:B------:R-:W-:Y:S04]  /*6300*/  STL [R1+0x3be8], R56 ;  /* 0x003be83801007387 */ /* 0x000fe80000100800 */
[----:B------:R-:W-:Y:S01]  /*6310*/  STL [R1+0x3c1c], R56 ;  /* 0x003c1c3801007387 */ /* 0x000fe20000100800 */
[----:B------:R-:W-:-:S03]  /*6320*/  @!P3 IMAD.IADD R62, R62, 0x1, -R21 ;  /* 0x000000013e3eb824 */ /* 0x000fc600078e0a15 */
[----:B------:R-:W-:Y:S04]  /*6330*/  STL [R1+0x3c3c], R56 ;  /* 0x003c3c3801007387 */ /* 0x000fe80000100800 */
[----:B------:R-:W-:Y:S01]  /*6340*/  STL [R1+0x3c5c], R56 ;  /* 0x003c5c3801007387 */ /* 0x000fe20000100800 */
[----:B------:R-:W-:-:S03]  /*6350*/  @!P1 IMAD.IADD R61, R61, 0x1, -R21 ;  /* 0x000000013d3d9824 */ /* 0x000fc600078e0a15 */
        /* <DEDUP_REMOVED lines=28> */
[----:B------:R-:W-:Y:S01]  /*6520*/  STL [R1+0x3c20], R63 ;  /* 0x003c203f01007387 */ /* 0x000fe20000100800 */
[----:B------:R-:W-:-:S03]  /*6530*/  @!P0 IMAD.IADD R61, R61, 0x1, -R21 ;  /* 0x000000013d3d8824 */ /* 0x000fc600078e0a15 */
        /* <DEDUP_REMOVED lines=8> */
[----:B------:R-:W-:Y:S01]  /*65c0*/  STL [R1+0x3ec8], R63 ;  /* 0x003ec83f01007387 */ /* 0x000fe20000100800 */
[----:B------:R-:W-:-:S03]  /*65d0*/  ISETP.GT.U32.AND P6, PT, R21, R66, PT ;  /* 0x000000421500720c */ /* 0x000fc60003fc4070 */
[----:B------:R-:W-:Y:S04]  /*65e0*/  STL [R1+0x3bc8], R62 ;  /* 0x003bc83e01007387 */ /* 0x000fe80000100800 */
[----:B------:R-:W-:Y:S01]  /*65f0*/  STL [R1+0x3ed0], R62 ;  /* 0x003ed03e01007387 */ /* 0x000fe20000100800 */
[----:B--2---:R-:W-:-:S03]  /*6600*/  IMAD.HI.U32 R11, R22, R42, RZ ;  /* 0x0000002a160b7227 */ /* 0x004fc600078e00ff */
[----:B------:R-:W-:Y:S04]  /*6610*/  STL [R1+0x3bd0], R61 ;  /* 0x003bd03d01007387 */ /* 0x000fe80000100800 */
[----:B------:R-:W-:Y:S04]  /*6620*/  STL [R1+0x3bf4], R61 ;  /* 0x003bf43d01007387 */ /* 0x000fe80000100800 */
[----:B------:R-:W-:Y:S01]  /*6630*/  STL [R1+0x3ed4], R61 ;  /* 0x003ed43d01007387 */ /* 0x000fe20000100800 */
[----:B------:R-:W-:-:S03]  /*6640*/  @!P3 IMAD.IADD R59, R59, 0x1, -R21 ;  /* 0x000000013b3bb824 */ /* 0x000fc600078e0a15 */
[----:B------:R-:W-:Y:S01]  /*6650*/  STL [R1+0x3bd4], R60 ;  /* 0x003bd43c01007387 */ /* 0x000fe20000100800 */
[----:B------:R-:W-:-:S03]  /*6660*/  IMAD.MOV R11, RZ, RZ, -R11 ;  /* 0x000000ffff0b7224 */ /* 0x000fc600078e0a0b */
[----:B------:R-:W-:Y:S01]  /*6670*/  STL [R1+0x3c28], R60 ;  /* 0x003c283c01007387 */ /* 0x000fe20000100800 */
[----:B------:R-:W-:-:S03]  /*6680*/  IABS R47, R24 ;  /* 0x00000018002f7213 */ /* 0x000fc60000000000 */
[----:B------:R-:W-:Y:S01]  /*6690*/  STL [R1+0x3c48], R60 ;  /* 0x003c483c01007387 */ /* 0x000fe20000100800 */
[----:B------:R-:W-:-:S03]  /*66a0*/  VIADD R34, R72, 0x59 ;  /* 0x0000005948227836 */ /* 0x000fc60000000000 */
[----:B------:R-:W-:Y:S01]  /*66b0*/  STL [R1+0x3c68], R60 ;  /* 0x003c683c01007387 */ /* 0x000fe20000100800 */
[----:B------:R-:W-:-:S03]  /*66c0*/  VIADD R24, R72, 0x5a ;  /* 0x0000005a48187836 */ /* 0x000fc60000000000 */
[----:B------:R-:W-:Y:S01]  /*66d0*/  STL [R1+0x3c88], R60 ;  /* 0x003c883c01007387 */ /* 0x000fe20000100800 */
[----:B------:R-:W-:Y:S01]  /*66e0*/  IABS R40, R16 ;  /* 0x0000001000287213 */ /* 0x000fe20000000000 */
[----:B------:R-:W-:Y:S02]  /*66f0*/  @!P1 IMAD.IADD R58, R58, 0x1, -R21 ;  /* 0x000000013a3a9824 */ /* 0x000fe400078e0a15 */
[----:B------:R-:W-:Y:S01]  /*6700*/  STL [R1+0x3ca8], R60 ;  /* 0x003ca83c01007387 */ /* 0x000fe20000100800 */
[----:B------:R-:W-:-:S03]  /*6710*/  IMAD R42, R21, R11, R42 ;  /* 0x0000000b152a7224 */ /* 0x000fc600078e022a */
[----:B------:R-:W-:Y:S01]  /*6720*/  STL [R1+0x3cc8], R60 ;  /* 0x003cc83c01007387 */ /* 0x000fe20000100800 */
[C---:B0-----:R-:W-:Y:S01]  /*6730*/  VIADD R16, R72.reuse, 0x5b ;  /* 0x0000005b48107836 */ /* 0x041fe20000000000 */
[----:B------:R-:W-:Y:S02]  /*6740*/  IABS R11, R15 ;  /* 0x0000000f000b7213 */ /* 0x000fe40000000000 */
[----:B------:R-:W-:Y:S01]  /*6750*/  STL [R1+0x3edc], R60 ;  /* 0x003edc3c01007387 */ /* 0x000fe20000100800 */
[----:B-1----:R-:W-:-:S03]  /*6760*/  VIADD R15, R72, 0x5c ;  /* 0x0000005c480f7836 */ /* 0x002fc60000000000 */
[----:B------:R-:W-:Y:S01]  /*6770*/  STL [R1+0x3bdc], R59 ;  /* 0x003bdc3b01007387 */ /* 0x000fe20000100800 */
[----:B------:R-:W-:-:S03]  /*6780*/  @!P6 IMAD.IADD R66, R66, 0x1, -R21 ;  /* 0x000000014242e824 */ /* 0x000fc600078e0a15 */
[----:B------:R-:W-:Y:S01]  /*6790*/  STL [R1+0x3ee0], R59 ;  /* 0x003ee03b01007387 */ /* 0x000fe20000100800 */
[----:B------:R-:W-:-:S03]  /*67a0*/  IABS R39, R14 ;  /* 0x0000000e00277213 */ /* 0x000fc60000000000 */
[----:B------:R-:W-:Y:S01]  /*67b0*/  STL [R1+0x112c], R34 ;  /* 0x00112c2201007387 */ /* 0x000fe20000100800 */
[----:B---3--:R-:W-:-:S03]  /*67c0*/  VIADD R14, R72, 0x60 ;  /* 0x00000060480e7836 */ /* 0x008fc60000000000 */
[----:B------:R0:W-:Y:S04]  /*67d0*/  STL [R1+0x1134], R24 ;  /* 0x0011341801007387 */ /* 0x0001e80000100800 */
[----:B------:R-:W-:Y:S04]  /*67e0*/  STL [R1+0x3bfc], R58 ;  /* 0x003bfc3a01007387 */ /* 0x000fe80000100800 */
[----:B------:R1:W-:Y:S04]  /*67f0*/  STL [R1+0x1130], R16 ;  /* 0x0011301001007387 */ /* 0x0003e80000100800 */
[----:B------:R-:W-:Y:S01]  /*6800*/  STL [R1+0x3ee8], R58 ;  /* 0x003ee83a01007387 */ /* 0x000fe20000100800 */
[----:B------:R-:W-:-:S03]  /*6810*/  IABS R37, R24 ;  /* 0x0000001800257213 */ /* 0x000fc60000000000 */
[----:B------:R2:W-:Y:S04]  /*6820*/  STL [R1+0x113c], R15 ;  /* 0x00113c0f01007387 */ /* 0x0005e80000100800 */
[----:B------:R-:W-:Y:S04]  /*6830*/  STL [R1+0x3c00], R66 ;  /* 0x003c004201007387 */ /* 0x000fe80000100800 */
[----:B------:R-:W-:Y:S04]  /*6840*/  STL [R1+0x3eec], R66 ;  /* 0x003eec4201007387 */ /* 0x000fe80000100800 */
[----:B------:R-:W-:Y:S04]  /*6850*/  STL [R1+0x1138], R14 ;  /* 0x0011380e01007387 */ /* 0x000fe80000100800 */
[----:B0-----:R-:W3:Y:S04]  /*6860*/  LDL.LU R24, [R1+0x84] ;  /* 0x0000840001187983 */ /* 0x001ee80000300800 */
[----:B------:R-:W4:Y:S01]  /*6870*/  LDL.LU R54, [R1+0x80] ;  /* 0x0000800001367983 */ /* 0x000f220000300800 */
[----:B------:R-:W-:-:S02]  /*6880*/  ISETP.GT.U32.AND P0, PT, R21, R65, PT ;  /* 0x000000411500720c */ /* 0x000fc40003f04070 */
[C---:B------:R-:W-:Y:S01]  /*6890*/  ISETP.GT.U32.AND P5, PT, R21.reuse, R64, PT ;  /* 0x000000401500720c */ /* 0x040fe20003fa4070 */
[----:B------:R-:W4:Y:S01]  /*68a0*/  LDL.LU R63, [R1+0x68] ;  /* 0x00006800013f7983 */ /* 0x000f220000300800 */
[C---:B------:R-:W-:Y:S02]  /*68b0*/  ISETP.GT.U32.AND P1, PT, R21.reuse, R74, PT ;  /* 0x0000004a1500720c */ /* 0x040fe40003f24070 */
[C---:B------:R-:W-:Y:S01]  /*68c0*/  ISETP.GT.U32.AND P3, PT, R21.reuse, R75, PT ;  /* 0x0000004b1500720c */ /* 0x040fe20003f64070 */
[----:B------:R-:W4:Y:S01]  /*68d0*/  LDL.LU R49, [R1+0x64] ;  /* 0x0000640001317983 */ /* 0x000f220000300800 */
[----:B------:R-:W-:Y:S02]  /*68e0*/  ISETP.GT.U32.AND P6, PT, R21, R73, PT ;  /* 0x000000491500720c */ /* 0x000fe40003fc4070 */
[----:B------:R-:W-:Y:S01]  /*68f0*/  IABS R36, R16 ;  /* 0x0000001000247213 */ /* 0x000fe20000000000 */
[----:B------:R-:W4:Y:S02]  /*6900*/  LDL.LU R50, [R1+0x60] ;  /* 0x0000600001327983 */ /* 0x000f240000300800 */
[--C-:B------:R-:W-:Y:S01]  /*6910*/  @!P0 IMAD.IADD R65, R65, 0x1, -R21.reuse ;  /* 0x0000000141418824 */ /* 0x100fe200078e0a15 */
[C---:B------:R-:W-:Y:S01]  /*6920*/  ISETP.GT.U32.AND P0, PT, R21.reuse, R71, PT ;  /* 0x000000471500720c */ /* 0x040fe20003f04070 */
[--C-:B------:R-:W-:Y:S01]  /*6930*/  @!P5 IMAD.IADD R64, R64, 0x1, -R21.reuse ;  /* 0x000000014040d824 */ /* 0x100fe200078e0a15 */
[C---:B------:R-:W-:Y:S01]  /*6940*/  ISETP.GT.U32.AND P5, PT, R21.reuse, R70, PT ;  /* 0x000000461500720c */ /* 0x040fe20003fa4070 */
[--C-:B------:R-:W-:Y:S01]  /*6950*/  @!P1 IMAD.IADD R74, R74, 0x1, -R21.reuse ;  /* 0x000000014a4a9824 */ /* 0x100fe200078e0a15 */
[----:B------:R-:W-:Y:S01]  /*6960*/  ISETP.GT.U32.AND P1, PT, R21, R68, PT ;  /* 0x000000441500720c */ /* 0x000fe20003f24070 */
[--C-:B------:R-:W-:Y:S01]  /*6970*/  @!P3 IMAD.IADD R75, R75, 0x1, -R21.reuse ;  /* 0x000000014b4bb824 */ /* 0x100fe200078e0a15 */
[----:B------:R-:W-:Y:S01]  /*6980*/  ISETP.GT.U32.AND P3, PT, R21, R69, PT ;  /* 0x000000451500720c */ /* 0x000fe20003f64070 */
[--C-:B------:R-:W-:Y:S01]  /*6990*/  @!P6 IMAD.IADD R73, R73, 0x1, -R21.reuse ;  /* 0x000000014949e824 */ /* 0x100fe200078e0a15 */
[----:B------:R-:W-:Y:S01]  /*69a0*/  ISETP.GT.U32.AND P6, PT, R21, R65, PT ;  /* 0x000000411500720c */ /* 0x000fe20003fc4070 */
[----:B-1----:R-:W4:Y:S04]  /*69b0*/  LDL.LU R16, [R1+0x5c] ;  /* 0x00005c0001107983 */ /* 0x002f280000300800 */
[--C-:B------:R-:W-:Y:S01]  /*69c0*/  @!P0 IMAD.IADD R71, R71, 0x1, -R21.reuse ;  /* 0x0000000147478824 */ /* 0x100fe200078e0a15 */
[C---:B------:R-:W-:Y:S01]  /*69d0*/  ISETP.GT.U32.AND P0, PT, R21.reuse, R64, PT ;  /* 0x000000401500720c */ /* 0x040fe20003f04070 */
[--C-:B------:R-:W-:Y:S01]  /*69e0*/  @!P5 IMAD.IADD R70, R70, 0x1, -R21.reuse ;  /* 0x000000014646d824 */ /* 0x100fe200078e0a15 */
[C---:B------:R-:W-:Y:S01]  /*69f0*/  ISETP.GT.U32.AND P5, PT, R21.reuse, R75, PT ;  /* 0x0000004b1500720c */ /* 0x040fe20003fa4070 */
[--C-:B------:R-:W-:Y:S01]  /*6a00*/  @!P1 IMAD.IADD R68, R68, 0x1, -R21.reuse ;  /* 0x0000000144449824 */ /* 0x100fe200078e0a15 */
[----:B------:R-:W-:Y:S01]  /*6a10*/  ISETP.GT.U32.AND P1, PT, R21, R73, PT ;  /* 0x000000491500720c */ /* 0x000fe20003f24070 */
[----:B------:R-:W-:-:S02]  /*6a20*/  @!P3 IMAD.IADD R69, R69, 0x1, -R21 ;  /* 0x000000014545b824 */ /* 0x000fc400078e0a15 */
[----:B------:R-:W-:Y:S01]  /*6a30*/  @!P6 IMAD.IADD R65, R65, 0x1, -R21 ;  /* 0x000000014141e824 */ /* 0x000fe200078e0a15 */
[----:B------:R-:W-:-:S05]  /*6a40*/  ISETP.GT.U32.AND P6, PT, R21, R70, PT ;  /* 0x000000461500720c */ /* 0x000fca0003fc4070 */
[--C-:B------:R-:W-:Y:S01]  /*6a50*/  @!P0 IMAD.IADD R64, R64, 0x1, -R21.reuse ;  /* 0x0000000140408824 */ /* 0x100fe200078e0a15 */
[----:B------:R-:W-:Y:S01]  /*6a60*/  ISETP.GT.U32.AND P0, PT, R21, R71, PT ;  /* 0x000000471500720c */ /* 0x000fe20003f04070 */
[--C-:B------:R-:W-:Y:S01]  /*6a70*/  @!P5 IMAD.IADD R75, R75, 0x1, -R21.reuse ;  /* 0x000000014b4bd824 */ /* 0x100fe200078e0a15 */
[----:B------:R-:W-:Y:S01]  /*6a80*/  ISETP.GT.U32.AND P5, PT, R21, R69, PT ;  /* 0x000000451500720c */ /* 0x000fe20003fa4070 */
[--C-:B------:R-:W-:Y:S01]  /*6a90*/  @!P1 IMAD.IADD R73, R73, 0x1, -R21.reuse ;  /* 0x0000000149499824 */ /* 0x100fe200078e0a15 */
[C---:B------:R-:W-:Y:S02]  /*6aa0*/  ISETP.GT.U32.AND P1, PT, R21.reuse, R67, PT ;  /* 0x000000431500720c */ /* 0x040fe40003f24070 */
[----:B------:R-:W-:Y:S01]  /*6ab0*/  ISETP.GT.U32.AND P3, PT, R21, R74, PT ;  /* 0x0000004a1500720c */ /* 0x000fe20003f64070 */
[----:B------:R-:W-:-:S06]  /*6ac0*/  @!P6 IMAD.IADD R70, R70, 0x1, -R21 ;  /* 0x000000014646e824 */ /* 0x000fcc00078e0a15 */
[--C-:B------:R-:W-:Y:S02]  /*6ad0*/  @!P0 IMAD.IADD R71, R71, 0x1, -R21.reuse ;  /* 0x0000000147478824 */ /* 0x100fe400078e0a15 */
[--C-:B------:R-:W-:Y:S01]  /*6ae0*/  @!P5 IMAD.IADD R69, R69, 0x1, -R21.reuse ;  /* 0x000000014545d824 */ /* 0x100fe200078e0a15 */
[----:B------:R-:W-:Y:S01]  /*6af0*/  ISETP.GT.U32.AND P5, PT, R21, R33, PT ;  /* 0x000000211500720c */ /* 0x000fe20003fa4070 */
[--C-:B------:R-:W-:Y:S02]  /*6b00*/  @!P1 IMAD.IADD R67, R67, 0x1, -R21.reuse ;  /* 0x0000000143439824 */ /* 0x100fe400078e0a15 */
[--C-:B------:R-:W-:Y:S01]  /*6b10*/  @!P3 IMAD.IADD R74, R74, 0x1, -R21.reuse ;  /* 0x000000014a4ab824 */ /* 0x100fe200078e0a15 */
[----:B------:R-:W-:Y:S02]  /*6b20*/  ISETP.GT.U32.AND P3, PT, R21, R68, PT ;  /* 0x000000441500720c */ /* 0x000fe40003f64070 */
[----:B------:R-:W-:Y:S02]  /*6b30*/  IABS R35, R15 ;  /* 0x0000000f00237213 */ /* 0x000fe40000000000 */
[----:B--2---:R-:W2:Y:S05]  /*6b40*/  LDL.LU R15, [R1+0x58] ;  /* 0x00005800010f7983 */ /* 0x004eaa0000300800 */
[--C-:B------:R-:W-:Y:S01]  /*6b50*/  @!P5 IMAD.IADD R33, R33, 0x1, -R21.reuse ;  /* 0x000000012121d824 */ /* 0x100fe200078e0a15 */
        /* <DEDUP_REMOVED lines=11> */
[----:B---3--:R-:W-:-:S02]  /*6c10*/  ISETP.GT.U32.AND P0, PT, R21, R24, PT ;  /* 0x000000181500720c */ /* 0x008fc40003f04070 */
[----:B----4-:R-:W-:-:S11]  /*6c20*/  ISETP.GT.U32.AND P6, PT, R21, R54, PT ;  /* 0x000000361500720c */ /* 0x010fd60003fc4070 */
[--C-:B------:R-:W-:Y:S02]  /*6c30*/  @!P0 IMAD.IADD R24, R24, 0x1, -R21.reuse ;  /* 0x0000000118188824 */ /* 0x100fe400078e0a15 */
[----:B------:R-:W-:Y:S01]  /*6c40*/  @!P6 IMAD.IADD R54, R54, 0x1, -R21 ;  /* 0x000000013636e824 */ /* 0x000fe200078e0a15 */
[C---:B------:R-:W-:Y:S02]  /*6c50*/  ISETP.GT.U32.AND P6, PT, R21.reuse, R67, PT ;  /* 0x000000431500720c */ /* 0x040fe40003fc4070 */
[----:B------:R-:W-:-:S11]  /*6c60*/  ISETP.GT.U32.AND P5, PT, R21, R24, PT ;  /* 0x000000181500720c */ /* 0x000fd60003fa4070 */
[--C-:B------:R-:W-:Y:S02]  /*6c70*/  @!P6 IMAD.IADD R67, R67, 0x1, -R21.reuse ;  /* 0x000000014343e824 */ /* 0x100fe400078e0a15 */
[----:B------:R-:W-:-:S03]  /*6c80*/  @!P5 IMAD.IADD R24, R24, 0x1, -R21 ;  /* 0x000000011818d824 */ /* 0x000fc600078e0a15 */
[----:B------:R-:W-:Y:S04]  /*6c90*/  STL [R1+0x3f24], R67 ;  /* 0x003f244301007387 */ /* 0x000fe80000100800 */
[----:B------:R0:W-:Y:S04]  /*6ca0*/  STL [R1+0x84], R24 ;  /* 0x0000841801007387 */ /* 0x0001e80000100800 */
[----:B0-----:R-:W3:Y:S01]  /*6cb0*/  LDL.LU R24, [R1+0x54] ;  /* 0x0000540001187983 */ /* 0x001ee20000300800 */
[C---:B------:R-:W-:Y:S02]  /*6cc0*/  ISETP.GT.U32.AND P3, PT, R21.reuse, R32, PT ;  /* 0x000000201500720c */ /* 0x040fe40003f64070 */
[----:B------:R-:W-:-:S02]  /*6cd0*/  ISETP.GT.U32.AND P1, PT, R21, R31, PT ;  /* 0x0000001f1500720c */ /* 0x000fc40003f24070 */
[----:B------:R-:W-:Y:S02]  /*6ce0*/  ISETP.GT.U32.AND P0, PT, R21, R30, PT ;  /* 0x0000001e1500720c */ /* 0x000fe40003f04070 */
[----:B------:R-:W-:Y:S01]  /*6cf0*/  IABS R41, R13 ;  /* 0x0000000d00297213 */ /* 0x000fe20000000000 */
[----:B------:R-:W-:-:S06]  /*6d00*/  IMAD.HI.U32 R13, R22, R47, RZ ;  /* 0x0000002f160d7227 */ /* 0x000fcc00078e00ff */
[----:B------:R-:W-:Y:S01]  /*6d10*/  @!P3 IMAD.IADD R32, R32, 0x1, -R21 ;  /* 0x000000012020b824 */ /* 0x000fe200078e0a15 */
[----:B------:R-:W-:Y:S01]  /*6d20*/  ISETP.GT.U32.AND P3, PT, R21, R54, PT ;  /* 0x000000361500720c */ /* 0x000fe20003f64070 */
[----:B------:R-:W-:Y:S02]  /*6d30*/  IMAD.MOV R13, RZ, RZ, -R13 ;  /* 0x000000ffff0d7224 */ /* 0x000fe400078e0a0d */
[----:B------:R-:W-:Y:S01]  /*6d40*/  IMAD.HI.U32 R12, R22, R45, RZ ;  /* 0x0000002d160c7227 */ /* 0x000fe200078e00ff */
[----:B------:R-:W-:-:S03]  /*6d50*/  IABS R38, R34 ;  /* 0x0000002200267213 */ /* 0x000fc60000000000 */
[----:B------:R-:W-:Y:S02]  /*6d60*/  IMAD R47, R21, R13, R47 ;  /* 0x0000000d152f7224 */ /* 0x000fe400078e022f */
[----:B------:R-:W-:-:S04]  /*6d70*/  IMAD.HI.U32 R13, R22, R40, RZ ;  /* 0x00000028160d7227 */ /* 0x000fc800078e00ff */
[--C-:B------:R-:W-:Y:S02]  /*6d80*/  @!P1 IMAD.IADD R31, R31, 0x1, -R21.reuse ;  /* 0x000000011f1f9824 */ /* 0x100fe400078e0a15 */
[--C-:B------:R-:W-:Y:S02]  /*6d90*/  @!P0 IMAD.IADD R30, R30, 0x1, -R21.reuse ;  /* 0x000000011e1e8824 */ /* 0x100fe400078e0a15 */
[----:B------:R-:W-:Y:S01]  /*6da0*/  @!P3 IMAD.IADD R54, R54, 0x1, -R21 ;  /* 0x000000013636b824 */ /* 0x000fe200078e0a15 */
[C---:B------:R-:W-:Y:S01]  /*6db0*/  ISETP.GT.U32.AND P3, PT, R21.reuse, R29, PT ;  /* 0x0000001d1500720c */ /* 0x040fe20003f64070 */
[----:B------:R-:W-:Y:S01]  /*6dc0*/  IMAD.HI.U32 R10, R22, R41, RZ ;  /* 0x00000029160a7227 */ /* 0x000fe200078e00ff */
[----:B------:R-:W-:-:S03]  /*6dd0*/  ISETP.GT.U32.AND P1, PT, R21, R33, PT ;  /* 0x000000211500720c */ /* 0x000fc60003f24070 */
[----:B------:R-:W-:Y:S02]  /*6de0*/  IMAD.MOV R12, RZ, RZ, -R12 ;  /* 0x000000ffff0c7224 */ /* 0x000fe400078e0a0c */
[----:B------:R-:W-:Y:S01]  /*6df0*/  IMAD.MOV R13, RZ, RZ, -R13 ;  /* 0x000000ffff0d7224 */ /* 0x000fe200078e0a0d */
[----:B------:R-:W-:Y:S01]  /*6e00*/  IABS R34, R14 ;  /* 0x0000000e00227213 */ /* 0x000fe20000000000 */
[----:B------:R-:W-:Y:S01]  /*6e10*/  IMAD.HI.U32 R14, R22, R38, RZ ;  /* 0x00000026160e7227 */ /* 0x000fe200078e00ff */
[C---:B------:R-:W-:Y:S02]  /*6e20*/  ISETP.GT.U32.AND P0, PT, R21.reuse, R32, PT ;  /* 0x000000201500720c */ /* 0x040fe40003f04070 */
[C---:B------:R-:W-:Y:S01]  /*6e30*/  ISETP.GT.U32.AND P6, PT, R21.reuse, R31, PT ;  /* 0x0000001f1500720c */ /* 0x040fe20003fc4070 */
[----:B------:R-:W-:Y:S01]  /*6e40*/  IMAD.MOV R10, RZ, RZ, -R10 ;  /* 0x000000ffff0a7224 */ /* 0x000fe200078e0a0a */
[C---:B------:R-:W-:Y:S01]  /*6e50*/  ISETP.GT.U32.AND P5, PT, R21.reuse, R30, PT ;  /* 0x0000001e1500720c */ /* 0x040fe20003fa4070 */
[----:B------:R-:W-:-:S02]  /*6e60*/  IMAD R45, R21, R12, R45 ;  /* 0x0000000c152d7224 */ /* 0x000fc400078e022d */
[----:B------:R-:W-:Y:S02]  /*6e70*/  IMAD R40, R21, R13, R40 ;  /* 0x0000000d15287224 */ /* 0x000fe400078e0228 */
[----:B------:R-:W-:-:S04]  /*6e80*/  IMAD.HI.U32 R12, R22, R11, RZ ;  /* 0x0000000b160c7227 */ /* 0x000fc800078e00ff */
[----:B------:R-:W-:-:S04]  /*6e90*/  IMAD.HI.U32 R13, R22, R37, RZ ;  /* 0x00000025160d7227 */ /* 0x000fc800078e00ff */
[----:B------:R-:W-:Y:S02]  /*6ea0*/  IMAD.MOV R14, RZ, RZ, -R14 ;  /* 0x000000ffff0e7224 */ /* 0x000fe400078e0a0e */
[----:B------:R-:W-:Y:S02]  /*6eb0*/  IMAD R41, R21, R10, R41 ;  /* 0x0000000a15297224 */ /* 0x000fe400078e0229 */
[----:B------:R-:W-:-:S04]  /*6ec0*/  IMAD.HI.U32 R10, R22, R39, RZ ;  /* 0x00000027160a7227 */ /* 0x000fc800078e00ff */
[----:B------:R-:W-:Y:S02]  /*6ed0*/  IMAD.MOV R12, RZ, RZ, -R12 ;  /* 0x000000ffff0c7224 */ /* 0x000fe400078e0a0c */
[----:B------:R-:W-:Y:S02]  /*6ee0*/  IMAD.MOV R13, RZ, RZ, -R13 ;  /* 0x000000ffff0d7224 */ /* 0x000fe400078e0a0d */
[----:B------:R-:W-:Y:S02]  /*6ef0*/  IMAD R38, R21, R14, R38 ;  /* 0x0000000e15267224 */ /* 0x000fe400078e0226 */
[----:B------:R-:W-:Y:S02]  /*6f00*/  VIADD R14, R72, 0x61 ;  /* 0x00000061480e7836 */ /* 0x000fe40000000000 */
[----:B------:R-:W-:Y:S02]  /*6f10*/  @!P3 IMAD.IADD R29, R29, 0x1, -R21 ;  /* 0x000000011d1db824 */ /* 0x000fe400078e0a15 */
[----:B------:R-:W-:-:S02]  /*6f20*/  IMAD.MOV R10, RZ, RZ, -R10 ;  /* 0x000000ffff0a7224 */ /* 0x000fc400078e0a0a */
[C---:B------:R-:W-:Y:S02]  /*6f30*/  IMAD R17, R21.reuse, R12, R11 ;  /* 0x0000000c15117224 */ /* 0x040fe400078e020b */
[----:B------:R-:W-:Y:S02]  /*6f40*/  IMAD R37, R21, R13, R37 ;  /* 0x0000000d15257224 */ /* 0x000fe400078e0225 */
[----:B------:R-:W-:Y:S02]  /*6f50*/  @!P1 IMAD.IADD R33, R33, 0x1, -R21 ;  /* 0x0000000121219824 */ /* 0x000fe400078e0a15 */
[----:B------:R-:W-:Y:S01]  /*6f60*/  IMAD.HI.U32 R12, R22, R34, RZ ;  /* 0x00000022160c7227 */ /* 0x000fe200078e00ff */
[----:B------:R0:W-:Y:S03]  /*6f70*/  STL [R1+0x80], R54 ;  /* 0x0000803601007387 */ /* 0x0001e60000100800 */
[----:B------:R-:W-:-:S02]  /*6f80*/  VIADD R13, R72, 0x62 ;  /* 0x00000062480d7836 */ /* 0x000fc40000000000 */
[--C-:B------:R-:W-:Y:S01]  /*6f90*/  @!P0 IMAD.IADD R32, R32, 0x1, -R21.reuse ;  /* 0x0000000120208824 */ /* 0x100fe200078e0a15 */
[----:B------:R-:W-:Y:S01]  /*6fa0*/  STL [R1+0x111c], R14 ;  /* 0x00111c0e01007387 */ /* 0x000fe20000100800 */
[--C-:B------:R-:W-:Y:S02]  /*6fb0*/  @!P6 IMAD.IADD R31, R31, 0x1, -R21.reuse ;  /* 0x000000011f1fe824 */ /* 0x100fe400078e0a15 */
[----:B------:R-:W-:Y:S01]  /*6fc0*/  @!P5 IMAD.IADD R30, R30, 0x1, -R21 ;  /* 0x000000011e1ed824 */ /* 0x000fe200078e0a15 */
[C---:B------:R-:W-:Y:S01]  /*6fd0*/  ISETP.GT.U32.AND P5, PT, R21.reuse, R29, PT ;  /* 0x0000001d1500720c */ /* 0x040fe20003fa4070 */
[----:B------:R-:W-:Y:S01]  /*6fe0*/  IMAD R39, R21, R10, R39 ;  /* 0x0000000a15277224 */ /* 0x000fe200078e0227 */
[----:B------:R-:W-:Y:S01]  /*6ff0*/  STL [R1+0x7c], R33 ;  /* 0x00007c2101007387 */ /* 0x000fe20000100800 */
[----:B------:R-:W-:-:S03]  /*7000*/  IMAD.HI.U32 R11, R22, R35, RZ ;  /* 0x00000023160b7227 */ /* 0x000fc600078e00ff */
[----:B------:R-:W-:Y:S01]  /*7010*/  STL [R1+0x1118], R13 ;  /* 0x0011180d01007387 */ /* 0x000fe20000100800 */
[----:B------:R-:W-:-:S04]  /*7020*/  IMAD.HI.U32 R10, R22, R36, RZ ;  /* 0x00000024160a7227 */ /* 0x000fc800078e00ff */
[----:B------:R-:W-:Y:S01]  /*7030*/  IMAD.MOV R12, RZ, RZ, -R12 ;  /* 0x000000ffff0c7224 */ /* 0x000fe200078e0a0c */
[----:B------:R-:W-:Y:S01]  /*7040*/  STL [R1+0x78], R32 ;  /* 0x0000782001007387 */ /* 0x000fe20000100800 */
[----:B------:R-:W-:Y:S02]  /*7050*/  IMAD.MOV R11, RZ, RZ, -R11 ;  /* 0x000000ffff0b7224 */ /* 0x000fe400078e0a0b */
[----:B------:R-:W-:Y:S01]  /*7060*/  IMAD.MOV R10, RZ, RZ, -R10 ;  /* 0x000000ffff0a7224 */ /* 0x000fe200078e0a0a */
[----:B------:R-:W-:Y:S01]  /*7070*/  STL [R1+0x74], R31 ;  /* 0x0000741f01007387 */ /* 0x000fe20000100800 */
[C---:B------:R-:W-:Y:S02]  /*7080*/  IMAD R34, R21.reuse, R12, R34 ;  /* 0x0000000c15227224 */ /* 0x040fe400078e0222 */
[C---:B------:R-:W-:Y:S01]  /*7090*/  VIADD R12, R72.reuse, 0x63 ;  /* 0x00000063480c7836 */ /* 0x040fe20000000000 */
[----:B------:R-:W4:Y:S01]  /*70a0*/  LDL.LU R55, [R1+0x50] ;  /* 0x0000500001377983 */ /* 0x000f220000300800 */
[C---:B------:R-:W-:Y:S01]  /*70b0*/  IMAD R35, R21.reuse, R11, R35 ;  /* 0x0000000b15237224 */ /* 0x040fe200078e0223 */
[C---:B------:R-:W-:Y:S01]  /*70c0*/  ISETP.GT.U32.AND P1, PT, R21.reuse, R63, PT ;  /* 0x0000003f1500720c */ /* 0x040fe20003f24070 */
[----:B------:R-:W-:Y:S01]  /*70d0*/  IMAD R36, R21, R10, R36 ;  /* 0x0000000a15247224 */ /* 0x000fe200078e0224 */
[----:B------:R-:W4:Y:S01]  /*70e0*/  LDL.LU R56, [R1+0x4c] ;  /* 0x00004c0001387983 */ /* 0x000f220000300800 */
[----:B------:R-:W-:-:S02]  /*70f0*/  VIADD R11, R72, 0x64 ;  /* 0x00000064480b7836 */ /* 0x000fc40000000000 */
[----:B------:R-:W-:Y:S01]  /*7100*/  VIADD R10, R72, 0x68 ;  /* 0x00000068480a7836 */ /* 0x000fe20000000000 */
[----:B------:R-:W-:Y:S01]  /*7110*/  STL [R1+0x1124], R12 ;  /* 0x0011240c01007387 */ /* 0x000fe20000100800 */
[----:B------:R-:W-:Y:S01]  /*7120*/  @!P5 IMAD.IADD R29, R29, 0x1, -R21 ;  /* 0x000000011d1dd824 */ /* 0x000fe200078e0a15 */
[C---:B------:R-:W-:Y:S02]  /*7130*/  ISETP.GT.U32.AND P0, PT, R21.reuse, R49, PT ;  /* 0x000000311500720c */ /* 0x040fe40003f04070 */
[----:B------:R-:W-:Y:S04]  /*7140*/  STL [R1+0x70], R30 ;  /* 0x0000701e01007387 */ /* 0x000fe80000100800 */
[----:B------:R-:W4:Y:S04]  /*7150*/  LDL.LU R57, [R1+0x48] ;  /* 0x0000480001397983 */ /* 0x000f280000300800 */
[----:B------:R-:W-:Y:S01]  /*7160*/  STL [R1+0x1120], R11 ;  /* 0x0011200b01007387 */ /* 0x000fe20000100800 */
[----:B------:R-:W-:-:S03]  /*7170*/  ISETP.GT.U32.AND P6, PT, R21, R50, PT ;  /* 0x000000321500720c */ /* 0x000fc60003fc4070 */
[----:B------:R-:W-:Y:S04]  /*7180*/  STL [R1+0x1128], R10 ;  /* 0x0011280a01007387 */ /* 0x000fe80000100800 */
[----:B------:R-:W4:Y:S04]  /*7190*/  LDL.LU R52, [R1+0x44] ;  /* 0x0000440001347983 */ /* 0x000f280000300800 */
[----:B------:R-:W4:Y:S04]  /*71a0*/  LDL.LU R53, [R1+0x40] ;  /* 0x0000400001357983 */ /* 0x000f280000300800 */
[----:B------:R-:W-:Y:S01]  /*71b0*/  STL [R1+0x6c], R29 ;  /* 0x00006c1d01007387 */ /* 0x000fe20000100800 */
[----:B------:R-:W-:-:S03]  /*71c0*/  ISETP.GT.U32.AND P3, PT, R21, R16, PT ;  /* 0x000000101500720c */ /* 0x000fc60003f64070 */
[----:B0-----:R-:W4:Y:S01]  /*71d0*/  LDL.LU R54, [R1+0x3c] ;  /* 0x00003c0001367983 */ /* 0x001f220000300800 */
[--C-:B------:R-:W-:Y:S01]  /*71e0*/  @!P1 IMAD.IADD R63, R63, 0x1, -R21.reuse ;  /* 0x000000013f3f9824 */ /* 0x100fe200078e0a15 */
[----:B--2---:R-:W-:Y:S01]  /*71f0*/  ISETP.GT.U32.AND P1, PT, R21, R15, PT ;  /* 0x0000000f1500720c */ /* 0x004fe20003f24070 */
[--C-:B------:R-:W-:Y:S02]  /*7200*/  @!P0 IMAD.IADD R49, R49, 0x1, -R21.reuse ;  /* 0x0000000131318824 */ /* 0x100fe400078e0a15 */
[----:B------:R-:W-:Y:S01]  /*7210*/  @!P6 IMAD.IADD R50, R50, 0x1, -R21 ;  /* 0x000000013232e824 */ /* 0x000fe200078e0a15 */
[----:B------:R-:W-:-:S04]  /*7220*/  ISETP.GT.U32.AND P6, PT, R21, R63, PT ;  /* 0x0000003f1500720c */ /* 0x000fc80003fc4070 */
[--C-:B------:R-:W-:Y:S01]  /*7230*/  @!P3 IMAD.IADD R16, R16, 0x1, -R21.reuse ;  /* 0x000000011010b824 */ /* 0x100fe200078e0a15 */
[C---:B------:R-:W-:Y:S02]  /*7240*/  ISETP.GT.U32.AND P5, PT, R21.reuse, R49, PT ;  /* 0x000000311500720c */ /* 0x040fe40003fa4070 */
[----:B------:R-:W-:Y:S02]  /*7250*/  ISETP.GT.U32.AND P3, PT, R21, R50, PT ;  /* 0x000000321500720c */ /* 0x000fe40003f64070 */
[----:B------:R-:W-:Y:S01]  /*7260*/  @!P1 IMAD.IADD R15, R15, 0x1, -R21 ;  /* 0x000000010f0f9824 */ /* 0x000fe200078e0a15 */
[----:B------:R-:W-:-:S03]  /*7270*/  ISETP.GT.U32.AND P1, PT, R21, R16, PT ;  /* 0x000000101500720c */ /* 0x000fc60003f24070 */
[----:B------:R-:W-:-:S05]  /*7280*/  @!P6 IMAD.IADD R63, R63, 0x1, -R21 ;  /* 0x000000013f3fe824 */ /* 0x000fca00078e0a15 */
[--C-:B------:R-:W-:Y:S02]  /*7290*/  @!P5 IMAD.IADD R49, R49, 0x1, -R21.reuse ;  /* 0x000000013131d824 */ /* 0x100fe400078e0a15 */
[--C-:B------:R-:W-:Y:S01]  /*72a0*/  @!P3 IMAD.IADD R50, R50, 0x1, -R21.reuse ;  /* 0x000000013232b824 */ /* 0x100fe200078e0a15 */
[----:B------:R-:W-:Y:S02]  /*72b0*/  STL [R1+0x68], R63 ;  /* 0x0000683f01007387 */ /* 0x000fe40000100800 */
[----:B------:R-:W-:Y:S02]  /*72c0*/  @!P1 IMAD.IADD R16, R16, 0x1, -R21 ;  /* 0x0000000110109824 */ /* 0x000fe400078e0a15 */
[----:B------:R0:W-:Y:S04]  /*72d0*/  STL [R1+0x64], R49 ;  /* 0x0000643101007387 */ /* 0x0001e80000100800 */
[----:B------:R1:W-:Y:S04]  /*72e0*/  STL [R1+0x60], R50 ;  /* 0x0000603201007387 */ /* 0x0003e80000100800 */
[----:B------:R2:W-:Y:S04]  /*72f0*/  STL [R1+0x5c], R16 ;  /* 0x00005c1001007387 */ /* 0x0005e80000100800 */
[----:B0-----:R-:W4:Y:S01]  /*7300*/  LDL.LU R49, [R1+0x2c] ;  /* 0x00002c0001317983 */ /* 0x001f220000300800 */
[----:B---3--:R-:W-:-:S13]  /*7310*/  ISETP.GT.U32.AND P0, PT, R21, R24, PT ;  /* 0x000000181500720c */ /* 0x008fda0003f04070 */
[----:B------:R-:W-:Y:S01]  /*7320*/  @!P0 IMAD.IADD R24, R24, 0x1, -R21 ;  /* 0x0000000118188824 */ /* 0x000fe200078e0a15 */
[----:B------:R-:W-:-:S04]  /*7330*/  ISETP.GT.U32.AND P0, PT, R21, R15, PT ;  /* 0x0000000f1500720c */ /* 0x000fc80003f04070 */
[----:B------:R-:W-:-:S09]  /*7340*/  ISETP.GT.U32.AND P6, PT, R21, R24, PT ;  /* 0x000000181500720c */ /* 0x000fd20003fc4070 */
[----:B------:R-:W-:-:S04]  /*7350*/  @!P0 IMAD.IADD R15, R15, 0x1, -R21 ;  /* 0x000000010f0f8824 */ /* 0x000fc800078e0a15 */
[----:B------:R-:W-:Y:S01]  /*7360*/  @!P6 IMAD.IADD R24, R24, 0x1, -R21 ;  /* 0x000000011818e824 */ /* 0x000fe200078e0a15 */
[----:B------:R0:W-:Y:S04]  /*7370*/  STL [R1+0x58], R15 ;  /* 0x0000580f01007387 */ /* 0x0001e80000100800 */
[----:B-1----:R-:W3:Y:S04]  /*7380*/  LDL.LU R50, [R1+0x28] ;  /* 0x0000280001327983 */ /* 0x002ee80000300800 */
[----:B--2---:R-:W2:Y:S04]  /*7390*/  LDL.LU R16, [R1+0x24] ;  /* 0x0000240001107983 */ /* 0x004ea80000300800 */
[----:B------:R1:W-:Y:S04]  /*73a0*/  STL [R1+0x54], R24 ;  /* 0x0000541801007387 */ /* 0x0003e80000100800 */
[----:B0-----:R-:W2:Y:S04]  /*73b0*/  LDL.LU R15, [R1+0x20] ;  /* 0x00002000010f7983 */ /* 0x001ea80000300800 */
[----:B-1----:R-:W2:Y:S01]  /*73c0*/  LDL.LU R24, [R1+0x1c] ;  /* 0x00001c0001187983 */ /* 0x002ea20000300800 */
[----:B----4-:R-:W-:-:S02]  /*73d0*/  ISETP.GT.U32.AND P5, PT, R21, R55, PT ;  /* 0x000000371500720c */ /* 0x010fc40003fa4070 */
[C---:B------:R-:W-:Y:S02]  /*73e0*/  ISETP.GT.U32.AND P3, PT, R21.reuse, R56, PT ;  /* 0x000000381500720c */ /* 0x040fe40003f64070 */
[----:B------:R-:W-:-:S09]  /*73f0*/  ISETP.GT.U32.AND P1, PT, R21, R57, PT ;  /* 0x000000391500720c */ /* 0x000fd20003f24070 */
[--C-:B------:R-:W-:Y:S02]  /*7400*/  @!P5 IMAD.IADD R55, R55, 0x1, -R21.reuse ;  /* 0x000000013737d824 */ /* 0x100fe400078e0a15 */
[--C-:B------:R-:W-:Y:S01]  /*7410*/  @!P3 IMAD.IADD R56, R56, 0x1, -R21.reuse ;  /* 0x000000013838b824 */ /* 0x100fe200078e0a15 */
[C---:B------:R-:W-:Y:S02]  /*7420*/  ISETP.GT.U32.AND P3, PT, R21.reuse, R28, PT ;  /* 0x0000001c1500720c */ /* 0x040fe40003f64070 */
[----:B------:R-:W-:Y:S01]  /*7430*/  ISETP.GT.U32.AND P0, PT, R21, R52, PT ;  /* 0x000000341500720c */ /* 0x000fe20003f04070 */
[----:B------:R-:W-:Y:S01]  /*7440*/  @!P1 IMAD.IADD R57, R57, 0x1, -R21 ;  /* 0x0000000139399824 */ /* 0x000fe200078e0a15 */
[C---:B------:R-:W-:Y:S02]  /*7450*/  ISETP.GT.U32.AND P6, PT, R21.reuse, R53, PT ;  /* 0x000000351500720c */ /* 0x040fe40003fc4070 */
[C---:B------:R-:W-:Y:S02]  /*7460*/  ISETP.GT.U32.AND P5, PT, R21.reuse, R54, PT ;  /* 0x000000361500720c */ /* 0x040fe40003fa4070 */
[----:B------:R-:W-:-:S07]  /*7470*/  ISETP.GT.U32.AND P1, PT, R21, R27, PT ;  /* 0x0000001b1500720c */ /* 0x000fce0003f24070 */
[--C-:B------:R-:W-:Y:S01]  /*7480*/  @!P0 IMAD.IADD R52, R52, 0x1, -R21.reuse ;  /* 0x0000000134348824 */ /* 0x100fe200078e0a15 */
[----:B------:R-:W-:Y:S01]  /*7490*/  ISETP.GT.U32.AND P0, PT, R21, R26, PT ;  /* 0x0000001a1500720c */ /* 0x000fe20003f04070 */
[--C-:B------:R-:W-:Y:S01]  /*74a0*/  @!P6 IMAD.IADD R53, R53, 0x1, -R21.reuse ;  /* 0x000000013535e824 */ /* 0x100fe200078e0a15 */
[C---:B------:R-:W-:Y:S01]  /*74b0*/  ISETP.GT.U32.AND P6, PT, R21.reuse, R55, PT ;  /* 0x000000371500720c */ /* 0x040fe20003fc4070 */
[--C-:B------:R-:W-:Y:S01]  /*74c0*/  @!P3 IMAD.IADD R28, R28, 0x1, -R21.reuse ;  /* 0x000000011c1cb824 */ /* 0x100fe200078e0a15 */
[C---:B------:R-:W-:Y:S01]  /*74d0*/  ISETP.GT.U32.AND P3, PT, R21.reuse, R57, PT ;  /* 0x000000391500720c */ /* 0x040fe20003f64070 */
[--C-:B------:R-:W-:Y:S01]  /*74e0*/  @!P5 IMAD.IADD R54, R54, 0x1, -R21.reuse ;  /* 0x000000013636d824 */ /* 0x100fe200078e0a15 */
[----:B------:R-:W-:Y:S01]  /*74f0*/  ISETP.GT.U32.AND P5, PT, R21, R56, PT ;  /* 0x000000381500720c */ /* 0x000fe20003fa4070 */
[----:B------:R-:W-:Y:S01]  /*7500*/  @!P1 IMAD.IADD R27, R27, 0x1, -R21 ;  /* 0x000000011b1b9824 */ /* 0x000fe200078e0a15 */
[----:B------:R-:W-:-:S05]  /*7510*/  ISETP.GT.U32.AND P1, PT, R21, R52, PT ;  /* 0x000000341500720c */ /* 0x000fca0003f24070 */
[--C-:B------:R-:W-:Y:S01]  /*7520*/  @!P0 IMAD.IADD R26, R26, 0x1, -R21.reuse ;  /* 0x000000011a1a8824 */ /* 0x100fe200078e0a15 */
[----:B------:R-:W-:Y:S01]  /*7530*/  ISETP.GT.U32.AND P0, PT, R21, R53, PT ;  /* 0x000000351500720c */ /* 0x000fe20003f04070 */
[--C-:B------:R-:W-:Y:S01]  /*7540*/  @!P6 IMAD.IADD R55, R55, 0x1, -R21.reuse ;  /* 0x000000013737e824 */ /* 0x100fe200078e0a15 */
[----:B------:R-:W-:Y:S01]  /*7550*/  ISETP.GT.U32.AND P6, PT, R21, R28, PT ;  /* 0x0000001c1500720c */ /* 0x000fe20003fc4070 */
[--C-:B------:R-:W-:Y:S01]  /*7560*/  @!P3 IMAD.IADD R57, R57, 0x1, -R21.reuse ;  /* 0x000000013939b824 */ /* 0x100fe200078e0a15 */
[C---:B------:R-:W-:Y:S01]  /*7570*/  ISETP.GT.U32.AND P3, PT, R21.reuse, R27, PT ;  /* 0x0000001b1500720c */ /* 0x040fe20003f64070 */
[--C-:B------:R-:W-:Y:S01]  /*7580*/  @!P5 IMAD.IADD R56, R56, 0x1, -R21.reuse ;  /* 0x000000013838d824 */ /* 0x100fe200078e0a15 */
[C---:B------:R-:W-:Y:S01]  /*7590*/  ISETP.GT.U32.AND P5, PT, R21.reuse, R54, PT ;  /* 0x000000361500720c */ /* 0x040fe20003fa4070 */
[----:B------:R-:W-:Y:S01]  /*75a0*/  @!P1 IMAD.IADD R52, R52, 0x1, -R21 ;  /* 0x0000000134349824 */ /* 0x000fe200078e0a15 */
[----:B------:R-:W-:-:S05]  /*75b0*/  ISETP.GT.U32.AND P1, PT, R21, R26, PT ;  /* 0x0000001a1500720c */ /* 0x000fca0003f24070 */
[--C-:B------:R-:W-:Y:S02]  /*75c0*/  @!P0 IMAD.IADD R53, R53, 0x1, -R21.reuse ;  /* 0x0000000135358824 */ /* 0x100fe400078e0a15 */
[--C-:B------:R-:W-:Y:S02]  /*75d0*/  @!P6 IMAD.IADD R28, R28, 0x1, -R21.reuse ;  /* 0x000000011c1ce824 */ /* 0x100fe400078e0a15 */
[--C-:B------:R-:W-:Y:S02]  /*75e0*/  @!P3 IMAD.IADD R27, R27, 0x1, -R21.reuse ;  /* 0x000000011b1bb824 */ /* 0x100fe400078e0a15 */
[--C-:B------:R-:W-:Y:S01]  /*75f0*/  @!P5 IMAD.IADD R54, R54, 0x1, -R21.reuse ;  /* 0x000000013636d824 */ /* 0x100fe200078e0a15 */
[----:B------:R-:W-:Y:S01]  /*7600*/  ISETP.GT.U32.AND P0, PT, R21, R49, PT ;  /* 0x000000311500720c */ /* 0x000fe20003f04070 */
[----:B------:R-:W-:-:S12]  /*7610*/  @!P1 IMAD.IADD R26, R26, 0x1, -R21 ;  /* 0x000000011a1a9824 */ /* 0x000fd800078e0a15 */
[----:B------:R-:W-:Y:S01]  /*7620*/  @!P0 IMAD.IADD R49, R49, 0x1, -R21 ;  /* 0x0000000131318824 */ /* 0x000fe200078e0a15 */
[----:B------:R-:W-:-:S13]  /*7630*/  ISETP.GT.U32.AND P0, PT, R21, R51, PT ;  /* 0x000000331500720c */ /* 0x000fda0003f04070 */
[----:B------:R-:W-:Y:S01]  /*7640*/  @!P0 IMAD.IADD R51, R51, 0x1, -R21 ;  /* 0x0000000133338824 */ /* 0x000fe200078e0a15 */
[C---:B---3--:R-:W-:Y:S02]  /*7650*/  ISETP.GT.U32.AND P5, PT, R21.reuse, R50, PT ;  /* 0x000000321500720c */ /* 0x048fe40003fa4070 */
[C---:B--2---:R-:W-:Y:S02]  /*7660*/  ISETP.GT.U32.AND P6, PT, R21.reuse, R16, PT ;  /* 0x000000101500720c */ /* 0x044fe40003fc4070 */
[----:B------:R-:W-:-:S09]  /*7670*/  ISETP.GT.U32.AND P3, PT, R21, R15, PT ;  /* 0x0000000f1500720c */ /* 0x000fd20003f64070 */
[--C-:B------:R-:W-:Y:S01]  /*7680*/  @!P5 IMAD.IADD R50, R50, 0x1, -R21.reuse ;  /* 0x000000013232d824 */ /* 0x100fe200078e0a15 */
[C---:B------:R-:W-:Y:S02]  /*7690*/  ISETP.GT.U32.AND P1, PT, R21.reuse, R24, PT ;  /* 0x000000181500720c */ /* 0x040fe40003f24070 */
[----:B------:R-:W-:Y:S01]  /*76a0*/  ISETP.GT.U32.AND P5, PT, R21, R23, PT ;  /* 0x000000171500720c */ /* 0x000fe20003fa4070 */
[--C-:B------:R-:W-:Y:S02]  /*76b0*/  @!P6 IMAD.IADD R16, R16, 0x1, -R21.reuse ;  /* 0x000000011010e824 */ /* 0x100fe400078e0a15 */
[----:B------:R-:W-:Y:S01]  /*76c0*/  @!P3 IMAD.IADD R15, R15, 0x1, -R21 ;  /* 0x000000010f0fb824 */ /* 0x000fe200078e0a15 */
[C---:B------:R-:W-:Y:S02]  /*76d0*/  ISETP.GT.U32.AND P3, PT, R21.reuse, R50, PT ;  /* 0x000000321500720c */ /* 0x040fe40003f64070 */
[----:B------:R-:W-:-:S05]  /*76e0*/  ISETP.GT.U32.AND P6, PT, R21, R49, PT ;  /* 0x000000311500720c */ /* 0x000fca0003fc4070 */
[--C-:B------:R-:W-:Y:S01]  /*76f0*/  @!P1 IMAD.IADD R24, R24, 0x1, -R21.reuse ;  /* 0x0000000118189824 */ /* 0x100fe200078e0a15 */
[----:B------:R-:W-:Y:S01]  /*7700*/  ISETP.GT.U32.AND P1, PT, R21, R16, PT ;  /* 0x000000101500720c */ /* 0x000fe20003f24070 */
[--C-:B------:R-:W-:Y:S01]  /*7710*/  @!P5 IMAD.IADD R23, R23, 0x1, -R21.reuse ;  /* 0x000000011717d824 */ /* 0x100fe200078e0a15 */
[C---:B------:R-:W-:Y:S02]  /*7720*/  ISETP.GT.U32.AND P0, PT, R21.reuse, R15, PT ;  /* 0x0000000f1500720c */ /* 0x040fe40003f04070 */
        /* <DEDUP_REMOVED lines=8> */
[C---:B------:R-:W-:Y:S01]  /*77b0*/  ISETP.GT.U32.AND P0, PT, R21.reuse, R46, PT ;  /* 0x0000002e1500720c */ /* 0x040fe20003f04070 */
[--C-:B------:R-:W-:Y:S01]  /*77c0*/  @!P5 IMAD.IADD R24, R24, 0x1, -R21.reuse ;  /* 0x000000011818d824 */ /* 0x100fe200078e0a15 */
[----:B------:R-:W-:Y:S01]  /*77d0*/  ISETP.GT.U32.AND P5, PT, R21, R44, PT ;  /* 0x0000002c1500720c */ /* 0x000fe20003fa4070 */
[--C-:B------:R-:W-:Y:S01]  /*77e0*/  @!P3 IMAD.IADD R23, R23, 0x1, -R21.reuse ;  /* 0x000000011717b824 */ /* 0x100fe200078e0a15 */
[----:B------:R-:W-:Y:S01]  /*77f0*/  ISETP.GT.U32.AND P3, PT, R21, R18, PT ;  /* 0x000000121500720c */ /* 0x000fe20003f64070 */
[----:B------:R-:W-:Y:S01]  /*7800*/  @!P6 IMAD.IADD R51, R51, 0x1, -R21 ;  /* 0x000000013333e824 */ /* 0x000fe200078e0a15 */
[----:B------:R-:W-:-:S05]  /*7810*/  ISETP.GT.U32.AND P6, PT, R21, R43, PT ;  /* 0x0000002b1500720c */ /* 0x000fca0003fc4070 */
[--C-:B------:R-:W-:Y:S01]  /*7820*/  @!P1 IMAD.IADD R48, R48, 0x1, -R21.reuse ;  /* 0x0000000130309824 */ /* 0x100fe200078e0a15 */
[C---:B------:R-:W-:Y:S01]  /*7830*/  ISETP.GT.U32.AND P1, PT, R21.reuse, R93, PT ;  /* 0x0000005d1500720c */ /* 0x040fe20003f24070 */
[--C-:B------:R-:W-:Y:S02]  /*7840*/  @!P0 IMAD.IADD R46, R46, 0x1, -R21.reuse ;  /* 0x000000012e2e8824 */ /* 0x100fe400078e0a15 */
[--C-:B------:R-:W-:Y:S01]  /*7850*/  @!P5 IMAD.IADD R44, R44, 0x1, -R21.reuse ;  /* 0x000000012c2cd824 */ /* 0x100fe200078e0a15 */
[C---:B------:R-:W-:Y:S02]  /*7860*/  ISETP.GT.U32.AND P5, PT, R21.reuse, R91, PT ;  /* 0x0000005b1500720c */ /* 0x040fe40003fa4070 */
[C---:B------:R-:W-:Y:S01]  /*7870*/  ISETP.GT.U32.AND P0, PT, R21.reuse, R92, PT ;  /* 0x0000005c1500720c */ /* 0x040fe20003f04070 */
[--C-:B------:R-:W-:Y:S01]  /*7880*/  @!P3 IMAD.IADD R18, R18, 0x1, -R21.reuse ;  /* 0x000000011212b824 */ /* 0x100fe200078e0a15 */
[----:B------:R-:W-:Y:S01]  /*7890*/  ISETP.GT.U32.AND P3, PT, R21, R46, PT ;  /* 0x0000002e1500720c */ /* 0x000fe20003f64070 */
[----:B------:R-:W-:Y:S01]  /*78a0*/  @!P6 IMAD.IADD R43, R43, 0x1, -R21 ;  /* 0x000000012b2be824 */ /* 0x000fe200078e0a15 */
[----:B------:R-:W-:-:S03]  /*78b0*/  ISETP.GT.U32.AND P6, PT, R21, R48, PT ;  /* 0x000000301500720c */ /* 0x000fc60003fc4070 */
[----:B------:R-:W-:Y:S01]  /*78c0*/  @!P1 IMAD.IADD R93, R93, 0x1, -R21 ;  /* 0x000000015d5d9824 */ /* 0x000fe200078e0a15 */
[----:B------:R-:W-:-:S03]  /*78d0*/  ISETP.GT.U32.AND P1, PT, R21, R44, PT ;  /* 0x0000002c1500720c */ /* 0x000fc60003f24070 */
[--C-:B------:R-:W-:Y:S01]  /*78e0*/  @!P5 IMAD.IADD R91, R91, 0x1, -R21.reuse ;  /* 0x000000015b5bd824 */ /* 0x100fe200078e0a15 */
[C---:B------:R-:W-:Y:S01]  /*78f0*/  ISETP.GT.U32.AND P5, PT, R21.reuse, R18, PT ;  /* 0x000000121500720c */ /* 0x040fe20003fa4070 */
[--C-:B------:R-:W-:Y:S01]  /*7900*/  @!P0 IMAD.IADD R92, R92, 0x1, -R21.reuse ;  /* 0x000000015c5c8824 */ /* 0x100fe200078e0a15 */
[C---:B------:R-:W-:Y:S01]  /*7910*/  ISETP.GT.U32.AND P0, PT, R21.reuse, R43, PT ;  /* 0x0000002b1500720c */ /* 0x040fe20003f04070 */
[--C-:B------:R-:W-:Y:S01]  /*7920*/  @!P3 IMAD.IADD R46, R46, 0x1, -R21.reuse ;  /* 0x000000012e2eb824 */ /* 0x100fe200078e0a15 */
[C---:B------:R-:W-:Y:S01]  /*7930*/  ISETP.GT.U32.AND P3, PT, R21.reuse, R93, PT ;  /* 0x0000005d1500720c */ /* 0x040fe20003f64070 */
[----:B------:R-:W-:Y:S01]  /*7940*/  @!P6 IMAD.IADD R48, R48, 0x1, -R21 ;  /* 0x000000013030e824 */ /* 0x000fe200078e0a15 */
[----:B------:R-:W-:-:S03]  /*7950*/  ISETP.GT.U32.AND P6, PT, R21, R92, PT ;  /* 0x0000005c1500720c */ /* 0x000fc60003fc4070 */
[----:B------:R-:W-:Y:S01]  /*7960*/  @!P1 IMAD.IADD R44, R44, 0x1, -R21 ;  /* 0x000000012c2c9824 */ /* 0x000fe200078e0a15 */
[----:B------:R-:W-:-:S03]  /*7970*/  ISETP.GT.U32.AND P1, PT, R21, R91, PT ;  /* 0x0000005b1500720c */ /* 0x000fc60003f24070 */
[--C-:B------:R-:W-:Y:S01]  /*7980*/  @!P5 IMAD.IADD R18, R18, 0x1, -R21.reuse ;  /* 0x000000011212d824 */ /* 0x100fe200078e0a15 */
[----:B------:R-:W-:Y:S01]  /*7990*/  ISETP.GT.U32.AND P5, PT, R21, R89, PT ;  /* 0x000000591500720c */ /* 0x000fe20003fa4070 */
[--C-:B------:R-:W-:Y:S01]  /*79a0*/  @!P0 IMAD.IADD R43, R43, 0x1, -R21.reuse ;  /* 0x000000012b2b8824 */ /* 0x100fe200078e0a15 */
[----:B------:R-:W-:Y:S01]  /*79b0*/  ISETP.GT.U32.AND P0, PT, R21, R90, PT ;  /* 0x0000005a1500720c */ /* 0x000fe20003f04070 */
[--C-:B------:R-:W-:Y:S01]  /*79c0*/  @!P3 IMAD.IADD R93, R93, 0x1, -R21.reuse ;  /* 0x000000015d5db824 */ /* 0x100fe200078e0a15 */
[C---:B------:R-:W-:Y:S01]  /*79d0*/  ISETP.GT.U32.AND P3, PT, R21.reuse, R88, PT ;  /* 0x000000581500720c */ /* 0x040fe20003f64070 */
        /* <DEDUP_REMOVED lines=9> */
[----:B------:R-:W-:Y:S01]  /*7a70*/  ISETP.GT.U32.AND P3, PT, R21, R83, PT ;  /* 0x000000531500720c */ /* 0x000fe20003f64070 */
[----:B------:R-:W-:-:S04]  /*7a80*/  @!P6 IMAD.IADD R87, R87, 0x1, -R21 ;  /* 0x000000015757e824 */ /* 0x000fc800078e0a15 */
[--C-:B------:R-:W-:Y:S01]  /*7a90*/  @!P1 IMAD.IADD R86, R86, 0x1, -R21.reuse ;  /* 0x0000000156569824 */ /* 0x100fe200078e0a15 */
[C---:B------:R-:W-:Y:S02]  /*7aa0*/  ISETP.GT.U32.AND P1, PT, R21.reuse, R89, PT ;  /* 0x000000591500720c */ /* 0x040fe40003f24070 */
        /* <DEDUP_REMOVED lines=38> */
[C---:B------:R-:W-:Y:S01]  /*7d10*/  ISETP.GT.U32.AND P1, PT, R21.reuse, R78, PT ;  /* 0x0000004e1500720c */ /* 0x040fe20003f24070 */
[--C-:B------:R-:W-:Y:S01]  /*7d20*/  @!P6 IMAD.IADD R82, R82, 0x1, -R21.reuse ;  /* 0x000000015252e824 */ /* 0x100fe200078e0a15 */
[----:B------:R-:W-:Y:S01]  /*7d30*/  ISETP.GT.U32.AND P6, PT, R21, R77, PT ;  /* 0x0000004d1500720c */ /* 0x000fe20003fc4070 */
[--C-:B------:R-:W-:Y:S01]  /*7d40*/  @!P5 IMAD.IADD R47, R47, 0x1, -R21.reuse ;  /* 0x000000012f2fd824 */ /* 0x100fe200078e0a15 */
[----:B------:R-:W-:Y:S01]  /*7d50*/  IABS R33, R14 ;  /* 0x0000000e00217213 */ /* 0x000fe20000000000 */
[----:B------:R-:W-:Y:S01]  /*7d60*/  @!P0 IMAD.IADD R80, R80, 0x1, -R21 ;  /* 0x0000000150508824 */ /* 0x000fe200078e0a15 */
[C---:B------:R-:W-:Y:S02]  /*7d70*/  ISETP.GT.U32.AND P0, PT, R21.reuse, R76, PT ;  /* 0x0000004c1500720c */ /* 0x040fe40003f04070 */
[----:B------:R-:W-:Y:S01]  /*7d80*/  ISETP.GT.U32.AND P5, PT, R21, R47, PT ;  /* 0x0000002f1500720c */ /* 0x000fe20003fa4070 */
[----:B------:R-:W-:Y:S01]  /*7d90*/  IMAD.HI.U32 R14, R22, R33, RZ ;  /* 0x00000021160e7227 */ /* 0x000fe200078e00ff */
[----:B------:R-:W-:-:S02]  /*7da0*/  IABS R30, R11 ;  /* 0x0000000b001e7213 */ /* 0x000fc40000000000 */
[----:B------:R-:W-:Y:S01]  /*7db0*/  IABS R29, R10 ;  /* 0x0000000a001d7213 */ /* 0x000fe20000000000 */
[--C-:B------:R-:W-:Y:S01]  /*7dc0*/  @!P3 IMAD.IADD R79, R79, 0x1, -R21.reuse ;  /* 0x000000014f4fb824 */ /* 0x100fe200078e0a15 */
[C---:B------:R-:W-:Y:S01]  /*7dd0*/  ISETP.GT.U32.AND P3, PT, R21.reuse, R45, PT ;  /* 0x0000002d1500720c */ /* 0x040fe20003f64070 */
[----:B------:R-:W-:Y:S01]  /*7de0*/  @!P1 IMAD.IADD R78, R78, 0x1, -R21 ;  /* 0x000000014e4e9824 */ /* 0x000fe200078e0a15 */
[----:B------:R-:W-:Y:S01]  /*7df0*/  ISETP.GT.U32.AND P1, PT, R21, R42, PT ;  /* 0x0000002a1500720c */ /* 0x000fe20003f24070 */
[----:B------:R-:W-:Y:S02]  /*7e00*/  IMAD.MOV R14, RZ, RZ, -R14 ;  /* 0x000000ffff0e7224 */ /* 0x000fe400078e0a0e */
[----:B------:R-:W-:-:S04]  /*7e10*/  IMAD.HI.U32 R11, R22, R30, RZ ;  /* 0x0000001e160b7227 */ /* 0x000fc800078e00ff */
[----:B------:R-:W-:Y:S01]  /*7e20*/  @!P6 IMAD.IADD R77, R77, 0x1, -R21 ;  /* 0x000000014d4de824 */ /* 0x000fe200078e0a15 */
[C---:B------:R-:W-:Y:S01]  /*7e30*/  ISETP.GT.U32.AND P6, PT, R21.reuse, R41, PT ;  /* 0x000000291500720c */ /* 0x040fe20003fc4070 */
[----:B------:R-:W-:Y:S01]  /*7e40*/  IMAD.HI.U32 R10, R22, R29, RZ ;  /* 0x0000001d160a7227 */ /* 0x000fe200078e00ff */
[----:B------:R-:W-:Y:S01]  /*7e50*/  IABS R31, R12 ;  /* 0x0000000c001f7213 */ /* 0x000fe20000000000 */
[----:B------:R-:W-:Y:S02]  /*7e60*/  STL [R1+0x50], R55 ;  /* 0x0000503701007387 */ /* 0x000fe40000100800 */
[----:B------:R-:W-:Y:S02]  /*7e70*/  IMAD R33, R21, R14, R33 ;  /* 0x0000000e15217224 */ /* 0x000fe400078e0221 */
[----:B------:R-:W-:Y:S02]  /*7e80*/  IMAD.MOV R11, RZ, RZ, -R11 ;  /* 0x000000ffff0b7224 */ /* 0x000fe400078e0a0b */
[----:B------:R-:W-:Y:S01]  /*7e90*/  VIADD R14, R72, 0x69 ;  /* 0x00000069480e7836 */ /* 0x000fe20000000000 */
[----:B------:R-:W-:Y:S01]  /*7ea0*/  STL [R1+0x4c], R56 ;  /* 0x00004c3801007387 */ /* 0x000fe20000100800 */
[----:B------:R-:W-:-:S02]  /*7eb0*/  IMAD.MOV R10, RZ, RZ, -R10 ;  /* 0x000000ffff0a7224 */ /* 0x000fc400078e0a0a */
[--C-:B------:R-:W-:Y:S01]  /*7ec0*/  @!P0 IMAD.IADD R76, R76, 0x1, -R21.reuse ;  /* 0x000000014c4c8824 */ /* 0x100fe200078e0a15 */
[----:B------:R-:W-:Y:S01]  /*7ed0*/  STL [R1+0x48], R57 ;  /* 0x0000483901007387 */ /* 0x000fe20000100800 */
[----:B------:R-:W-:Y:S01]  /*7ee0*/  @!P5 IMAD.IADD R47, R47, 0x1, -R21 ;  /* 0x000000012f2fd824 */ /* 0x000fe200078e0a15 */
[C---:B------:R-:W-:Y:S01]  /*7ef0*/  ISETP.GT.U32.AND P0, PT, R21.reuse, R40, PT ;  /* 0x000000281500720c */ /* 0x040fe20003f04070 */
[C---:B------:R-:W-:Y:S01]  /*7f00*/  IMAD R30, R21.reuse, R11, R30 ;  /* 0x0000000b151e7224 */ /* 0x040fe200078e021e */
[----:B------:R-:W-:Y:S01]  /*7f10*/  ISETP.GT.U32.AND P5, PT, R21, R17, PT ;  /* 0x000000111500720c */ /* 0x000fe20003fa4070 */
[----:B------:R-:W-:Y:S01]  /*7f20*/  STL [R1+0x44], R52 ;  /* 0x0000443401007387 */ /* 0x000fe20000100800 */
[----:B------:R-:W-:Y:S01]  /*7f30*/  IABS R32, R13 ;  /* 0x0000000d00207213 */ /* 0x000fe20000000000 */
[----:B------:R-:W-:Y:S02]  /*7f40*/  VIADD R11, R72, 0x6a ;  /* 0x0000006a480b7836 */ /* 0x000fe40000000000 */
[----:B------:R-:W-:Y:S01]  /*7f50*/  STL [R1+0x1108], R14 ;  /* 0x0011080e01007387 */ /* 0x000fe20000100800 */
[----:B------:R-:W-:-:S03]  /*7f60*/  IMAD.HI.U32 R12, R22, R31, RZ ;  /* 0x0000001f160c7227 */ /* 0x000fc600078e00ff */
[----:B------:R-:W-:Y:S01]  /*7f70*/  STL [R1+0x40], R53 ;  /* 0x0000403501007387 */ /* 0x000fe20000100800 */
[----:B------:R-:W-:Y:S02]  /*7f80*/  IMAD R29, R21, R10, R29 ;  /* 0x0000000a151d7224 */ /* 0x000fe400078e021d */
[--C-:B------:R-:W-:Y:S01]  /*7f90*/  @!P3 IMAD.IADD R45, R45, 0x1, -R21.reuse ;  /* 0x000000012d2db824 */ /* 0x100fe200078e0a15 */
[----:B------:R-:W-:Y:S01]  /*7fa0*/  STL [R1+0x3c], R54 ;  /* 0x00003c3601007387 */ /* 0x000fe20000100800 */
[----:B------:R-:W-:Y:S01]  /*7fb0*/  @!P1 IMAD.IADD R42, R42, 0x1, -R21 ;  /* 0x000000012a2a9824 */ /* 0x000fe200078e0a15 */
[C---:B------:R-:W-:Y:S01]  /*7fc0*/  ISETP.GT.U32.AND P3, PT, R21.reuse, R39, PT ;  /* 0x000000271500720c */ /* 0x040fe20003f64070 */
[----:B------:R-:W-:Y:S01]  /*7fd0*/  VIADD R10, R72, 0x6b ;  /* 0x0000006b480a7836 */ /* 0x000fe20000000000 */
[----:B------:R-:W-:Y:S01]  /*7fe0*/  ISETP.GT.U32.AND P1, PT, R21, R38, PT ;  /* 0x000000261500720c */ /* 0x000fe20003f24070 */
[----:B------:R0:W-:Y:S01]  /*7ff0*/  STL [R1+0x38], R28 ;  /* 0x0000381c01007387 */ /* 0x0001e20000100800 */
[----:B------:R-:W-:-:S03]  /*8000*/  IMAD.HI.U32 R13, R22, R32, RZ ;  /* 0x00000020160d7227 */ /* 0x000fc600078e00ff */
[----:B------:R1:W-:Y:S01]  /*8010*/  STL [R1+0x34], R27 ;  /* 0x0000341b01007387 */ /* 0x0003e20000100800 */
[----:B------:R-:W-:Y:S02]  /*8020*/  IMAD.MOV R12, RZ, RZ, -R12 ;  /* 0x000000ffff0c7224 */ /* 0x000fe400078e0a0c */
[----:B------:R-:W-:Y:S01]  /*8030*/  @!P6 IMAD.IADD R41, R41, 0x1, -R21 ;  /* 0x000000012929e824 */ /* 0x000fe200078e0a15 */
[----:B------:R-:W-:Y:S01]  /*8040*/  STL [R1+0x1110], R11 ;  /* 0x0011100b01007387 */ /* 0x000fe20000100800 */
[----:B------:R-:W-:Y:S02]  /*8050*/  ISETP.GT.U32.AND P6, PT, R21, R45, PT ;  /* 0x0000002d1500720c */ /* 0x000fe40003fc4070 */
[----:B0-----:R-:W-:Y:S01]  /*8060*/  IABS R28, R14 ;  /* 0x0000000e001c7213 */ /* 0x001fe20000000000 */
[----:B------:R0:W-:Y:S01]  /*8070*/  STL [R1+0x30], R26 ;  /* 0x0000301a01007387 */ /* 0x0001e20000100800 */
[----:B------:R-:W-:-:S03]  /*8080*/  IMAD.MOV R13, RZ, RZ, -R13 ;  /* 0x000000ffff0d7224 */ /* 0x000fc600078e0a0d */
[----:B------:R-:W-:Y:S01]  /*8090*/  STL [R1+0x110c], R10 ;  /* 0x00110c0a01007387 */ /* 0x000fe20000100800 */
[----:B------:R-:W-:Y:S01]  /*80a0*/  IMAD R31, R21, R12, R31 ;  /* 0x0000000c151f7224 */ /* 0x000fe200078e021f */
[----:B-1----:R-:W-:Y:S02]  /*80b0*/  IABS R27, R11 ;  /* 0x0000000b001b7213 */ /* 0x002fe40000000000 */
[----:B------:R-:W-:Y:S01]  /*80c0*/  STL [R1+0x2c], R49 ;  /* 0x00002c3101007387 */ /* 0x000fe20000100800 */
[----:B------:R-:W-:-:S03]  /*80d0*/  IMAD.HI.U32 R12, R22, R28, RZ ;  /* 0x0000001c160c7227 */ /* 0x000fc600078e00ff */
[----:B------:R-:W-:Y:S01]  /*80e0*/  STL [R1+0x28], R50 ;  /* 0x0000283201007387 */ /* 0x000fe20000100800 */
[--C-:B------:R-:W-:Y:S01]  /*80f0*/  @!P0 IMAD.IADD R40, R40, 0x1, -R21.reuse ;  /* 0x0000000128288824 */ /* 0x100fe200078e0a15 */
[----:B0-----:R-:W-:Y:S01]  /*8100*/  IABS R26, R10 ;  /* 0x0000000a001a7213 */ /* 0x001fe20000000000 */
[----:B------:R-:W-:Y:S01]  /*8110*/  @!P5 IMAD.IADD R17, R17, 0x1, -R21 ;  /* 0x000000011111d824 */ /* 0x000fe200078e0a15 */
[----:B------:R0:W-:Y:S01]  /*8120*/  STL [R1+0x24], R16 ;  /* 0x0000241001007387 */ /* 0x0001e20000100800 */
[C---:B------:R-:W-:Y:S01]  /*8130*/  ISETP.GT.U32.AND P5, PT, R21.reuse, R41, PT ;  /* 0x000000291500720c */ /* 0x040fe20003fa4070 */
[C---:B------:R-:W-:Y:S02]  /*8140*/  IMAD R32, R21.reuse, R13, R32 ;  /* 0x0000000d15207224 */ /* 0x040fe400078e0220 */
[----:B------:R1:W-:Y:S01]  /*8150*/  STL [R1+0x20], R15 ;  /* 0x0000200f01007387 */ /* 0x0003e20000100800 */
[----:B------:R-:W-:Y:S01]  /*8160*/  VIADD R14, R72, 0x71 ;  /* 0x00000071480e7836 */ /* 0x000fe20000000000 */
[----:B------:R-:W-:-:S02]  /*8170*/  ISETP.GT.U32.AND P0, PT, R21, R42, PT ;  /* 0x0000002a1500720c */ /* 0x000fc40003f04070 */
[----:B------:R2:W-:Y:S01]  /*8180*/  STL [R1+0x18], R51 ;  /* 0x0000183301007387 */ /* 0x0005e20000100800 */
[----:B0-----:R-:W-:-:S03]  /*8190*/  VIADD R16, R72, 0x6c ;  /* 0x0000006c48107836 */ /* 0x001fc60000000000 */
[----:B------:R0:W-:Y:S01]  /*81a0*/  STL [R1+0x1c], R24 ;  /* 0x00001c1801007387 */ /* 0x0001e20000100800 */
[C---:B-1----:R-:W-:Y:S02]  /*81b0*/  VIADD R15, R72.reuse, 0x70 ;  /* 0x00000070480f7836 */ /* 0x042fe40000000000 */
[----:B------:R-:W-:Y:S01]  /*81c0*/  IMAD.MOV R12, RZ, RZ, -R12 ;  /* 0x000000ffff0c7224 */ /* 0x000fe200078e0a0c */
[----:B--2---:R-:W2:Y:S01]  /*81d0*/  LDL.LU R51, [R1+0x4aa0] ;  /* 0x004aa00001337983 */ /* 0x004ea20000300800 */
[----:B------:R-:W-:Y:S02]  /*81e0*/  VIADD R13, R72, 0x72 ;  /* 0x00000072480d7836 */ /* 0x000fe40000000000 */
[----:B------:R-:W-:Y:S01]  /*81f0*/  IMAD.HI.U32 R11, R22, R27, RZ ;  /* 0x0000001b160b7227 */ /* 0x000fe200078e00ff */
[----:B------:R1:W-:Y:S03]  /*8200*/  STL [R1+0x14], R23 ;  /* 0x0000141701007387 */ /* 0x0003e60000100800 */
[--C-:B------:R-:W-:Y:S01]  /*8210*/  @!P3 IMAD.IADD R39, R39, 0x1, -R21.reuse ;  /* 0x000000012727b824 */ /* 0x100fe200078e0a15 */
[----:B------:R-:W-:Y:S01]  /*8220*/  STL [R1+0x10f8], R16 ;  /* 0x0010f81001007387 */ /* 0x000fe20000100800 */
[----:B------:R-:W-:Y:S01]  /*8230*/  @!P1 IMAD.IADD R38, R38, 0x1, -R21 ;  /* 0x0000000126269824 */ /* 0x000fe200078e0a15 */
[----:B------:R-:W-:Y:S01]  /*8240*/  ISETP.GT.U32.AND P3, PT, R21, R40, PT ;  /* 0x000000281500720c */ /* 0x000fe20003f64070 */
[----:B------:R-:W-:Y:S01]  /*8250*/  IMAD.HI.U32 R10, R22, R26, RZ ;  /* 0x0000001a160a7227 */ /* 0x000fe200078e00ff */
[----:B------:R3:W-:Y:S01]  /*8260*/  STL [R1+0x10f4], R15 ;  /* 0x0010f40f01007387 */ /* 0x0007e20000100800 */
[----:B0-----:R-:W-:-:S02]  /*8270*/  IABS R24, R16 ;  /* 0x0000001000187213 */ /* 0x001fc40000000000 */
[----:B------:R-:W-:Y:S01]  /*8280*/  IMAD R28, R21, R12, R28 ;  /* 0x0000000c151c7224 */ /* 0x000fe200078e021c */
[----:B------:R0:W-:Y:S01]  /*8290*/  STL [R1+0x1100], R14 ;  /* 0x0011000e01007387 */ /* 0x0001e20000100800 */
[----:B------:R-:W-:Y:S02]  /*82a0*/  IMAD.MOV R11, RZ, RZ, -R11 ;  /* 0x000000ffff0b7224 */ /* 0x000fe400078e0a0b */
[----:B------:R-:W-:Y:S01]  /*82b0*/  VIADD R12, R72, 0x73 ;  /* 0x00000073480c7836 */ /* 0x000fe20000000000 */
[----:B------:R4:W-:Y:S01]  /*82c0*/  STL [R1+0x10fc], R13 ;  /* 0x0010fc0d01007387 */ /* 0x0009e20000100800 */
[----:B------:R-:W-:Y:S01]  /*82d0*/  @!P6 IMAD.IADD R45, R45, 0x1, -R21 ;  /* 0x000000012d2de824 */ /* 0x000fe200078e0a15 */
[C---:B------:R-:W-:Y:S01]  /*82e0*/  ISETP.GT.U32.AND P6, PT, R21.reuse, R38, PT ;  /* 0x000000261500720c */ /* 0x040fe20003fc4070 */
[----:B------:R-:W-:Y:S01]  /*82f0*/  IMAD.MOV R10, RZ, RZ, -R10 ;  /* 0x000000ffff0a7224 */ /* 0x000fe200078e0a0a */
[----:B------:R-:W-:Y:S01]  /*8300*/  STL [R1+0x10], R48 ;  /* 0x0000103001007387 */ /* 0x000fe20000100800 */
[----:B-1----:R-:W-:Y:S01]  /*8310*/  IABS R23, R15 ;  /* 0x0000000f00177213 */ /* 0x002fe20000000000 */
[----:B------:R-:W-:-:S02]  /*8320*/  IMAD R27, R21, R11, R27 ;  /* 0x0000000b151b7224 */ /* 0x000fc400078e021b */
[----:B------:R-:W-:Y:S01]  /*8330*/  STL [R1+0xc], R46 ;  /* 0x00000c2e01007387 */ /* 0x000fe20000100800 */
[----:B------:R-:W-:-:S03]  /*8340*/  IMAD.HI.U32 R11, R22, R24, RZ ;  /* 0x00000018160b7227 */ /* 0x000fc600078e00ff */
[----:B------:R-:W-:Y:S01]  /*8350*/  STL [R1+0x8], R44 ;  /* 0x0000082c01007387 */ /* 0x000fe20000100800 */
[----:B------:R-:W-:-:S03]  /*8360*/  IMAD R26, R21, R10, R26 ;  /* 0x0000000a151a7224 */ /* 0x000fc600078e021a */
[----:B------:R-:W-:Y:S01]  /*8370*/  STL [R1+0x4], R43 ;  /* 0x0000042b01007387 */ /* 0x000fe20000100800 */
[----:B------:R-:W-:Y:S01]  /*8380*/  @!P5 IMAD.IADD R41, R41, 0x1, -R21 ;  /* 0x000000012929d824 */ /* 0x000fe200078e0a15 */
[----:B------:R-:W-:Y:S02]  /*8390*/  ISETP.GT.U32.AND P5, PT, R21, R37, PT ;  /* 0x000000251500720c */ /* 0x000fe40003fa4070 */
[----:B------:R1:W-:Y:S01]  /*83a0*/  STL [R1+0x1104], R12 ;  /* 0x0011040c01007387 */ /* 0x0003e20000100800 */
[----:B------:R-:W-:-:S03]  /*83b0*/  IMAD.HI.U32 R10, R22, R23, RZ ;  /* 0x00000017160a7227 */ /* 0x000fc600078e00ff */
[----:B------:R-:W-:Y:S01]  /*83c0*/  STL [R1+0x3f28], R93 ;  /* 0x003f285d01007387 */ /* 0x000fe20000100800 */
[----:B------:R-:W-:Y:S01]  /*83d0*/  @!P0 IMAD.IADD R42, R42, 0x1, -R21 ;  /* 0x000000012a2a8824 */ /* 0x000fe200078e0a15 */
[----:B---3--:R-:W-:Y:S02]  /*83e0*/  IABS R15, R13 ;  /* 0x0000000d000f7213 */ /* 0x008fe40000000000 */
[----:B------:R3:W-:Y:S01]  /*83f0*/  STL [R1], R18 ;  /* 0x0000001201007387 */ /* 0x0007e20000100800 */
[----:B------:R-:W-:Y:S01]  /*8400*/  IMAD.MOV R11, RZ, RZ, -R11 ;  /* 0x000000ffff0b7224 */ /* 0x000fe200078e0a0b */
[C---:B------:R-:W-:Y:S02]  /*8410*/  ISETP.GT.U32.AND P1, PT, R21.reuse, R17, PT ;  /* 0x000000111500720c */ /* 0x040fe40003f24070 */
[----:B------:R-:W-:Y:S01]  /*8420*/  STL [R1+0x3f2c], R92 ;  /* 0x003f2c5c01007387 */ /* 0x000fe20000100800 */
[C---:B------:R-:W-:Y:S01]  /*8430*/  ISETP.GT.U32.AND P0, PT, R21.reuse, R39, PT ;  /* 0x000000271500720c */ /* 0x040fe20003f04070 */
[----:B------:R-:W-:Y:S01]  /*8440*/  @!P3 IMAD.IADD R40, R40, 0x1, -R21 ;  /* 0x000000012828b824 */ /* 0x000fe200078e0a15 */
[----:B------:R-:W-:Y:S01]  /*8450*/  IABS R16, R14 ;  /* 0x0000000e00107213 */ /* 0x000fe20000000000 */
[----:B------:R-:W-:Y:S01]  /*8460*/  STL [R1+0x3f38], R91 ;  /* 0x003f385b01007387 */ /* 0x000fe20000100800 */
[----:B0-----:R-:W-:Y:S01]  /*8470*/  IABS R14, R12 ;  /* 0x0000000c000e7213 */ /* 0x001fe20000000000 */
[----:B------:R-:W-:Y:S01]  /*8480*/  IMAD.MOV R10, RZ, RZ, -R10 ;  /* 0x000000ffff0a7224 */ /* 0x000fe200078e0a0a */
[C---:B------:R-:W-:Y:S01]  /*8490*/  ISETP.GT.U32.AND P3, PT, R21.reuse, R36, PT ;  /* 0x000000241500720c */ /* 0x040fe20003f64070 */
[----:B------:R-:W-:Y:S01]  /*84a0*/  STL [R1+0x3f3c], R90 ;  /* 0x003f3c5a01007387 */ /* 0x000fe20000100800 */
[----:B------:R-:W-:-:S03]  /*84b0*/  IMAD R24, R21, R11, R24 ;  /* 0x0000000b15187224 */ /* 0x000fc600078e0218 */
[----:B------:R-:W-:Y:S01]  /*84c0*/  STL [R1+0x3f60], R90 ;  /* 0x003f605a01007387 */ /* 0x000fe20000100800 */
[----:B------:R-:W-:-:S03]  /*84d0*/  IMAD.HI.U32 R11, R22, R15, RZ ;  /* 0x0000000f160b7227 */ /* 0x000fc600078e00ff */
[----:B------:R-:W-:Y:S01]  /*84e0*/  STL [R1+0x3f40], R89 ;  /* 0x003f405901007387 */ /* 0x000fe20000100800 */
[----:B----4-:R-:W-:Y:S02]  /*84f0*/  VIADD R13, R72, 0x74 ;  /* 0x00000074480d7836 */ /* 0x010fe40000000000 */
[----:B------:R-:W-:Y:S01]  /*8500*/  @!P6 IMAD.IADD R38, R38, 0x1, -R21 ;  /* 0x000000012626e824 */ /* 0x000fe200078e0a15 */
[----:B------:R-:W-:Y:S01]  /*8510*/  STL [R1+0x3f44], R88 ;  /* 0x003f445801007387 */ /* 0x000fe20000100800 */
[C---:B-1----:R-:W-:Y:S01]  /*8520*/  IMAD.HI.U32 R12, R22.reuse, R16, RZ ;  /* 0x00000010160c7227 */ /* 0x042fe200078e00ff */
[C---:B------:R-:W-:Y:S02]  /*8530*/  ISETP.GT.U32.AND P6, PT, R21.reuse, R33, PT ;  /* 0x000000211500720c */ /* 0x040fe40003fc4070 */
[----:B------:R-:W-:Y:S01]  /*8540*/  STL [R1+0x3f4c], R87 ;  /* 0x003f4c5701007387 */ /* 0x000fe20000100800 */
[----:B------:R-:W-:Y:S02]  /*8550*/  IMAD R23, R21, R10, R23 ;  /* 0x0000000a15177224 */ /* 0x000fe400078e0217 */
[----:B------:R-:W-:Y:S01]  /*8560*/  IMAD.HI.U32 R10, R22, R14, RZ ;  /* 0x0000000e160a7227 */ /* 0x000fe200078e00ff */
[----:B------:R-:W-:Y:S03]  /*8570*/  STL [R1+0x3f50], R86 ;  /* 0x003f505601007387 */ /* 0x000fe60000100800 */
[----:B------:R-:W-:Y:S01]  /*8580*/  VIADD R43, R72, 0x78 ;  /* 0x00000078482b7836 */ /* 0x000fe20000000000 */
[----:B------:R-:W-:Y:S01]  /*8590*/  STL [R1+0x3f54], R85 ;  /* 0x003f545501007387 */ /* 0x000fe20000100800 */
[----:B------:R-:W-:-:S02]  /*85a0*/  IMAD.MOV R11, RZ, RZ, -R11 ;  /* 0x000000ffff0b7224 */ /* 0x000fc400078e0a0b */
[----:B---3--:R-:W-:Y:S01]  /*85b0*/  VIADD R18, R72, 0x79 ;  /* 0x0000007948127836 */ /* 0x008fe20000000000 */
[----:B------:R-:W-:Y:S01]  /*85c0*/  STL [R1+0x3f58], R84 ;  /* 0x003f585401007387 */ /* 0x000fe20000100800 */
[----:B------:R-:W-:-:S03]  /*85d0*/  IMAD.MOV R12, RZ, RZ, -R12 ;  /* 0x000000ffff0c7224 */ /* 0x000fc600078e0a0c */
[----:B------:R-:W-:Y:S01]  /*85e0*/  STL [R1+0x3f64], R83 ;  /* 0x003f645301007387 */ /* 0x000fe20000100800 */
[----:B------:R-:W-:Y:S02]  /*85f0*/  IMAD.MOV R10, RZ, RZ, -R10 ;  /* 0x000000ffff0a7224 */ /* 0x000fe400078e0a0a */
[----:B------:R-:W-:Y:S01]  /*8600*/  @!P5 IMAD.IADD R37, R37, 0x1, -R21 ;  /* 0x000000012525d824 */ /* 0x000fe200078e0a15 */
[----:B------:R0:W-:Y:S01]  /*8610*/  STL [R1+0x10e4], R13 ;  /* 0x0010e40d01007387 */ /* 0x0001e20000100800 */
[C---:B------:R-:W-:Y:S01]  /*8620*/  ISETP.GT.U32.AND P5, PT, R21.reuse, R32, PT ;  /* 0x000000201500720c */ /* 0x040fe20003fa4070 */
[----:B------:R-:W-:Y:S02]  /*8630*/  IMAD R15, R21, R11, R15 ;  /* 0x0000000b150f7224 */ /* 0x000fe400078e020f */
[----:B------:R1:W-:Y:S01]  /*8640*/  STL [R1+0x10e8], R43 ;  /* 0x0010e82b01007387 */ /* 0x0003e20000100800 */
[--C-:B------:R-:W-:Y:S01]  /*8650*/  @!P1 IMAD.IADD R17, R17, 0x1, -R21.reuse ;  /* 0x0000000111119824 */ /* 0x100fe200078e0a15 */
[----:B------:R-:W-:Y:S01]  /*8660*/  ISETP.GT.U32.AND P1, PT, R21, R35, PT ;  /* 0x000000231500720c */ /* 0x000fe20003f24070 */
[--C-:B------:R-:W-:Y:S01]  /*8670*/  @!P0 IMAD.IADD R39, R39, 0x1, -R21.reuse ;  /* 0x0000000127278824 */ /* 0x100fe200078e0a15 */
[----:B0-----:R-:W-:Y:S01]  /*8680*/  IABS R13, R13 ;  /* 0x0000000d000d7213 */ /* 0x001fe20000000000 */
[C---:B------:R-:W-:Y:S01]  /*8690*/  IMAD R16, R21.reuse, R12, R16 ;  /* 0x0000000c15107224 */ /* 0x040fe200078e0210 */
[----:B------:R-:W-:Y:S01]  /*86a0*/  STL [R1+0x10f0], R18 ;  /* 0x0010f01201007387 */ /* 0x000fe20000100800 */
[----:B------:R-:W-:Y:S01]  /*86b0*/  VIADD R11, R72, 0x7a ;  /* 0x0000007a480b7836 */ /* 0x000fe20000000000 */
[C---:B------:R-:W-:Y:S01]  /*86c0*/  ISETP.GT.U32.AND P0, PT, R21.reuse, R34, PT ;  /* 0x000000221500720c */ /* 0x040fe20003f04070 */
[C---:B------:R-:W-:Y:S01]  /*86d0*/  IMAD R14, R21.reuse, R10, R14 ;  /* 0x0000000a150e7224 */ /* 0x040fe200078e020e */
[----:B------:R-:W-:Y:S01]  /*86e0*/  STL [R1+0x3f68], R82 ;  /* 0x003f685201007387 */ /* 0x000fe20000100800 */
[----:B------:R-:W-:Y:S01]  /*86f0*/  IABS R12, R43 ;  /* 0x0000002b000c7213 */ /* 0x000fe20000000000 */
[----:B------:R-:W-:Y:S01]  /*8700*/  @!P3 IMAD.IADD R36, R36, 0x1, -R21 ;  /* 0x000000012424b824 */ /* 0x000fe200078e0a15 */
[----:B------:R-:W-:Y:S01]  /*8710*/  ISETP.GT.U32.AND P3, PT, R21, R31, PT ;  /* 0x0000001f1500720c */ /* 0x000fe20003f64070 */
[----:B------:R-:W-:Y:S01]  /*8720*/  STL [R1+0x3f8c], R82 ;  /* 0x003f8c5201007387 */ /* 0x000fe20000100800 */
[----:B------:R-:W-:Y:S01]  /*8730*/  IMAD.HI.U32 R10, R22, R13, RZ ;  /* 0x0000000d160a7227 */ /* 0x000fe200078e00ff */
[----:B-1----:R-:W-:-:S02]  /*8740*/  IABS R43, R11 ;  /* 0x0000000b002b7213 */ /* 0x002fc40000000000 */
[----:B------:R-:W-:Y:S01]  /*8750*/  STL [R1+0x3f6c], R81 ;  /* 0x003f6c5101007387 */ /* 0x000fe20000100800 */
[----:B------:R-:W-:Y:S01]  /*8760*/  @!P6 IMAD.IADD R33, R33, 0x1, -R21 ;  /* 0x000000012121e824 */ /* 0x000fe200078e0a15 */
[----:B------:R-:W-:Y:S02]  /*8770*/  IABS R44, R18 ;  /* 0x00000012002c7213 */ /* 0x000fe40000000000 */
[----:B------:R-:W-:Y:S01]  /*8780*/  STL [R1+0x3f70], R80 ;  /* 0x003f705001007387 */ /* 0x000fe20000100800 */
[----:B------:R-:W-:Y:S01]  /*8790*/  IMAD.MOV R10, RZ, RZ, -R10 ;  /* 0x000000ffff0a7224 */ /* 0x000fe200078e0a0a */
[C---:B------:R-:W-:Y:S02]  /*87a0*/  ISETP.GT.U32.AND P6, PT, R21.reuse, R28, PT ;  /* 0x0000001c1500720c */ /* 0x040fe40003fc4070 */
[----:B------:R0:W-:Y:S01]  /*87b0*/  STL [R1+0x10ec], R11 ;  /* 0x0010ec0b01007387 */ /* 0x0001e20000100800 */
[----:B------:R-:W-:-:S03]  /*87c0*/  IMAD R13, R21, R10, R13 ;  /* 0x0000000a150d7224 */ /* 0x000fc600078e020d */
[----:B------:R-:W-:Y:S01]  /*87d0*/  STL [R1+0x3f78], R79 ;  /* 0x003f784f01007387 */ /* 0x000fe20000100800 */
[----:B------:R-:W-:-:S04]  /*87e0*/  IMAD.HI.U32 R10, R22, R44, RZ ;  /* 0x0000002c160a7227 */ /* 0x000fc800078e00ff */
[----:B0-----:R-:W-:Y:S01]  /*87f0*/  IMAD.HI.U32 R11, R22, R12, RZ ;  /* 0x0000000c160b7227 */ /* 0x001fe200078e00ff */
[----:B------:R-:W-:Y:S03]  /*8800*/  STL [R1+0x3f7c], R78 ;  /* 0x003f7c4e01007387 */ /* 0x000fe60000100800 */
[----:B------:R-:W-:Y:S01]  /*8810*/  IMAD.MOV R11, RZ, RZ, -R11 ;  /* 0x000000ffff0b7224 */ /* 0x000fe200078e0a0b */
[----:B------:R-:W-:Y:S01]  /*8820*/  STL [R1+0x3f80], R77 ;  /* 0x003f804d01007387 */ /* 0x000fe20000100800 */
[--C-:B------:R-:W-:Y:S01]  /*8830*/  @!P5 IMAD.IADD R32, R32, 0x1, -R21.reuse ;  /* 0x000000012020d824 */ /* 0x100fe200078e0a15 */
[----:B------:R-:W-:Y:S02]  /*8840*/  ISETP.GT.U32.AND P5, PT, R21, R27, PT ;  /* 0x0000001b1500720c */ /* 0x000fe40003fa4070 */
[----:B------:R-:W-:Y:S01]  /*8850*/  STL [R1+0x3f84], R76 ;  /* 0x003f844c01007387 */ /* 0x000fe20000100800 */
[--C-:B------:R-:W-:Y:S01]  /*8860*/  @!P1 IMAD.IADD R35, R35, 0x1, -R21.reuse ;  /* 0x0000000123239824 */ /* 0x100fe200078e0a15 */
[C---:B------:R-:W-:Y:S01]  /*8870*/  ISETP.GT.U32.AND P1, PT, R21.reuse, R30, PT ;  /* 0x0000001e1500720c */ /* 0x040fe20003f24070 */
[----:B------:R-:W-:Y:S01]  /*8880*/  @!P0 IMAD.IADD R34, R34, 0x1, -R21 ;  /* 0x0000000122228824 */ /* 0x000fe200078e0a15 */
[----:B------:R-:W-:Y:S01]  /*8890*/  STL [R1+0x3f90], R47 ;  /* 0x003f902f01007387 */ /* 0x000fe20000100800 */
[C---:B------:R-:W-:Y:S01]  /*88a0*/  IMAD R12, R21.reuse, R11, R12 ;  /* 0x0000000b150c7224 */ /* 0x040fe200078e020c */
[----:B------:R-:W-:-:S02]  /*88b0*/  ISETP.GT.U32.AND P0, PT, R21, R29, PT ;  /* 0x0000001d1500720c */ /* 0x000fc40003f04070 */
[----:B------:R-:W-:Y:S01]  /*88c0*/  STL [R1+0x3f94], R45 ;  /* 0x003f942d01007387 */ /* 0x000fe20000100800 */
[----:B------:R-:W-:Y:S02]  /*88d0*/  IMAD.MOV R11, RZ, RZ, -R10 ;  /* 0x000000ffff0b7224 */ /* 0x000fe400078e0a0a */
[--C-:B------:R-:W-:Y:S01]  /*88e0*/  @!P3 IMAD.IADD R31, R31, 0x1, -R21.reuse ;  /* 0x000000011f1fb824 */ /* 0x100fe200078e0a15 */
[----:B------:R-:W-:Y:S01]  /*88f0*/  STL [R1+0x3fb8], R45 ;  /* 0x003fb82d01007387 */ /* 0x000fe20000100800 */
[----:B------:R-:W-:Y:S01]  /*8900*/  IMAD.HI.U32 R10, R22, R43, RZ ;  /* 0x0000002b160a7227 */ /* 0x000fe200078e00ff */
[----:B------:R-:W-:Y:S02]  /*8910*/  ISETP.GT.U32.AND P3, PT, R21, R26, PT ;  /* 0x0000001a1500720c */ /* 0x000fe40003f64070 */
[----:B------:R-:W-:Y:S01]  /*8920*/  STL [R1+0x3f98], R42 ;  /* 0x003f982a01007387 */ /* 0x000fe20000100800 */
[----:B------:R-:W-:-:S03]  /*8930*/  @!P6 IMAD.IADD R28, R28, 0x1, -R21 ;  /* 0x000000011c1ce824 */ /* 0x000fc600078e0a15 */
[----:B------:R-:W-:Y:S01]  /*8940*/  STL [R1+0x3f9c], R41 ;  /* 0x003f9c2901007387 */ /* 0x000fe20000100800 */
[----:B------:R-:W-:-:S03]  /*8950*/  IMAD.MOV R10, RZ, RZ, -R10 ;  /* 0x000000ffff0a7224 */ /* 0x000fc600078e0a0a */
[----:B------:R-:W-:Y:S01]  /*8960*/  STL [R1+0x3fa4], R40 ;  /* 0x003fa42801007387 */ /* 0x000fe20000100800 */
[----:B------:R-:W-:-:S03]  /*8970*/  ISETP.GT.U32.AND P6, PT, R21, R16, PT ;  /* 0x000000101500720c */ /* 0x000fc60003fc4070 */
[----:B------:R-:W-:Y:S04]  /*8980*/  STL [R1+0x3fa8], R39 ;  /* 0x003fa82701007387 */ /* 0x000fe80000100800 */
[----:B------:R0:W-:Y:S01]  /*8990*/  STL [R1+0x8c], R17 ;  /* 0x00008c1101007387 */ /* 0x0001e20000100800 */
[----:B------:R-:W-:Y:S02]  /*89a0*/  IMAD R43, R21, R10, R43 ;  /* 0x0000000a152b7224 */ /* 0x000fe400078e022b */
[--C-:B------:R-:W-:Y:S01]  /*89b0*/  @!P5 IMAD.IADD R27, R27, 0x1, -R21.reuse ;  /* 0x000000011b1bd824 */ /* 0x100fe200078e0a15 */
[----:B------:R-:W-:Y:S01]  /*89c0*/  ISETP.GT.U32.AND P5, PT, R21, R15, PT ;  /* 0x0000000f1500720c */ /* 0x000fe20003fa4070 */
[----:B0-----:R-:W-:Y:S01]  /*89d0*/  VIADD R17, R72, 0x7b ;  /* 0x0000007b48117836 */ /* 0x001fe20000000000 */
[----:B------:R-:W-:Y:S01]  /*89e0*/  STL [R1+0x3fac], R38 ;  /* 0x003fac2601007387 */ /* 0x000fe20000100800 */
[----:B------:R-:W-:-:S03]  /*89f0*/  @!P1 IMAD.IADD R30, R30, 0x1, -R21 ;  /* 0x000000011e1e9824 */ /* 0x000fc600078e0a15 */
[----:B------:R-:W-:Y:S01]  /*8a00*/  IABS R10, R17 ;  /* 0x00000011000a7213 */ /* 0x000fe20000000000 */
[--C-:B------:R-:W-:Y:S01]  /*8a10*/  @!P0 IMAD.IADD R29, R29, 0x1, -R21.reuse ;  /* 0x000000011d1d8824 */ /* 0x100fe200078e0a15 */
[C---:B------:R-:W-:Y:S01]  /*8a20*/  ISETP.GT.U32.AND P1, PT, R21.reuse, R24, PT ;  /* 0x000000181500720c */ /* 0x040fe20003f24070 */
[C---:B------:R-:W-:Y:S01]  /*8a30*/  IMAD R44, R21.reuse, R11, R44 ;  /* 0x0000000b152c7224 */ /* 0x040fe200078e022c */
[C---:B------:R-:W-:Y:S01]  /*8a40*/  ISETP.GT.U32.AND P0, PT, R21.reuse, R23, PT ;  /* 0x000000171500720c */ /* 0x040fe20003f04070 */
[----:B------:R0:W-:Y:S01]  /*8a50*/  STL [R1+0x10d0], R17 ;  /* 0x0010d01101007387 */ /* 0x0001e20000100800 */
[--C-:B------:R-:W-:Y:S01]  /*8a60*/  @!P3 IMAD.IADD R26, R26, 0x1, -R21.reuse ;  /* 0x000000011a1ab824 */ /* 0x100fe200078e0a15 */
[C---:B------:R-:W-:Y:S01]  /*8a70*/  ISETP.GT.U32.AND P3, PT, R21.reuse, R14, PT ;  /* 0x0000000e1500720c */ /* 0x040fe20003f64070 */
[----:B------:R-:W-:Y:S02]  /*8a80*/  VIADD R11, R72, 0x7c ;  /* 0x0000007c480b7836 */ /* 0x000fe40000000000 */
[----:B------:R-:W-:Y:S01]  /*8a90*/  @!P6 IMAD.IADD R16, R16, 0x1, -R21 ;  /* 0x000000011010e824 */ /* 0x000fe200078e0a15 */
[----:B------:R-:W-:Y:S01]  /*8aa0*/  ISETP.GT.U32.AND P6, PT, R21, R44, PT ;  /* 0x0000002c1500720c */ /* 0x000fe20003fc4070 */
[----:B0-----:R-:W-:Y:S01]  /*8ab0*/  IMAD.HI.U32 R17, R22, R10, RZ ;  /* 0x0000000a16117227 */ /* 0x001fe200078e00ff */
[----:B------:R-:W-:Y:S03]  /*8ac0*/  STL [R1+0x3fb0], R72 ;  /* 0x003fb04801007387 */ /* 0x000fe60000100800 */
[----:B------:R-:W-:Y:S01]  /*8ad0*/  IMAD.MOV R17, RZ, RZ, -R17 ;  /* 0x000000ffff117224 */ /* 0x000fe200078e0a11 */
[----:B------:R0:W-:Y:S01]  /*8ae0*/  STL [R1+0x1114], R11 ;  /* 0x0011140b01007387 */ /* 0x0001e20000100800 */
[----:B------:R-:W-:-:S02]  /*8af0*/  @!P5 IMAD.IADD R15, R15, 0x1, -R21 ;  /* 0x000000010f0fd824 */ /* 0x000fc400078e0a15 */
[C---:B------:R-:W-:Y:S01]  /*8b00*/  IMAD R48, R21.reuse, R17, R10 ;  /* 0x0000001115307224 */ /* 0x040fe200078e020a */
[----:B------:R-:W-:Y:S01]  /*8b10*/  ISETP.GT.U32.AND P5, PT, R21, R43, PT ;  /* 0x0000002b1500720c */ /* 0x000fe20003fa4070 */
[----:B------:R-:W-:Y:S01]  /*8b20*/  VIADD R10, R25, 0xfffffffe ;  /* 0xfffffffe190a7836 */ /* 0x000fe20000000000 */
[----:B0-----:R-:W-:Y:S01]  /*8b30*/  IABS R11, R11 ;  /* 0x0000000b000b7213 */ /* 0x001fe20000000000 */
[--C-:B------:R-:W-:Y:S01]  /*8b40*/  @!P1 IMAD.IADD R24, R24, 0x1, -R21.reuse ;  /* 0x0000000118189824 */ /* 0x100fe200078e0a15 */
[----:B------:R-:W-:Y:S01]  /*8b50*/  ISETP.GT.U32.AND P1, PT, R21, R13, PT ;  /* 0x0000000d1500720c */ /* 0x000fe20003f24070 */
[----:B------:R-:W-:Y:S01]  /*8b60*/  @!P0 IMAD.IADD R23, R23, 0x1, -R21 ;  /* 0x0000000117178824 */ /* 0x000fe200078e0a15 */
[----:B------:R-:W-:Y:S01]  /*8b70*/  ISETP.GT.U32.AND P0, PT, R21, R12, PT ;  /* 0x0000000c1500720c */ /* 0x000fe20003f04070 */
[----:B------:R-:W-:-:S04]  /*8b80*/  IMAD.HI.U32 R18, R22, R11, RZ ;  /* 0x0000000b16127227 */ /* 0x000fc800078e00ff */
[--C-:B------:R-:W-:Y:S01]  /*8b90*/  @!P3 IMAD.IADD R14, R14, 0x1, -R21.reuse ;  /* 0x000000010e0eb824 */ /* 0x100fe200078e0a15 */
[----:B------:R-:W-:Y:S01]  /*8ba0*/  ISETP.GE.U32.AND P3, PT, R10, 0x7ffffeff, PT ;  /* 0x7ffffeff0a00780c */ /* 0x000fe20003f66070 */
[----:B------:R-:W-:Y:S01]  /*8bb0*/  IMAD.MOV R18, RZ, RZ, -R18 ;  /* 0x000000ffff127224 */ /* 0x000fe200078e0a12 */
[----:B------:R-:W-:Y:S01]  /*8bc0*/  SHF.R.S32.HI R17, RZ, 0x1f, R0 ;  /* 0x0000001fff117819 */ /* 0x000fe20000011400 */
[----:B------:R-:W-:Y:S01]  /*8bd0*/  @!P6 IMAD.IADD R44, R44, 0x1, -R21 ;  /* 0x000000012c2ce824 */ /* 0x000fe200078e0a15 */
[----:B------:R-:W-:Y:S01]  /*8be0*/  IADD3 R42, P6, PT, R2, R0, RZ ;  /* 0x00000000022a7210 */ /* 0x000fe20007fde0ff */
[----:B------:R-:W-:Y:S02]  /*8bf0*/  IMAD R46, R21, R18, R11 ;  /* 0x00000012152e7224 */ /* 0x000fe400078e020b */
[C---:B------:R-:W-:Y:S02]  /*8c00*/  VIADD R11, R25.reuse, 0xffffffff ;  /* 0xffffffff190b7836 */ /* 0x040fe40000000000 */
[----:B------:R-:W-:-:S02]  /*8c10*/  VIADD R10, R25, 0xfffffff7 ;  /* 0xfffffff7190a7836 */ /* 0x000fc40000000000 */
[----:B------:R-:W-:Y:S01]  /*8c20*/  @!P5 IMAD.IADD R43, R43, 0x1, -R21 ;  /* 0x000000012b2bd824 */ /* 0x000fe200078e0a15 */
[----:B------:R-:W-:Y:S01]  /*8c30*/  IADD3 R39, P5, PT, R4, R0, RZ ;  /* 0x0000000004277210 */ /* 0x000fe20007fbe0ff */
[----:B------:R-:W-:Y:S01]  /*8c40*/  IMAD.X R45, R17, 0x1, R3, P6 ;  /* 0x00000001112d7824 */ /* 0x000fe200030e0603 */
[----:B------:R-:W-:Y:S01]  /*8c50*/  PRMT R41, RZ, 0x7610, R41 ;  /* 0x00007610ff297816 */ /* 0x000fe20000000029 */
[--C-:B------:R-:W-:Y:S01]  /*8c60*/  @!P1 IMAD.IADD R13, R13, 0x1, -R21.reuse ;  /* 0x000000010d0d9824 */ /* 0x100fe200078e0a15 */
[----:B------:R-:W-:Y:S01]  /*8c70*/  ISETP.GE.U32.AND P1, PT, R11, 0x7fffff00, PT ;  /* 0x7fffff000b00780c */ /* 0x000fe20003f26070 */
[----:B------:R-:W-:Y:S01]  /*8c80*/  @!P0 IMAD.IADD R12, R12, 0x1, -R21 ;  /* 0x000000010c0c8824 */ /* 0x000fe200078e0a15 */
[----:B------:R-:W-:Y:S01]  /*8c90*/  ISETP.GE.U32.AND P0, PT, R10, 0x7ffffef8, PT ;  /* 0x7ffffef80a00780c */ /* 0x000fe20003f06070 */
[----:B------:R-:W-:Y:S02]  /*8ca0*/  @!P3 IMAD.MOV.U32 R10, RZ, RZ, R42 ;  /* 0x000000ffff0ab224 */ /* 0x000fe400078e002a */
[----:B------:R-:W-:-:S02]  /*8cb0*/  @!P3 IMAD.MOV.U32 R11, RZ, RZ, R45 ;  /* 0x000000ffff0bb224 */ /* 0x000fc400078e002d */
[----:B------:R-:W-:Y:S01]  /*8cc0*/  IMAD.X R40, R17, 0x1, R5, P5 ;  /* 0x0000000111287824 */ /* 0x000fe200028e0605 */
[----:B------:R-:W-:Y:S02]  /*8cd0*/  PRMT R38, RZ, 0x7610, R38 ;  /* 0x00007610ff267816 */ /* 0x000fe40000000026 */
[----:B------:R0:W3:Y:S01]  /*8ce0*/  @!P3 LDG.E.U8 R41, desc[UR8][R10.64] ;  /* 0x000000080a29b981 */ /* 0x0000e2000c1e1100 */
[----:B------:R-:W-:Y:S01]  /*8cf0*/  PRMT R20, RZ, 0x7610, R20 ;  /* 0x00007610ff147816 */ /* 0x000fe20000000014 */
[----:B0-----:R-:W-:Y:S02]  /*8d00*/  @!P3 IMAD.MOV.U32 R10, RZ, RZ, R39 ;  /* 0x000000ffff0ab224 */ /* 0x001fe400078e0027 */
[----:B------:R-:W-:-:S05]  /*8d10*/  @!P3 IMAD.MOV.U32 R11, RZ, RZ, R40 ;  /* 0x000000ffff0bb224 */ /* 0x000fca00078e0028 */
[----:B------:R0:W4:Y:S02]  /*8d20*/  @!P3 LDG.E.U8 R38, desc[UR8][R10.64] ;  /* 0x000000080a26b981 */ /* 0x000124000c1e1100 */
[----:B0-----:R-:W-:Y:S02]  /*8d30*/  @!P1 IMAD.MOV.U32 R10, RZ, RZ, R2 ;  /* 0x000000ffff0a9224 */ /* 0x001fe400078e0002 */
[----:B------:R-:W-:-:S05]  /*8d40*/  @!P1 IMAD.MOV.U32 R11, RZ, RZ, R3 ;  /* 0x000000ffff0b9224 */ /* 0x000fca00078e0003 */
[----:B------:R0:W2:Y:S04]  /*8d50*/  @!P1 LDG.E.U8 R20, desc[UR8][R10.64] ;  /* 0x000000080a149981 */ /* 0x0000a8000c1e1100 */
        /* <DEDUP_REMOVED lines=16> */
[----:B------:R-:W-:Y:S04]  /*8e60*/  STL [R1+0x3ff0], R16 ;  /* 0x003ff01001007387 */ /* 0x000fe80000100800 */
[----:B------:R0:W-:Y:S04]  /*8e70*/  STL [R1+0x3ff4], R15 ;  /* 0x003ff40f01007387 */ /* 0x0001e80000100800 */
[----:B------:R0:W-:Y:S01]  /*8e80*/  STL [R1+0x3ffc], R14 ;  /* 0x003ffc0e01007387 */ /* 0x0001e20000100800 */
[----:B------:R-:W-:-:S03]  /*8e90*/  ISETP.GT.U32.AND P5, PT, R21, R46, PT ;  /* 0x0000002e1500720c */ /* 0x000fc60003fa4070 */
[----:B------:R0:W-:Y:S01]  /*8ea0*/  STL [R1+0x4000], R13 ;  /* 0x0040000d01007387 */ /* 0x0001e20000100800 */
[----:B------:R-:W-:-:S03]  /*8eb0*/  @!P6 IMAD.IADD R48, R48, 0x1, -R21 ;  /* 0x000000013030e824 */ /* 0x000fc600078e0a15 */
        /* <DEDUP_REMOVED lines=9> */
[----:B-1----:R-:W-:Y:S01]  /*8f50*/  PRMT R23, RZ, 0x7610, R23 ;  /* 0x00007610ff177816 */ /* 0x002fe20000000017 */
[----:B0-----:R-:W-:-:S02]  /*8f60*/  @!P1 IMAD.MOV.U32 R10, RZ, RZ, R4 ;  /* 0x000000ffff0a9224 */ /* 0x001fc400078e0004 */
[----:B------:R-:W-:Y:S02]  /*8f70*/  @!P1 IMAD.MOV.U32 R11, RZ, RZ, R5 ;  /* 0x000000ffff0b9224 */ /* 0x000fe400078e0005 */
[----:B------:R-:W-:Y:S01]  /*8f80*/  @!P5 IMAD.IADD R46, R46, 0x1, -R21 ;  /* 0x000000012e2ed824 */ /* 0x000fe200078e0a15 */
[----:B------:R-:W-:Y:S02]  /*8f90*/  IADD3 R15, P5, PT, R8, R0, RZ ;  /* 0x00000000080f7210 */ /* 0x000fe40007fbe0ff */
[----:B------:R-:W-:Y:S01]  /*8fa0*/  PRMT R18, RZ, 0x7610, R18 ;  /* 0x00007610ff127816 */ /* 0x000fe20000000012 */
[----:B------:R0:W4:Y:S02]  /*8fb0*/  @!P1 LDG.E.U8 R23, desc[UR8][R10.64] ;  /* 0x000000080a179981 */ /* 0x000124000c1e1100 */
[----:B------:R-:W-:Y:S01]  /*8fc0*/  IMAD.X R16, R17, 0x1, R9, P5 ;  /* 0x0000000111107824 */ /* 0x000fe200028e0609 */
[----:B------:R-:W-:Y:S02]  /*8fd0*/  PRMT R14, RZ, 0x7610, R14 ;  /* 0x00007610ff0e7816 */ /* 0x000fe4000000000e */
[----:B------:R-:W-:-:S02]  /*8fe0*/  PRMT R13, RZ, 0x7610, R13 ;  /* 0x00007610ff0d7816 */ /* 0x000fc4000000000d */
[----:B------:R-:W-:Y:S01]  /*8ff0*/  PRMT R12, RZ, 0x7610, R12 ;  /* 0x00007610ff0c7816 */ /* 0x000fe2000000000c */
[----:B--2---:R1:W-:Y:S02]  /*9000*/  STL [R1+0x10cc], R20 ;  /* 0x0010cc1401007387 */ /* 0x0043e40000100800 */
[----:B-1----:R-:W-:-:S05]  /*9010*/  IADD3 R20, P6, PT, R6, R0, RZ ;  /* 0x0000000006147210 */ /* 0x002fca0007fde0ff */
[----:B------:R-:W-:Y:S02]  /*9020*/  IMAD.X R22, R17, 0x1, R7, P6 ;  /* 0x0000000111167824 */ /* 0x000fe400030e0607 */
[----:B0-----:R-:W-:Y:S02]  /*9030*/  @!P3 IMAD.MOV.U32 R10, RZ, RZ, R20 ;  /* 0x000000ffff0ab224 */ /* 0x001fe400078e0014 */
[----:B------:R-:W-:-:S05]  /*9040*/  @!P3 IMAD.MOV.U32 R11, RZ, RZ, R22 ;  /* 0x000000ffff0bb224 */ /* 0x000fca00078e0016 */
[----:B------:R0:W2:Y:S02]  /*9050*/  @!P3 LDG.E.U8 R18, desc[UR8][R10.64] ;  /* 0x000000080a12b981 */ /* 0x0000a4000c1e1100 */
        /* <DEDUP_REMOVED lines=8> */
[----:B------:R0:W2:Y:S01]  /*90e0*/  @!P1 LDG.E.U8 R12, desc[UR8][R10.64] ;  /* 0x000000080a0c9981 */ /* 0x0000a2000c1e1100 */
[C---:B------:R-:W-:Y:S02]  /*90f0*/  ISETP.GT.U32.AND P6, PT, R21.reuse, R37, PT ;  /* 0x000000251500720c */ /* 0x040fe40003fc4070 */
[C---:B------:R-:W-:Y:S02]  /*9100*/  ISETP.GT.U32.AND P5, PT, R21.reuse, R36, PT ;  /* 0x000000241500720c */ /* 0x040fe40003fa4070 */
[----:B------:R-:W-:-:S09]  /*9110*/  ISETP.GT.U32.AND P3, PT, R21, R51, PT ;  /* 0x000000331500720c */ /* 0x000fd20003f64070 */
[--C-:B------:R-:W-:Y:S01]  /*9120*/  @!P6 IMAD.IADD R37, R37, 0x1, -R21.reuse ;  /* 0x000000012525e824 */ /* 0x100fe200078e0a15 */
[C---:B------:R-:W-:Y:S01]  /*9130*/  ISETP.GT.U32.AND P6, PT, R21.reuse, R35, PT ;  /* 0x000000231500720c */ /* 0x040fe20003fc4070 */
[----:B------:R-:W-:Y:S01]  /*9140*/  @!P5 IMAD.IADD R36, R36, 0x1, -R21 ;  /* 0x000000012424d824 */ /* 0x000fe200078e0a15 */
[----:B------:R-:W-:Y:S01]  /*9150*/  ISETP.GT.U32.AND P5, PT, R21, R34, PT ;  /* 0x000000221500720c */ /* 0x000fe20003fa4070 */
[----:B------:R-:W-:Y:S01]  /*9160*/  STL [R1+0x401c], R46 ;  /* 0x00401c2e01007387 */ /* 0x000fe20000100800 */
[----:B------:R-:W-:-:S03]  /*9170*/  IMAD R17, R0, 0xf2, RZ ;  /* 0x000000f200117824 */ /* 0x000fc600078e02ff */
[----:B------:R-:W-:Y:S04]  /*9180*/  STL [R1+0xf10], R20 ;  /* 0x000f101401007387 */ /* 0x000fe80000100800 */
[----:B------:R-:W-:Y:S02]  /*9190*/  STL [R1+0xf18], R15 ;  /* 0x000f180f01007387 */ /* 0x000fe40000100800 */
[--C-:B------:R-:W-:Y:S02]  /*91a0*/  @!P6 IMAD.IADD R35, R35, 0x1, -R21.reuse ;  /* 0x000000012323e824 */ /* 0x100fe400078e0a15 */
[----:B------:R-:W-:Y:S01]  /*91b0*/  STL [R1+0xf0c], R22 ;  /* 0x000f0c1601007387 */ /* 0x000fe20000100800 */
[----:B------:R-:W-:-:S03]  /*91c0*/  @!P3 IMAD.IADD R51, R51, 0x1, -R21 ;  /* 0x000000013333b824 */ /* 0x000fc600078e0a15 */
[----:B------:R-:W-:Y:S01]  /*91d0*/  STL [R1+0xf14], R16 ;  /* 0x000f141001007387 */ /* 0x000fe20000100800 */
[----:B------:R-:W-:-:S03]  /*91e0*/  @!P5 IMAD.IADD R34, R34, 0x1, -R21 ;  /* 0x000000012222d824 */ /* 0x000fc600078e0a15 */
[----:B---3--:R-:W-:Y:S01]  /*91f0*/  STL [R1+0x10e0], R41 ;  /* 0x0010e02901007387 */ /* 0x008fe20000100800 */
[----:B0-----:R-:W-:-:S03]  /*9200*/  SHF.R.S32.HI R10, RZ, 0x1f, R17 ;  /* 0x0000001fff0a7819 */ /* 0x001fc60000011411 */
[----:B----4-:R-:W-:Y:S01]  /*9210*/  STL [R1+0x10dc], R38 ;  /* 0x0010dc2601007387 */ /* 0x010fe20000100800 */
[----:B------:R-:W-:-:S03]  /*9220*/  IADD3 R70, P3, PT, R17, R2, RZ ;  /* 0x0000000211467210 */ /* 0x000fc60007f7e0ff */
[----:B------:R-:W-:Y:S01]  /*9230*/  STL [R1+0x4020], R37 ;  /* 0x0040202501007387 */ /* 0x000fe20000100800 */
[----:B------:R-:W-:-:S03]  /*9240*/  IADD3 R73, P5, PT, R17, R4, RZ ;  /* 0x0000000411497210 */ /* 0x000fc60007fbe0ff */
[----:B------:R-:W-:Y:S01]  /*9250*/  STL [R1+0x4028], R36 ;  /* 0x0040282401007387 */ /* 0x000fe20000100800 */
[C---:B------:R-:W-:Y:S01]  /*9260*/  IMAD.X R69, R10.reuse, 0x1, R3, P3 ;  /* 0x000000010a457824 */ /* 0x040fe200018e0603 */
[----:B------:R-:W-:Y:S02]  /*9270*/  ISETP.GT.U32.AND P6, PT, R21, R51, PT ;  /* 0x000000331500720c */ /* 0x000fe40003fc4070 */
[C---:B------:R-:W-:Y:S01]  /*9280*/  IADD3 R75, P3, PT, R17.reuse, R6, RZ ;  /* 0x00000006114b7210 */ /* 0x040fe20007f7e0ff */
[C---:B------:R-:W-:Y:S01]  /*9290*/  IMAD.X R71, R10.reuse, 0x1, R5, P5 ;  /* 0x000000010a477824 */ /* 0x040fe200028e0605 */
[----:B------:R-:W-:Y:S01]  /*92a0*/  IADD3 R65, P5, PT, R17, R8, RZ ;  /* 0x0000000811417210 */ /* 0x000fe20007fbe0ff */
[----:B------:R-:W-:Y:S02]  /*92b0*/  VIADD R11, R25, 0xfffffff6 ;  /* 0xfffffff6190b7836 */ /* 0x000fe40000000000 */
[C---:B------:R-:W-:Y:S02]  /*92c0*/  IMAD.X R74, R10.reuse, 0x1, R7, P3 ;  /* 0x000000010a4a7824 */ /* 0x040fe400018e0607 */
[----:B------:R-:W-:Y:S01]  /*92d0*/  IMAD.X R64, R10, 0x1, R9, P5 ;  /* 0x000000010a407824 */ /* 0x000fe200028e0609 */
[----:B------:R-:W-:-:S03]  /*92e0*/  ISETP.GE.U32.AND P3, PT, R11, 0x7ffffef7, PT ;  /* 0x7ffffef70b00780c */ /* 0x000fc60003f66070 */
[----:B------:R-:W-:Y:S02]  /*92f0*/  @!P6 IMAD.IADD R51, R51, 0x1, -R21 ;  /* 0x000000013333e824 */ /* 0x000fe400078e0a15 */
[----:B------:R-:W-:Y:S01]  /*9300*/  IMAD R17, R0, 0x9, RZ ;  /* 0x0000000900117824 */ /* 0x000fe200078e02ff */
[----:B--2---:R0:W-:Y:S04]  /*9310*/  STL [R1+0x10d8], R18 ;  /* 0x0010d81201007387 */ /* 0x0041e80000100800 */
[----:B------:R-:W-:Y:S04]  /*9320*/  STL [R1+0x402c], R35 ;  /* 0x00402c2301007387 */ /* 0x000fe80000100800 */
[----:B------:R-:W-:Y:S04]  /*9330*/  STL [R1+0x10c8], R23 ;  /* 0x0010c81701007387 */ /* 0x000fe80000100800 */
[----:B------:R-:W-:Y:S01]  /*9340*/  STL [R1+0x4030], R34 ;  /* 0x0040302201007387 */ /* 0x000fe20000100800 */
[----:B0-----:R-:W-:-:S03]  /*9350*/  VIADD R18, R25, 0xfffffff5 ;  /* 0xfffffff519127836 */ /* 0x001fc60000000000 */
[----:B------:R-:W-:Y:S04]  /*9360*/  STL [R1+0x3614], R70 ;  /* 0x0036144601007387 */ /* 0x000fe80000100800 */
[----:B------:R-:W-:Y:S04]  /*9370*/  STL [R1+0x10d4], R14 ;  /* 0x0010d40e01007387 */ /* 0x000fe80000100800 */
[----:B------:R-:W-:Y:S04]  /*9380*/  STL [R1+0x4034], R70 ;  /* 0x0040344601007387 */ /* 0x000fe80000100800 */
[----:B------:R-:W-:Y:S01]  /*9390*/  STL [R1+0x361c], R73 ;  /* 0x00361c4901007387 */ /* 0x000fe20000100800 */
[----:B------:R-:W-:-:S03]  /*93a0*/  ISETP.GE.U32.AND P1, PT, R18, 0x7ffffef6, PT ;  /* 0x7ffffef61200780c */ /* 0x000fc60003f26070 */
[----:B------:R-:W-:Y:S01]  /*93b0*/  STL [R1+0x4040], R73 ;  /* 0x0040404901007387 */ /* 0x000fe20000100800 */
[----:B------:R-:W-:-:S03]  /*93c0*/  IMAD.SHL.U32 R18, R0, 0x8, RZ ;  /* 0x0000000800127824 */ /* 0x000fc600078e00ff */
[----:B------:R-:W-:Y:S04]  /*93d0*/  STL [R1+0x3610], R69 ;  /* 0x0036104501007387 */ /* 0x000fe80000100800 */
[----:B------:R-:W-:Y:S04]  /*93e0*/  STL [R1+0x4044], R69 ;  /* 0x0040444501007387 */ /* 0x000fe80000100800 */
[----:B------:R-:W-:Y:S04]  /*93f0*/  STL [R1+0x4068], R69 ;  /* 0x0040684501007387 */ /* 0x000fe80000100800 */
[----:B------:R-:W-:Y:S04]  /*9400*/  STL [R1+0x3624], R75 ;  /* 0x0036244b01007387 */ /* 0x000fe80000100800 */
[----:B------:R-:W-:Y:S01]  /*9410*/  STL [R1+0x4048], R75 ;  /* 0x0040484b01007387 */ /* 0x000fe20000100800 */
[----:B------:R-:W-:-:S03]  /*9420*/  IADD3 R10, P5, PT, R18, R2, RZ ;  /* 0x00000002120a7210 */ /* 0x000fc60007fbe0ff */
[----:B------:R-:W-:Y:S04]  /*9430*/  STL [R1+0x3618], R71 ;  /* 0x0036184701007387 */ /* 0x000fe80000100800 */
[----:B------:R0:W-:Y:S01]  /*9440*/  STL [R1+0x10c4], R13 ;  /* 0x0010c40d01007387 */ /* 0x0001e20000100800 */
[----:B------:R-:W-:-:S03]  /*9450*/  SHF.R.S32.HI R11, RZ, 0x1f, R18 ;  /* 0x0000001fff0b7819 */ /* 0x000fc60000011412 */
[----:B------:R-:W-:Y:S04]  /*9460*/  STL [R1+0x404c], R71 ;  /* 0x00404c4701007387 */ /* 0x000fe80000100800 */
[----:B------:R-:W-:Y:S04]  /*9470*/  STL [R1+0x362c], R65 ;  /* 0x00362c4101007387 */ /* 0x000fe80000100800 */
[----:B------:R-:W-:Y:S04]  /*9480*/  STL [R1+0x10c0], R12 ;  /* 0x0010c00c01007387 */ /* 0x000fe80000100800 */
[----:B------:R-:W-:Y:S04]  /*9490*/  STL [R1+0x4054], R65 ;  /* 0x0040544101007387 */ /* 0x000fe80000100800 */
[----:B------:R-:W-:Y:S01]  /*94a0*/  STL [R1+0x3620], R74 ;  /* 0x0036204a01007387 */ /* 0x000fe20000100800 */
[----:B0-----:R-:W-:-:S03]  /*94b0*/  IMAD.X R13, R11, 0x1, R3, P5 ;  /* 0x000000010b0d7824 */ /* 0x001fc600028e0603 */
[----:B------:R-:W-:Y:S04]  /*94c0*/  STL [R1+0x4058], R74 ;  /* 0x0040584a01007387 */ /* 0x000fe80000100800 */
[----:B------:R0:W-:Y:S04]  /*94d0*/  STL [R1+0x1750], R10 ;  /* 0x0017500a01007387 */ /* 0x0001e80000100800 */
[----:B------:R-:W-:Y:S01]  /*94e0*/  STL [R1+0x4060], R51 ;  /* 0x0040603301007387 */ /* 0x000fe20000100800 */
[----:B------:R-:W-:-:S03]  /*94f0*/  IADD3 R14, P5, PT, R18, R6, RZ ;  /* 0x00000006120e7210 */ /* 0x000fc60007fbe0ff */
[----:B------:R-:W-:Y:S01]  /*9500*/  STL [R1+0x405c], R21 ;  /* 0x00405c1501007387 */ /* 0x000fe20000100800 */
[----:B0-----:R-:W-:-:S03]  /*9510*/  IADD3 R10, P6, PT, R18, R4, RZ ;  /* 0x00000004120a7210 */ /* 0x001fc60007fde0ff */
[----:B------:R-:W-:Y:S04]  /*9520*/  STL [R1+0x3628], R64 ;  /* 0x0036284001007387 */ /* 0x000fe80000100800 */
[----:B------:R-:W-:Y:S04]  /*9530*/  STL [R1+0x406c], R64 ;  /* 0x00406c4001007387 */ /* 0x000fe80000100800 */
[----:B------:R-:W-:Y:S04]  /*9540*/  STL [R1+0x1758], R10 ;  /* 0x0017580a01007387 */ /* 0x000fe80000100800 */
[----:B------:R0:W-:Y:S04]  /*9550*/  STL [R1+0x174c], R13 ;  /* 0x00174c0d01007387 */ /* 0x0001e80000100800 */
[----:B------:R1:W-:Y:S01]  /*9560*/  STL [R1+0x1760], R14 ;  /* 0x0017600e01007387 */ /* 0x0003e20000100800 */
[C---:B0-----:R-:W-:Y:S01]  /*9570*/  IMAD.X R13, R11.reuse, 0x1, R5, P6 ;  /* 0x000000010b0d7824 */ /* 0x041fe200030e0605 */
[----:B------:R-:W-:Y:S01]  /*9580*/  IADD3 R15, P6, PT, R18, R8, RZ ;  /* 0x00000008120f7210 */ /* 0x000fe20007fde0ff */
[----:B-1----:R-:W-:-:S03]  /*9590*/  IMAD.X R14, R11, 0x1, R7, P5 ;  /* 0x000000010b0e7824 */ /* 0x002fc600028e0607 */
[----:B------:R0:W-:Y:S01]  /*95a0*/  STL [R1+0x1754], R13 ;  /* 0x0017540d01007387 */ /* 0x0001e20000100800 */
[----:B------:R-:W-:-:S03]  /*95b0*/  SHF.R.S32.HI R10, RZ, 0x1f, R17 ;  /* 0x0000001fff0a7819 */ /* 0x000fc60000011411 */
[----:B------:R-:W-:Y:S01]  /*95c0*/  STL [R1+0x1768], R15 ;  /* 0x0017680f01007387 */ /* 0x000fe20000100800 */
[----:B0-----:R-:W-:-:S03]  /*95d0*/  IADD3 R13, P5, PT, R17, R2, RZ ;  /* 0x00000002110d7210 */ /* 0x001fc60007fbe0ff */
[----:B------:R0:W-:Y:S04]  /*95e0*/  STL [R1+0x175c], R14 ;  /* 0x00175c0e01007387 */ /* 0x0001e80000100800 */
[----:B------:R1:W-:Y:S01]  /*95f0*/  STL [R1+0x1770], R13 ;  /* 0x0017700d01007387 */ /* 0x0003e20000100800 */
[----:B0-----:R-:W-:Y:S01]  /*9600*/  IMAD.X R14, R11, 0x1, R9, P6 ;  /* 0x000000010b0e7824 */ /* 0x001fe200030e0609 */
[----:B------:R-:W-:Y:S01]  /*9610*/  IADD3 R11, P6, PT, R17, R4, RZ ;  /* 0x00000004110b7210 */ /* 0x000fe20007fde0ff */
[----:B-1----:R-:W-:-:S03]  /*9620*/  IMAD.X R13, R10, 0x1, R3, P5 ;  /* 0x000000010a0d7824 */ /* 0x002fc600028e0603 */
[----:B------:R0:W-:Y:S01]  /*9630*/  STL [R1+0x1764], R14 ;  /* 0x0017640e01007387 */ /* 0x0001e20000100800 */
[----:B------:R-:W-:-:S03]  /*9640*/  IMAD R12, R0, 0xa, RZ ;  /* 0x0000000a000c7824 */ /* 0x000fc600078e02ff */
[----:B------:R-:W-:Y:S04]  /*9650*/  STL [R1+0x1778], R11 ;  /* 0x0017780b01007387 */ /* 0x000fe80000100800 */
[----:B------:R1:W-:Y:S01]  /*9660*/  STL [R1+0x176c], R13 ;  /* 0x00176c0d01007387 */ /* 0x0003e20000100800 */
[----:B0-----:R-:W-:-:S05]  /*9670*/  IADD3 R14, P5, PT, R17, R6, RZ ;  /* 0x00000006110e7210 */ /* 0x001fca0007fbe0ff */
[----:B------:R0:W-:Y:S01]  /*9680*/  STL [R1+0x1780], R14 ;  /* 0x0017800e01007387 */ /* 0x0001e20000100800 */
[C---:B-1----:R-:W-:Y:S01]  /*9690*/  IMAD.X R13, R10.reuse, 0x1, R5, P6 ;  /* 0x000000010a0d7824 */ /* 0x042fe200030e0605 */
[----:B------:R-:W-:Y:S02]  /*96a0*/  IADD3 R15, P6, PT, R17, R8, RZ ;  /* 0x00000008110f7210 */ /* 0x000fe40007fde0ff */
[----:B------:R-:W-:Y:S02]  /*96b0*/  SHF.R.S32.HI R11, RZ, 0x1f, R12 ;  /* 0x0000001fff0b7819 */ /* 0x000fe4000001140c */
[----:B------:R1:W-:Y:S01]  /*96c0*/  STL [R1+0x1774], R13 ;  /* 0x0017740d01007387 */ /* 0x0003e20000100800 */
[----:B0-----:R-:W-:-:S03]  /*96d0*/  IMAD.X R14, R10, 0x1, R7, P5 ;  /* 0x000000010a0e7824 */ /* 0x001fc600028e0607 */
[----:B------:R-:W-:Y:S01]  /*96e0*/  STL [R1+0x1788], R15 ;  /* 0x0017880f01007387 */ /* 0x000fe20000100800 */
[----:B-1----:R-:W-:-:S03]  /*96f0*/  IADD3 R13, P5, PT, R12, R2, RZ ;  /* 0x000000020c0d7210 */ /* 0x002fc60007fbe0ff */
        /* <DEDUP_REMOVED lines=29> */
[----:B-1----:R-:W-:Y:S01]  /*98d0*/  IMAD.X R13, R10, 0x1, R5, P6 ;  /* 0x000000010a0d7824 */ /* 0x002fe200030e0605 */
        /* <DEDUP_REMOVED lines=66> */
[----:B------:R-:W-:-:S03]  /*9d00*/  IMAD.SHL.U32 R12, R0, 0x10, RZ ;  /* 0x00000010000c7824 */ /* 0x000fc600078e00ff */
        /* <DEDUP_REMOVED lines=1355> */
[----:B------:R-:W-:-:S04]  /*f1c0*/  IADD3 R54, P6, PT, R17, R8, RZ ;  /* 0x0000000811367210 */ /* 0x000fc80007fde0ff */
[----:B------:R1:W-:Y:S01]  /*f1d0*/  STL [R1+0x2938], R13 ;  /* 0x0029380d01007387 */ /* 0x0003e20000100800 */
[----:B0-----:R-:W-:-:S05]  /*f1e0*/  IMAD.X R14, R11, 0x1, R7, P5 ;  /* 0x000000010b0e7824 */ /* 0x001fca00028e0607 */
[----:B------:R0:W-:Y:S01]  /*f1f0*/  STL [R1+0x2940], R14 ;  /* 0x0029400e01007387 */ /* 0x0001e20000100800 */
[----:B-1----:R-:W-:-:S03]  /*f200*/  IADD3 R13, P5, PT, R12, R2, RZ ;  /* 0x000000020c0d7210 */ /* 0x002fc60007fbe0ff */
[----:B------:R-:W-:Y:S04]  /*f210*/  STL [R1+0x294c], R54 ;  /* 0x00294c3601007387 */ /* 0x000fe80000100800 */
        /* <DEDUP_REMOVED lines=115> */
[----:B------:R-:W-:-:S03]  /*f950*/  SHF.R.S32.HI R10, RZ, 0x1f, R12 ;  /* 0x0000001fff0a7819 */ /* 0x000fc6000001140c */
[----:B------:R-:W-:Y:S04]  /*f960*/  STL [R1+0x4a2c], R54 ;  /* 0x004a2c3601007387 */ /* 0x000fe80000100800 */
[----:B------:R-:W-:Y:S04]  /*f970*/  STL [R1+0x4a38], R54 ;  /* 0x004a383601007387 */ /* 0x000fe80000100800 */
[----:B------:R-:W-:Y:S01]  /*f980*/  STL [R1+0x4a40], R54 ;  /* 0x004a403601007387 */ /* 0x000fe20000100800 */
[----:B0-----:R-:W-:-:S03]  /*f990*/  IMAD.X R14, R11, 0x1, R9, P6 ;  /* 0x000000010b0e7824 */ /* 0x001fc600030e0609 */
[----:B------:R-:W-:Y:S01]  /*f9a0*/  STL [R1+0x4a4c], R54 ;  /* 0x004a4c3601007387 */ /* 0x000fe20000100800 */
[----:B------:R-:W-:-:S03]  /*f9b0*/  IADD3 R11, P6, PT, R12, R4, RZ ;  /* 0x000000040c0b7210 */ /* 0x000fc60007fde0ff */
[----:B------:R-:W-:Y:S01]  /*f9c0*/  STL [R1+0x4a58], R54 ;  /* 0x004a583601007387 */ /* 0x000fe20000100800 */
[----:B-1----:R-:W-:-:S03]  /*f9d0*/  IMAD.X R13, R10, 0x1, R3, P5 ;  /* 0x000000010a0d7824 */ /* 0x002fc600028e0603 */
[----:B------:R-:W-:Y:S04]  /*f9e0*/  STL [R1+0x4a60], R54 ;  /* 0x004a603601007387 */ /* 0x000fe80000100800 */
[----:B------:R-:W-:Y:S04]  /*f9f0*/  STL [R1+0x4a6c], R54 ;  /* 0x004a6c3601007387 */ /* 0x000fe80000100800 */
[----:B------:R-:W-:Y:S04]  /*fa00*/  STL [R1+0x4a78], R54 ;  /* 0x004a783601007387 */ /* 0x000fe80000100800 */
[----:B------:R-:W-:Y:S04]  /*fa10*/  STL [R1+0x4a80], R54 ;  /* 0x004a803601007387 */ /* 0x000fe80000100800 */
[----:B------:R-:W-:Y:S04]  /*fa20*/  STL [R1+0x4a8c], R54 ;  /* 0x004a8c3601007387 */ /* 0x000fe80000100800 */
[----:B------:R-:W-:Y:S04]  /*fa30*/  STL [R1+0x4a98], R54 ;  /* 0x004a983601007387 */ /* 0x000fe80000100800 */
        /* <DEDUP_REMOVED lines=810> */
[----:B------:R-:W-:Y:S01]  /*12ce0*/  STL [R1+0x2ee8], R14 ;  /* 0x002ee80e01007387 */ /* 0x000fe20000100800 */
[----:B------:R-:W-:-:S03]  /*12cf0*/  IADD3 R22, P5, PT, R12, R6, RZ ;  /* 0x000000060c167210 */ /* 0x000fc60007fbe0ff */
[----:B------:R-:W-:Y:S04]  /*12d00*/  STL [R1+0x2efc], R10 ;  /* 0x002efc0a01007387 */ /* 0x000fe80000100800 */
[----:B------:R0:W-:Y:S04]  /*12d10*/  STL [R1+0x2ef0], R13 ;  /* 0x002ef00d01007387 */ /* 0x0001e80000100800 */
[----:B------:R-:W-:Y:S01]  /*12d20*/  STL [R1+0x2f04], R22 ;  /* 0x002f041601007387 */ /* 0x000fe20000100800 */
[----:B0-----:R-:W-:Y:S01]  /*12d30*/  IMAD.X R13, R11, 0x1, R5, P6 ;  /* 0x000000010b0d7824 */ /* 0x001fe200030e0605 */
[----:B------:R-:W-:-:S04]  /*12d40*/  IADD3 R12, P6, PT, R12, R8, RZ ;  /* 0x000000080c0c7210 */ /* 0x000fc80007fde0ff */
        /* <DEDUP_REMOVED lines=38> */
[----:B------:R-:W-:-:S03]  /*12fb0*/  IMAD R18, R0, 0x89, RZ ;  /* 0x0000008900127824 */ /* 0x000fc600078e02ff */
[----:B------:R-:W-:Y:S04]  /*12fc0*/  STL [R1+0x44d0], R22 ;  /* 0x0044d01601007387 */ /* 0x000fe80000100800 */
[----:B------:R-:W-:Y:S04]  /*12fd0*/  STL [R1+0x44dc], R22 ;  /* 0x0044dc1601007387 */ /* 0x000fe80000100800 */
[----:B------:R-:W-:Y:S01]  /*12fe0*/  STL [R1+0x44e8], R22 ;  /* 0x0044e81601007387 */ /* 0x000fe20000100800 */
[----:B------:R-:W-:-:S03]  /*12ff0*/  IMAD.X R14, R11, 0x1, R7, P5 ;  /* 0x000000010b0e7824 */ /* 0x000fc600028e0607 */
[----:B------:R-:W-:Y:S04]  /*13000*/  STL [R1+0x44f4], R22 ;  /* 0x0044f41601007387 */ /* 0x000fe80000100800 */
[----:B------:R-:W-:Y:S01]  /*13010*/  STL [R1+0x4500], R22 ;  /* 0x0045001601007387 */ /* 0x000fe20000100800 */
[----:B0-----:R-:W-:-:S03]  /*13020*/  IADD3 R13, P5, PT, R18, R2, RZ ;  /* 0x00000002120d7210 */ /* 0x001fc60007fbe0ff */
[----:B------:R-:W-:Y:S01]  /*13030*/  STL [R1+0x450c], R22 ;  /* 0x00450c1601007387 */ /* 0x000fe20000100800 */
[----:B------:R-:W-:-:S03]  /*13040*/  SHF.R.S32.HI R10, RZ, 0x1f, R18 ;  /* 0x0000001fff0a7819 */ /* 0x000fc60000011412 */
[----:B------:R-:W-:Y:S04]  /*13050*/  STL [R1+0x4518], R22 ;  /* 0x0045181601007387 */ /* 0x000fe80000100800 */
[----:B------:R-:W-:Y:S04]  /*13060*/  STL [R1+0x4524], R22 ;  /* 0x0045241601007387 */ /* 0x000fe80000100800 */
[----:B------:R-:W-:Y:S04]  /*13070*/  STL [R1+0x4530], R22 ;  /* 0x0045301601007387 */ /* 0x000fe80000100800 */
[----:B------:R-:W-:Y:S04]  /*13080*/  STL [R1+0x453c], R22 ;  /* 0x00453c1601007387 */ /* 0x000fe80000100800 */
[----:B------:R-:W-:Y:S04]  /*13090*/  STL [R1+0x4550], R22 ;  /* 0x0045501601007387 */ /* 0x000fe80000100800 */
        /* <DEDUP_REMOVED lines=801> */
[----:B0-----:R-:W-:Y:S01]  /*162b0*/  IADD3 R14, P5, PT, R12, R6, RZ ;  /* 0x000000060c0e7210 */ /* 0x001fe20007fbe0ff */
[----:B-1----:R-:W-:-:S04]  /*162c0*/  IMAD.X R13, R10, 0x1, R5, P6 ;  /* 0x000000010a0d7824 */ /* 0x002fc800030e0605 */
[----:B------:R0:W-:Y:S01]  /*162d0*/  STL [R1+0x34ac], R14 ;  /* 0x0034ac0e01007387 */ /* 0x0001e20000100800 */
[----:B------:R-:W-:-:S03]  /*162e0*/  IADD3 R12, P6, PT, R12, R8, RZ ;  /* 0x000000080c0c7210 */ /* 0x000fc60007fde0ff */
[----:B------:R1:W-:Y:S01]  /*162f0*/  STL [R1+0x34a0], R13 ;  /* 0x0034a00d01007387 */ /* 0x0003e20000100800 */
[----:B------:R-:W-:Y:S01]  /*16300*/  SHF.R.S32.HI R11, RZ, 0x1f, R18 ;  /* 0x0000001fff0b7819 */ /* 0x000fe20000011412 */
[----:B0-----:R-:W-:Y:S02]  /*16310*/  IMAD.X R14, R10, 0x1, R7, P5 ;  /* 0x000000010a0e7824 */ /* 0x001fe400028e0607 */
[----:B------:R-:W-:Y:S01]  /*16320*/  STL [R1+0x34bc], R12 ;  /* 0x0034bc0c01007387 */ /* 0x000fe20000100800 */
[----:B-1----:R-:W-:-:S03]  /*16330*/  IADD3 R13, P5, PT, R18, R2, RZ ;  /* 0x00000002120d7210 */ /* 0x002fc60007fbe0ff */
[----:B------:R-:W-:Y:S01]  /*16340*/  STL [R1+0x34a8], R14 ;  /* 0x0034a80e01007387 */ /* 0x000fe20000100800 */
[----:B------:R-:W-:Y:S01]  /*16350*/  IMAD.X R10, R10, 0x1, R9, P6 ;  /* 0x000000010a0a7824 */ /* 0x000fe200030e0609 */
[----:B------:R-:W-:Y:S02]  /*16360*/  IADD3 R69, P6, PT, R18, R4, RZ ;  /* 0x0000000412457210 */ /* 0x000fe40007fde0ff */
[----:B------:R0:W-:Y:S04]  /*16370*/  STL [R1+0x34c4], R13 ;  /* 0x0034c40d01007387 */ /* 0x0001e80000100800 */
[----:B------:R-:W-:Y:S01]  /*16380*/  STL [R1+0x34b8], R10 ;  /* 0x0034b80a01007387 */ /* 0x000fe20000100800 */
[----:B0-----:R-:W-:-:S05]  /*16390*/  IMAD.X R13, R11, 0x1, R3, P5 ;  /* 0x000000010b0d7824 */ /* 0x001fca00028e0603 */
        /* <DEDUP_REMOVED lines=14> */
[----:B------:R-:W-:-:S03]  /*16480*/  IADD3 R21, P5, PT, R18, R6, RZ ;  /* 0x0000000612157210 */ /* 0x000fc60007fbe0ff */
[----:B------:R-:W-:Y:S01]  /*16490*/  STL [R1+0x4100], R69 ;  /* 0x0041004501007387 */ /* 0x000fe20000100800 */
[----:B------:R-:W-:-:S03]  /*164a0*/  IMAD R17, R0, 0xa3, RZ ;  /* 0x000000a300117824 */ /* 0x000fc600078e02ff */
[----:B------:R-:W-:Y:S04]  /*164b0*/  STL [R1+0x410c], R69 ;  /* 0x00410c4501007387 */ /* 0x000fe80000100800 */
[----:B------:R-:W-:Y:S01]  /*164c0*/  STL [R1+0x4118], R69 ;  /* 0x0041184501007387 */ /* 0x000fe20000100800 */
[----:B------:R-:W-:-:S03]  /*164d0*/  IMAD.X R64, R11, 0x1, R5, P6 ;  /* 0x000000010b407824 */ /* 0x000fc600030e0605 */
[----:B------:R-:W-:Y:S01]  /*164e0*/  STL [R1+0x4124], R69 ;  /* 0x0041244501007387 */ /* 0x000fe20000100800 */
[----:B------:R-:W-:-:S03]  /*164f0*/  IADD3 R65, P6, PT, R18, R8, RZ ;  /* 0x0000000812417210 */ /* 0x000fc60007fde0ff */
[----:B------:R-:W-:Y:S01]  /*16500*/  STL [R1+0x4130], R69 ;  /* 0x0041304501007387 */ /* 0x000fe20000100800 */
[----:B------:R-:W-:-:S03]  /*16510*/  IMAD.X R51, R11, 0x1, R7, P5 ;  /* 0x000000010b337824 */ /* 0x000fc600028e0607 */
[----:B------:R-:W-:Y:S01]  /*16520*/  STL [R1+0x413c], R69 ;  /* 0x00413c4501007387 */ /* 0x000fe20000100800 */
[----:B0-----:R-:W-:-:S03]  /*16530*/  IADD3 R13, P5, PT, R17, R2, RZ ;  /* 0x00000002110d7210 */ /* 0x001fc60007fbe0ff */
[----:B------:R-:W-:Y:S04]  /*16540*/  STL [R1+0x4148], R69 ;  /* 0x0041484501007387 */ /* 0x000fe80000100800 */
[----:B------:R-:W-:Y:S01]  /*16550*/  STL [R1+0x4154], R69 ;  /* 0x0041544501007387 */ /* 0x000fe20000100800 */
[----:B------:R-:W-:-:S03]  /*16560*/  SHF.R.S32.HI R10, RZ, 0x1f, R17 ;  /* 0x0000001fff0a7819 */ /* 0x000fc60000011411 */
[----:B------:R-:W-:Y:S01]  /*16570*/  STL [R1+0x4170], R69 ;  /* 0x0041704501007387 */ /* 0x000fe20000100800 */
[----:B------:R-:W-:-:S03]  /*16580*/  IMAD.X R74, R11, 0x1, R9, P6 ;  /* 0x000000010b4a7824 */ /* 0x000fc600030e0609 */
[----:B------:R-:W-:Y:S01]  /*16590*/  STL [R1+0x34dc], R21 ;  /* 0x0034dc1501007387 */ /* 0x000fe20000100800 */
[----:B------:R-:W-:-:S03]  /*165a0*/  IADD3 R14, P6, PT, R17, R4, RZ ;  /* 0x00000004110e7210 */ /* 0x000fc60007fde0ff */
[----:B------:R-:W-:Y:S04]  /*165b0*/  STL [R1+0x415c], R21 ;  /* 0x00415c1501007387 */ /* 0x000fe80000100800 */
[----:B------:R-:W-:Y:S04]  /*165c0*/  STL [R1+0x34c8], R64 ;  /* 0x0034c84001007387 */ /* 0x000fe80000100800 */
[----:B------:R-:W-:Y:S04]  /*165d0*/  STL [R1+0x4160], R64 ;  /* 0x0041604001007387 */ /* 0x000fe80000100800 */
[----:B------:R-:W-:Y:S04]  /*165e0*/  STL [R1+0x34e4], R65 ;  /* 0x0034e44101007387 */ /* 0x000fe80000100800 */
[----:B------:R0:W-:Y:S01]  /*165f0*/  STL [R1+0x348c], R13 ;  /* 0x00348c0d01007387 */ /* 0x0001e20000100800 */
[----:B------:R-:W-:-:S03]  /*16600*/  IMAD R12, R0, 0xeb, RZ ;  /* 0x000000eb000c7824 */ /* 0x000fc600078e02ff */
[----:B------:R-:W-:Y:S01]  /*16610*/  STL [R1+0x4164], R65 ;  /* 0x0041644101007387 */ /* 0x000fe20000100800 */
[----:B------:R-:W-:-:S03]  /*16620*/  IMAD.X R15, R10, 0x1, R5, P6 ;  /* 0x000000010a0f7824 */ /* 0x000fc600030e0605 */
[----:B------:R-:W-:Y:S01]  /*16630*/  STL [R1+0x34d8], R51 ;  /* 0x0034d83301007387 */ /* 0x000fe20000100800 */
[----:B0-----:R-:W-:Y:S01]  /*16640*/  IMAD.X R13, R10, 0x1, R3, P5 ;  /* 0x000000010a0d7824 */ /* 0x001fe200028e0603 */
[C---:B------:R-:W-:Y:S02]  /*16650*/  IADD3 R11, P5, PT, R17.reuse, R6, RZ ;  /* 0x00000006110b7210 */ /* 0x040fe40007fbe0ff */
[----:B------:R-:W-:Y:S04]  /*16660*/  STL [R1+0x4168], R51 ;  /* 0x0041683301007387 */ /* 0x000fe80000100800 */
[----:B------:R0:W-:Y:S04]  /*16670*/  STL [R1+0x34b4], R14 ;  /* 0x0034b40e01007387 */ /* 0x0001e80000100800 */
[----:B------:R-:W-:Y:S04]  /*16680*/  STL [R1+0x34e0], R74 ;  /* 0x0034e04a01007387 */ /* 0x000fe80000100800 */
[----:B------:R1:W-:Y:S01]  /*16690*/  STL [R1+0x3488], R13 ;  /* 0x0034880d01007387 */ /* 0x0003e20000100800 */
[----:B0-----:R-:W-:-:S03]  /*166a0*/  IADD3 R14, P6, PT, R17, R8, RZ ;  /* 0x00000008110e7210 */ /* 0x001fc60007fde0ff */
[----:B------:R-:W-:Y:S04]  /*166b0*/  STL [R1+0x4174], R74 ;  /* 0x0041744a01007387 */ /* 0x000fe80000100800 */
[----:B------:R0:W-:Y:S01]  /*166c0*/  STL [R1+0x34d4], R11 ;  /* 0x0034d40b01007387 */ /* 0x0001e20000100800 */
[----:B-1----:R-:W-:Y:S01]  /*166d0*/  IMAD.X R13, R10, 0x1, R7, P5 ;  /* 0x000000010a0d7824 */ /* 0x002fe200028e0607 */
[----:B------:R-:W-:Y:S01]  /*166e0*/  IADD3 R75, P5, PT, R12, R2, RZ ;  /* 0x000000020c4b7210 */ /* 0x000fe20007fbe0ff */
[----:B------:R-:W-:Y:S01]  /*166f0*/  IMAD.X R10, R10, 0x1, R9, P6 ;  /* 0x000000010a0a7824 */ /* 0x000fe200030e0609 */
[----:B------:R-:W-:Y:S01]  /*16700*/  STL [R1+0x34b0], R15 ;  /* 0x0034b00f01007387 */ /* 0x000fe20000100800 */
[----:B------:R-:W-:Y:S02]  /*16710*/  IADD3 R48, P6, PT, R12, R4, RZ ;  /* 0x000000040c307210 */ /* 0x000fe40007fde0ff */
[----:B0-----:R-:W-:Y:S01]  /*16720*/  SHF.R.S32.HI R11, RZ, 0x1f, R12 ;  /* 0x0000001fff0b7819 */ /* 0x001fe2000001140c */
[----:B------:R-:W-:Y:S04]  /*16730*/  STL [R1+0x34f4], R14 ;  /* 0x0034f40e01007387 */ /* 0x000fe80000100800 */
[----:B------:R-:W-:Y:S01]  /*16740*/  STL [R1+0x34d0], R13 ;  /* 0x0034d00d01007387 */ /* 0x000fe20000100800 */
[----:B------:R-:W-:-:S03]  /*16750*/  IMAD.X R71, R11, 0x1, R3, P5 ;  /* 0x000000010b477824 */ /* 0x000fc600028e0603 */
[----:B------:R-:W-:Y:S01]  /*16760*/  STL [R1+0x34ec], R75 ;  /* 0x0034ec4b01007387 */ /* 0x000fe20000100800 */
[----:B------:R-:W-:-:S03]  /*16770*/  IADD3 R34, P5, PT, R12, R6, RZ ;  /* 0x000000060c227210 */ /* 0x000fc60007fbe0ff */
[----:B------:R0:W-:Y:S01]  /*16780*/  STL [R1+0x34f0], R10 ;  /* 0x0034f00a01007387 */ /* 0x0001e20000100800 */
[----:B------:R-:W-:-:S03]  /*16790*/  IMAD.X R73, R11, 0x1, R5, P6 ;  /* 0x000000010b497824 */ /* 0x000fc600030e0605 */
[----:B------:R-:W-:Y:S01]  /*167a0*/  STL [R1+0x4178], R75 ;  /* 0x0041784b01007387 */ /* 0x000fe20000100800 */
[----:B------:R-:W-:-:S03]  /*167b0*/  IMAD R18, R0, 0xec, RZ ;  /* 0x000000ec00127824 */ /* 0x000fc600078e02ff */
[----:B------:R-:W-:Y:S01]  /*167c0*/  STL [R1+0x419c], R75 ;  /* 0x00419c4b01007387 */ /* 0x000fe20000100800 */
[----:B------:R-:W-:-:S03]  /*167d0*/  IADD3 R36, P6, PT, R12, R8, RZ ;  /* 0x000000080c247210 */ /* 0x000fc60007fde0ff */
[----:B------:R-:W-:Y:S04]  /*167e0*/  STL [R1+0x34fc], R48 ;  /* 0x0034fc3001007387 */ /* 0x000fe80000100800 */
[----:B------:R-:W-:Y:S01]  /*167f0*/  STL [R1+0x417c], R48 ;  /* 0x00417c3001007387 */ /* 0x000fe20000100800 */
[----:B------:R-:W-:-:S03]  /*16800*/  IMAD.X R70, R11, 0x1, R7, P5 ;  /* 0x000000010b467824 */ /* 0x000fc600028e0607 */
[----:B------:R-:W-:Y:S04]  /*16810*/  STL [R1+0x34e8], R71 ;  /* 0x0034e84701007387 */ /* 0x000fe80000100800 */
[----:B------:R-:W-:Y:S01]  /*16820*/  STL [R1+0x4180], R71 ;  /* 0x0041804701007387 */ /* 0x000fe20000100800 */
[----:B------:R-:W-:-:S03]  /*16830*/  IADD3 R46, P5, PT, R18, R2, RZ ;  /* 0x00000002122e7210 */ /* 0x000fc60007fbe0ff */
[----:B------:R-:W-:Y:S04]  /*16840*/  STL [R1+0x3504], R34 ;  /* 0x0035042201007387 */ /* 0x000fe80000100800 */
[----:B------:R-:W-:Y:S01]  /*16850*/  STL [R1+0x4188], R34 ;  /* 0x0041882201007387 */ /* 0x000fe20000100800 */
[----:B0-----:R-:W-:-:S03]  /*16860*/  SHF.R.S32.HI R10, RZ, 0x1f, R18 ;  /* 0x0000001fff0a7819 */ /* 0x001fc60000011412 */
[----:B------:R-:W-:Y:S01]  /*16870*/  STL [R1+0x34f8], R73 ;  /* 0x0034f84901007387 */ /* 0x000fe20000100800 */
[----:B------:R-:W-:-:S03]  /*16880*/  IMAD.X R35, R11, 0x1, R9, P6 ;  /* 0x000000010b237824 */ /* 0x000fc600030e0609 */
[----:B------:R-:W-:Y:S04]  /*16890*/  STL [R1+0x418c], R73 ;  /* 0x00418c4901007387 */ /* 0x000fe80000100800 */
        /* <DEDUP_REMOVED lines=22> */
[----:B------:R0:W-:Y:S01]  /*16a00*/  STL [R1+0x41b4], R12 ;  /* 0x0041b40c01007387 */ /* 0x0001e20000100800 */
[----:B------:R-:W-:-:S03]  /*16a10*/  IMAD.X R13, R10, 0x1, R9, P6 ;  /* 0x000000010a0d7824 */ /* 0x000fc600030e0609 */
        /* <DEDUP_REMOVED lines=40> */
[----:B------:R-:W-:Y:S04]  /*16ca0*/  STL [R1+0x4544], R13 ;  /* 0x0045440d01007387 */ /* 0x000fe80000100800 */
        /* <DEDUP_REMOVED lines=77> */
[----:B------:R-:W-:-:S03]  /*17180*/  IADD3 R40, P6, PT, R17, R8, RZ ;  /* 0x0000000811287210 */ /* 0x000fc60007fde0ff */
[----:B------:R-:W-:Y:S01]  /*17190*/  STL [R1+0x49d4], R33 ;  /* 0x0049d42101007387 */ /* 0x000fe20000100800 */
[----:B------:R-:W-:-:S03]  /*171a0*/  IMAD.X R72, R11, 0x1, R7, P5 ;  /* 0x000000010b487824 */ /* 0x000fc600028e0607 */
[----:B------:R-:W-:Y:S01]  /*171b0*/  STL [R1+0x49e4], R33 ;  /* 0x0049e42101007387 */ /* 0x000fe20000100800 */
[----:B------:R-:W-:-:S03]  /*171c0*/  SHF.R.S32.HI R10, RZ, 0x1f, R15 ;  /* 0x0000001fff0a7819 */ /* 0x000fc6000001140f */
[----:B------:R-:W-:Y:S01]  /*171d0*/  STL [R1+0x49f4], R33 ;  /* 0x0049f42101007387 */ /* 0x000fe20000100800 */
[----:B0-----:R-:W-:-:S03]  /*171e0*/  IADD3 R12, P5, PT, R15, R2, RZ ;  /* 0x000000020f0c7210 */ /* 0x001fc60007fbe0ff */
[----:B------:R-:W-:Y:S04]  /*171f0*/  STL [R1+0x4a04], R33 ;  /* 0x004a042101007387 */ /* 0x000fe80000100800 */
[----:B------:R-:W-:Y:S01]  /*17200*/  STL [R1+0x4a14], R33 ;  /* 0x004a142101007387 */ /* 0x000fe20000100800 */
[----:B------:R-:W-:-:S03]  /*17210*/  IMAD.X R39, R11, 0x1, R9, P6 ;  /* 0x000000010b277824 */ /* 0x000fc600030e0609 */
[----:B------:R-:W-:Y:S01]  /*17220*/  STL [R1+0x4a24], R33 ;  /* 0x004a242101007387 */ /* 0x000fe20000100800 */
[----:B------:R-:W-:-:S03]  /*17230*/  IADD3 R35, P6, PT, R15, R4, RZ ;  /* 0x000000040f237210 */ /* 0x000fc60007fde0ff */
[----:B------:R-:W-:Y:S01]  /*17240*/  STL [R1+0x4a34], R33 ;  /* 0x004a342101007387 */ /* 0x000fe20000100800 */
[----:B-1----:R-:W-:-:S03]  /*17250*/  IMAD.X R45, R10, 0x1, R3, P5 ;  /* 0x000000010a2d7824 */ /* 0x002fc600028e0603 */
[----:B------:R-:W-:Y:S01]  /*17260*/  STL [R1+0x4a44], R33 ;  /* 0x004a442101007387 */ /* 0x000fe20000100800 */
[----:B------:R-:W-:-:S03]  /*17270*/  IADD3 R14, P5, PT, R15, R6, RZ ;  /* 0x000000060f0e7210 */ /* 0x000fc60007fbe0ff */
[----:B------:R-:W-:Y:S01]  /*17280*/  STL [R1+0x4a54], R33 ;  /* 0x004a542101007387 */ /* 0x000fe20000100800 */
[----:B------:R-:W-:-:S03]  /*17290*/  IMAD R18, R0, 0xee, RZ ;  /* 0x000000ee00127824 */ /* 0x000fc600078e02ff */
[----:B------:R-:W-:Y:S04]  /*172a0*/  STL [R1+0x4a64], R33 ;  /* 0x004a642101007387 */ /* 0x000fe80000100800 */
[----:B------:R-:W-:Y:S01]  /*172b0*/  STL [R1+0x4a74], R33 ;  /* 0x004a742101007387 */ /* 0x000fe20000100800 */
[----:B------:R-:W-:-:S03]  /*172c0*/  IMAD.X R31, R10, 0x1, R5, P6 ;  /* 0x000000010a1f7824 */ /* 0x000fc600030e0605 */
[----:B------:R-:W-:Y:S04]  /*172d0*/  STL [R1+0x4a84], R33 ;  /* 0x004a842101007387 */ /* 0x000fe80000100800 */
[----:B------:R-:W-:Y:S01]  /*172e0*/  STL [R1+0x4a94], R33 ;  /* 0x004a942101007387 */ /* 0x000fe20000100800 */
[----:B------:R-:W-:-:S03]  /*172f0*/  IMAD.X R44, R10, 0x1, R7, P5 ;  /* 0x000000010a2c7824 */ /* 0x000fc600028e0607 */
[----:B------:R-:W-:Y:S01]  /*17300*/  STL [R1+0x3564], R40 ;  /* 0x0035642801007387 */ /* 0x000fe20000100800 */
[----:B------:R-:W-:-:S03]  /*17310*/  SHF.R.S32.HI R11, RZ, 0x1f, R18 ;  /* 0x0000001fff0b7819 */ /* 0x000fc60000011412 */
[----:B------:R0:W-:Y:S01]  /*17320*/  STL [R1+0x350c], R12 ;  /* 0x00350c0c01007387 */ /* 0x0001e20000100800 */
[----:B------:R-:W-:Y:S02]  /*17330*/  IADD3 R16, P5, PT, R18, R2, RZ ;  /* 0x0000000212107210 */ /* 0x000fe40007fbe0ff */
[----:B0-----:R-:W-:-:S03]  /*17340*/  IADD3 R12, P6, PT, R15, R8, RZ ;  /* 0x000000080f0c7210 */ /* 0x001fc60007fde0ff */
[C---:B------:R-:W-:Y:S01]  /*17350*/  IMAD.X R15, R11.reuse, 0x1, R3, P5 ;  /* 0x000000010b0f7824 */ /* 0x040fe200028e0603 */
[----:B------:R-:W-:Y:S01]  /*17360*/  IADD3 R27, P5, PT, R18, R6, RZ ;  /* 0x00000006121b7210 */ /* 0x000fe20007fbe0ff */
[----:B------:R-:W-:Y:S01]  /*17370*/  IMAD.X R43, R10, 0x1, R9, P6 ;  /* 0x000000010a2b7824 */ /* 0x000fe200030e0609 */
[----:B------:R-:W-:Y:S01]  /*17380*/  IADD3 R32, P6, PT, R18, R4, RZ ;  /* 0x0000000412207210 */ /* 0x000fe20007fde0ff */
[----:B------:R-:W-:Y:S02]  /*17390*/  IMAD R17, R0, 0xef, RZ ;  /* 0x000000ef00117824 */ /* 0x000fe400078e02ff */
[C---:B------:R-:W-:Y:S02]  /*173a0*/  IMAD.X R26, R11.reuse, 0x1, R7, P5 ;  /* 0x000000010b1a7824 */ /* 0x040fe400028e0607 */
[----:B------:R-:W-:Y:S01]  /*173b0*/  IMAD.X R24, R11, 0x1, R5, P6 ;  /* 0x000000010b187824 */ /* 0x000fe200030e0605 */
[----:B------:R-:W-:Y:S02]  /*173c0*/  IADD3 R29, P6, PT, R18, R8, RZ ;  /* 0x00000008121d7210 */ /* 0x000fe40007fde0ff */
[----:B------:R-:W-:-:S02]  /*173d0*/  SHF.R.S32.HI R10, RZ, 0x1f, R17 ;  /* 0x0000001fff0a7819 */ /* 0x000fc40000011411 */
[----:B------:R-:W-:Y:S01]  /*173e0*/  IADD3 R42, P5, PT, R17, R2, RZ ;  /* 0x00000002112a7210 */ /* 0x000fe20007fbe0ff */
[----:B------:R-:W-:Y:S01]  /*173f0*/  IMAD.X R28, R11, 0x1, R9, P6 ;  /* 0x000000010b1c7824 */ /* 0x000fe200030e0609 */
[C---:B------:R-:W-:Y:S01]  /*17400*/  IADD3 R82, P6, PT, R17.reuse, R4, RZ ;  /* 0x0000000411527210 */ /* 0x040fe20007fde0ff */
[----:B------:R-:W-:Y:S02]  /*17410*/  IMAD R13, R0, 0xf0, RZ ;  /* 0x000000f0000d7824 */ /* 0x000fe400078e02ff */
[C---:B------:R-:W-:Y:S01]  /*17420*/  IMAD.X R41, R10.reuse, 0x1, R3, P5 ;  /* 0x000000010a297824 */ /* 0x040fe200028e0603 */
[C---:B------:R-:W-:Y:S01]  /*17430*/  IADD3 R77, P5, PT, R17.reuse, R6, RZ ;  /* 0x00000006114d7210 */ /* 0x040fe20007fbe0ff */
[C---:B------:R-:W-:Y:S01]  /*17440*/  IMAD.X R47, R10.reuse, 0x1, R5, P6 ;  /* 0x000000010a2f7824 */ /* 0x040fe200030e0605 */
[----:B------:R-:W-:Y:S02]  /*17450*/  IADD3 R79, P6, PT, R17, R8, RZ ;  /* 0x00000008114f7210 */ /* 0x000fe40007fde0ff */
[----:B------:R-:W-:Y:S01]  /*17460*/  SHF.R.S32.HI R11, RZ, 0x1f, R13 ;  /* 0x0000001fff0b7819 */ /* 0x000fe2000001140d */
[C---:B------:R-:W-:Y:S01]  /*17470*/  IMAD.X R76, R10.reuse, 0x1, R7, P5 ;  /* 0x000000010a4c7824 */ /* 0x040fe200028e0607 */
[C---:B------:R-:W-:Y:S01]  /*17480*/  IADD3 R81, P5, PT, R13.reuse, R2, RZ ;  /* 0x000000020d517210 */ /* 0x040fe20007fbe0ff */
[----:B------:R-:W-:Y:S01]  /*17490*/  STL [R1+0x455c], R40 ;  /* 0x00455c2801007387 */ /* 0x000fe20000100800 */
[----:B------:R-:W-:Y:S01]  /*174a0*/  IMAD.X R78, R10, 0x1, R9, P6 ;  /* 0x000000010a4e7824 */ /* 0x000fe200030e0609 */
[----:B------:R-:W-:-:S02]  /*174b0*/  IADD3 R90, P6, PT, R13, R4, RZ ;  /* 0x000000040d5a7210 */ /* 0x000fc40007fde0ff */
[----:B------:R-:W-:Y:S01]  /*174c0*/  STL [R1+0x3558], R72 ;  /* 0x0035584801007387 */ /* 0x000fe20000100800 */
[----:B------:R-:W-:Y:S01]  /*174d0*/  IMAD.X R80, R11, 0x1, R3, P5 ;  /* 0x000000010b507824 */ /* 0x000fe200028e0603 */
[----:B------:R-:W-:Y:S02]  /*174e0*/  IADD3 R85, P5, PT, R13, R6, RZ ;  /* 0x000000060d557210 */ /* 0x000fe40007fbe0ff */
[----:B------:R0:W-:Y:S01]  /*174f0*/  STL [R1+0x4560], R72 ;  /* 0x0045604801007387 */ /* 0x0001e20000100800 */
[----:B------:R-:W-:-:S03]  /*17500*/  IMAD R18, R0, 0xa5, RZ ;  /* 0x000000a500127824 */ /* 0x000fc600078e02ff */
[----:B------:R-:W-:Y:S01]  /*17510*/  STL [R1+0x3560], R39 ;  /* 0x0035602701007387 */ /* 0x000fe20000100800 */
[----:B------:R-:W-:-:S03]  /*17520*/  IMAD.X R83, R11, 0x1, R5, P6 ;  /* 0x000000010b537824 */ /* 0x000fc600030e0605 */
[----:B------:R1:W-:Y:S01]  /*17530*/  STL [R1+0x4568], R39 ;  /* 0x0045682701007387 */ /* 0x0003e20000100800 */
[----:B------:R-:W-:Y:S01]  /*17540*/  IADD3 R87, P6, PT, R13, R8, RZ ;  /* 0x000000080d577210 */ /* 0x000fe20007fde0ff */
[----:B------:R-:W-:Y:S01]  /*17550*/  IMAD.X R84, R11, 0x1, R7, P5 ;  /* 0x000000010b547824 */ /* 0x000fe200028e0607 */
[----:B0-----:R-:W0:Y:S01]  /*17560*/  LDC R72, c[0x0][0x3a0] ;  /* 0x0000e800ff487b82 */ /* 0x001e220000000800 */
[----:B------:R-:W-:Y:S04]  /*17570*/  STL [R1+0x3534], R35 ;  /* 0x0035342301007387 */ /* 0x000fe80000100800 */
[----:B------:R2:W-:Y:S01]  /*17580*/  STL [R1+0x456c], R35 ;  /* 0x00456c2301007387 */ /* 0x0005e20000100800 */
[----:B------:R-:W-:-:S03]  /*17590*/  SHF.R.S32.HI R10, RZ, 0x1f, R18 ;  /* 0x0000001fff0a7819 */ /* 0x000fc60000011412 */
[----:B------:R-:W-:Y:S01]  /*175a0*/  STL [R1+0x3508], R45 ;  /* 0x0035082d01007387 */ /* 0x000fe20000100800 */
[----:B------:R-:W-:-:S03]  /*175b0*/  IADD3 R23, P5, PT, R18, R2, RZ ;  /* 0x0000000212177210 */ /* 0x000fc60007fbe0ff */
        /* <DEDUP_REMOVED lines=94> */
[----:B------:R-:W-:-:S03]  /*17ba0*/  IMAD R40, R0, 0xd6, RZ ;  /* 0x000000d600287824 */ /* 0x000fc600078e02ff */
[----:B------:R-:W-:Y:S01]  /*17bb0*/  STL [R1+0x182c], R48 ;  /* 0x00182c3001007387 */ /* 0x000fe20000100800 */
[----:B------:R-:W-:-:S03]  /*17bc0*/  IMAD.X R63, R17, 0x1, R3, P5 ;  /* 0x00000001113f7824 */ /* 0x000fc600028e0603 */
[----:B------:R-:W-:Y:S01]  /*17bd0*/  STL [R1+0x1fb0], R53 ;  /* 0x001fb03501007387 */ /* 0x000fe20000100800 */
[----:B------:R-:W-:-:S03]  /*17be0*/  IADD3 R20, P5, PT, R49, R6, RZ ;  /* 0x0000000631147210 */ /* 0x000fc60007fbe0ff */
[----:B------:R-:W-:Y:S04]  /*17bf0*/  STL [R1+0x1fac], R69 ;  /* 0x001fac4501007387 */ /* 0x000fe80000100800 */
[----:B------:R-:W-:Y:S01]  /*17c00*/  STL [R1+0x1828], R71 ;  /* 0x0018284701007387 */ /* 0x000fe20000100800 */
[----:B------:R-:W-:-:S03]  /*17c10*/  IMAD.X R57, R17, 0x1, R5, P6 ;  /* 0x0000000111397824 */ /* 0x000fc600030e0605 */
[----:B------:R-:W-:Y:S01]  /*17c20*/  STL [R1+0x1f8c], R65 ;  /* 0x001f8c4101007387 */ /* 0x000fe20000100800 */
[----:B------:R-:W-:-:S03]  /*17c30*/  SHF.R.S32.HI R18, RZ, 0x1f, R40 ;  /* 0x0000001fff127819 */ /* 0x000fc60000011428 */
[----:B------:R-:W-:Y:S01]  /*17c40*/  STL [R1+0x1f84], R74 ;  /* 0x001f844a01007387 */ /* 0x000fe20000100800 */
[----:B-1----:R-:W-:-:S03]  /*17c50*/  IADD3 R39, P6, PT, R40, R4, RZ ;  /* 0x0000000428277210 */ /* 0x002fc60007fde0ff */
[----:B------:R-:W-:Y:S01]  /*17c60*/  STL [R1+0x1f94], R21 ;  /* 0x001f941501007387 */ /* 0x000fe20000100800 */
[----:B------:R-:W-:-:S03]  /*17c70*/  IMAD.X R25, R17, 0x1, R7, P5 ;  /* 0x0000000111197824 */ /* 0x000fc600028e0607 */
[----:B------:R-:W-:Y:S01]  /*17c80*/  STL [R1+0x1f88], R51 ;  /* 0x001f883301007387 */ /* 0x000fe20000100800 */
[----:B------:R-:W-:-:S03]  /*17c90*/  IADD3 R22, P5, PT, R40, R6, RZ ;  /* 0x0000000628167210 */ /* 0x000fc60007fbe0ff */
[----:B------:R-:W3:Y:S04]  /*17ca0*/  LDL R11, [R1+0x1758] ;  /* 0x00175800010b7983 */ /* 0x000ee80000100800 */
[----:B------:R-:W-:Y:S01]  /*17cb0*/  STL [R1+0x1f9c], R55 ;  /* 0x001f9c3701007387 */ /* 0x000fe20000100800 */
[----:B0-----:R-:W-:-:S03]  /*17cc0*/  VIADD R30, R72, 0xfffffff4 ;  /* 0xfffffff4481e7836 */ /* 0x001fc60000000000 */
[----:B------:R-:W-:Y:S01]  /*17cd0*/  STL [R1+0x1f90], R64 ;  /* 0x001f904001007387 */ /* 0x000fe20000100800 */
[----:B--2---:R-:W-:-:S03]  /*17ce0*/  IMAD.X R35, R18, 0x1, R5, P6 ;  /* 0x0000000112237824 */ /* 0x004fc600030e0605 */
[----:B------:R-:W-:Y:S01]  /*17cf0*/  STL [R1+0x1fa4], R52 ;  /* 0x001fa43401007387 */ /* 0x000fe20000100800 */
[----:B------:R-:W-:-:S03]  /*17d00*/  IADD3 R13, P6, PT, R40, R8, RZ ;  /* 0x00000008280d7210 */ /* 0x000fc60007fde0ff */
[----:B------:R-:W-:Y:S01]  /*17d10*/  STL [R1+0x1f98], R63 ;  /* 0x001f983f01007387 */ /* 0x000fe20000100800 */
[----:B------:R-:W-:-:S03]  /*17d20*/  VIADD R10, R72, 0xfffffff3 ;  /* 0xfffffff3480a7836 */ /* 0x000fc60000000000 */
[----:B------:R-:W-:Y:S01]  /*17d30*/  STL [R1+0x1fa8], R20 ;  /* 0x001fa81401007387 */ /* 0x000fe20000100800 */
[----:B------:R-:W-:-:S03]  /*17d40*/  IMAD.X R38, R18, 0x1, R7, P5 ;  /* 0x0000000112267824 */ /* 0x000fc600028e0607 */
[----:B------:R-:W-:Y:S01]  /*17d50*/  STL [R1+0x1fa0], R57 ;  /* 0x001fa03901007387 */ /* 0x000fe20000100800 */
[----:B------:R-:W-:-:S03]  /*17d60*/  ISETP.GE.U32.AND P5, PT, R30, 0x7ffffef5, PT ;  /* 0x7ffffef51e00780c */ /* 0x000fc60003fa6070 */
[----:B------:R-:W-:Y:S01]  /*17d70*/  STL [R1+0x1814], R39 ;  /* 0x0018142701007387 */ /* 0x000fe20000100800 */
[----:B------:R-:W-:-:S03]  /*17d80*/  IMAD.X R30, R18, 0x1, R9, P6 ;  /* 0x00000001121e7824 */ /* 0x000fc600030e0609 */
[----:B------:R-:W-:Y:S01]  /*17d90*/  STL [R1+0x1f80], R25 ;  /* 0x001f801901007387 */ /* 0x000fe20000100800 */
[----:B------:R-:W-:-:S03]  /*17da0*/  ISETP.GE.U32.AND P6, PT, R10, 0x7ffffef4, PT ;  /* 0x7ffffef40a00780c */ /* 0x000fc60003fc6070 */
[----:B------:R-:W-:Y:S04]  /*17db0*/  STL [R1+0x181c], R22 ;  /* 0x00181c1601007387 */ /* 0x000fe80000100800 */
[----:B------:R-:W-:Y:S04]  /*17dc0*/  STL [R1+0x1810], R35 ;  /* 0x0018102301007387 */ /* 0x000fe80000100800 */
[----:B------:R-:W-:Y:S04]  /*17dd0*/  STL [R1+0x1824], R13 ;  /* 0x0018240d01007387 */ /* 0x000fe80000100800 */
[----:B------:R-:W-:Y:S04]  /*17de0*/  STL [R1+0x1818], R38 ;  /* 0x0018182601007387 */ /* 0x000fe80000100800 */
[----:B------:R-:W3:Y:S01]  /*17df0*/  LDL R10, [R1+0x1754] ;  /* 0x00175400010a7983 */ /* 0x000ee20000100800 */
[----:B------:R-:W-:-:S02]  /*17e00*/  PRMT R19, RZ, 0x7610, R19 ;  /* 0x00007610ff137816 */ /* 0x000fc40000000013 */
[----:B---3--:R-:W-:-:S04]  /*17e10*/  @!P0 LOP3.LUT R11, R11, R10, RZ, 0x3c, !PT ;  /* 0x0000000a0b0b8212 */ /* 0x008fc800078e3cff */
[----:B------:R-:W-:-:S04]  /*17e20*/  @!P0 LOP3.LUT R10, R11, R10, RZ, 0x3c, !PT ;  /* 0x0000000a0b0a8212 */ /* 0x000fc800078e3cff */
[----:B------:R-:W-:-:S05]  /*17e30*/  @!P0 LOP3.LUT R11, R11, R10, RZ, 0x3c, !PT ;  /* 0x0000000a0b0b8212 */ /* 0x000fca00078e3cff */
[----:B------:R-:W2:Y:S04]  /*17e40*/  @!P0 LDG.E.U8 R19, desc[UR8][R10.64] ;  /* 0x000000080a138981 */ /* 0x000ea8000c1e1100 */
[----:B------:R-:W-:Y:S04]  /*17e50*/  STL [R1+0x1820], R30 ;  /* 0x0018201e01007387 */ /* 0x000fe80000100800 */
[----:B--2---:R0:W-:Y:S04]  /*17e60*/  STL [R1+0x105c], R19 ;  /* 0x00105c1301007387 */ /* 0x0041e80000100800 */
[----:B0-----:R-:W2:Y:S04]  /*17e70*/  LDL.LU R19, [R1+0x4a9c] ;  /* 0x004a9c0001137983 */ /* 0x001ea80000300800 */
[----:B------:R-:W3:Y:S04]  /*17e80*/  LDL R10, [R1+0x174c] ;  /* 0x00174c00010a7983 */ /* 0x000ee80000100800 */
[----:B------:R-:W3:Y:S01]  /*17e90*/  LDL R11, [R1+0x1750] ;  /* 0x00175000010b7983 */ /* 0x000ee20000100800 */
[----:B------:R-:W-:-:S02]  /*17ea0*/  PRMT R54, RZ, 0x7610, R54 ;  /* 0x00007610ff367816 */ /* 0x000fc40000000036 */
[----:B---3--:R-:W-:-:S04]  /*17eb0*/  @!P0 LOP3.LUT R11, R11, R10, RZ, 0x3c, !PT ;  /* 0x0000000a0b0b8212 */ /* 0x008fc800078e3cff */
[----:B------:R-:W-:-:S04]  /*17ec0*/  @!P0 LOP3.LUT R10, R11, R10, RZ, 0x3c, !PT ;  /* 0x0000000a0b0a8212 */ /* 0x000fc800078e3cff */
[----:B------:R-:W-:-:S05]  /*17ed0*/  @!P0 LOP3.LUT R11, R11, R10, RZ, 0x3c, !PT ;  /* 0x0000000a0b0b8212 */ /* 0x000fca00078e3cff */
[----:B------:R-:W3:Y:S04]  /*17ee0*/  @!P0 LDG.E.U8 R54, desc[UR8][R10.64] ;  /* 0x000000080a368981 */ /* 0x000ee8000c1e1100 */
[----:B---3--:R0:W-:Y:S04]  /*17ef0*/  STL [R1+0x1054], R54 ;  /* 0x0010543601007387 */ /* 0x0081e80000100800 */
[----:B0-----:R-:W3:Y:S04]  /*17f00*/  LDL.LU R54, [R1+0x4a98] ;  /* 0x004a980001367983 */ /* 0x001ee80000300800 */
[----:B------:R-:W4:Y:S04]  /*17f10*/  LDL R10, [R1+0x175c] ;  /* 0x00175c00010a7983 */ /* 0x000f280000100800 */
[----:B------:R-:W4:Y:S01]  /*17f20*/  LDL R11, [R1+0x1760] ;  /* 0x00176000010b7983 */ /* 0x000f220000100800 */
[----:B--2---:R-:W-:-:S02]  /*17f30*/  PRMT R19, RZ, 0x7610, R19 ;  /* 0x00007610ff137816 */ /* 0x004fc40000000013 */
[----:B----4-:R-:W-:-:S04]  /*17f40*/  @!P0 LOP3.LUT R11, R11, R10, RZ, 0x3c, !PT ;  /* 0x0000000a0b0b8212 */ /* 0x010fc800078e3cff */
[----:B------:R-:W-:-:S04]  /*17f50*/  @!P0 LOP3.LUT R10, R11, R10, RZ, 0x3c, !PT ;  /* 0x0000000a0b0a8212 */ /* 0x000fc800078e3cff */
[----:B------:R-:W-:-:S05]  /*17f60*/  @!P0 LOP3.LUT R11, R11, R10, RZ, 0x3c, !PT ;  /* 0x0000000a0b0b8212 */ /* 0x000fca00078e3cff */
[----:B------:R0:W2:Y:S04]  /*17f70*/  @!P0 LDG.E.U8 R19, desc[UR8][R10.64] ;  /* 0x000000080a138981 */ /* 0x0000a8000c1e1100 */
[----:B------:R-:W0:Y:S04]  /*17f80*/  LDL R10, [R1+0x1764] ;  /* 0x00176400010a7983 */ /* 0x000e280000100800 */
[----:B------:R-:W0:Y:S01]  /*17f90*/  LDL R11, [R1+0x1768] ;  /* 0x00176800010b7983 */ /* 0x000e220000100800 */
[----:B------:R-:W-:Y:S02]  /*17fa0*/  PRMT R33, RZ, 0x7610, R33 ;  /* 0x00007610ff217816 */ /* 0x000fe40000000021 */
[----:B0-----:R-:W-:-:S04]  /*17fb0*/  @!P0 LOP3.LUT R11, R11, R10, RZ, 0x3c, !PT ;  /* 0x0000000a0b0b8212 */ /* 0x001fc800078e3cff */
[----:B------:R-:W-:-:S04]  /*17fc0*/  @!P0 LOP3.LUT R10, R11, R10, RZ, 0x3c, !PT ;  /* 0x0000000a0b0a8212 */ /* 0x000fc800078e3cff */
[----:B------:R-:W-:-:S05]  /*17fd0*/  @!P0 LOP3.LUT R11, R11, R10, RZ, 0x3c, !PT ;  /* 0x0000000a0b0b8212 */ /* 0x000fca00078e3cff */
[----:B------:R-:W4:Y:S04]  /*17fe0*/  @!P0 LDG.E.U8 R33, desc[UR8][R10.64] ;  /* 0x000000080a218981 */ /* 0x000f28000c1e1100 */
[----:B--2---:R-:W-:Y:S04]  /*17ff0*/  STL [R1+0x104c], R19 ;  /* 0x00104c1301007387 */ /* 0x004fe80000100800 */
[----:B----4-:R0:W-:Y:S04]  /*18000*/  STL [R1+0x1044], R33 ;  /* 0x0010442101007387 */ /* 0x0101e80000100800 */
[----:B0-----:R-:W2:Y:S04]  /*18010*/  LDL.LU R33, [R1+0x4a94] ;  /* 0x004a940001217983 */ /* 0x001ea80000300800 */
[----:B------:R-:W4:Y:S04]  /*18020*/  LDL R10, [R1+0x178c] ;  /* 0x00178c00010a7983 */ /* 0x000f280000100800 */
[----:B------:R-:W4:Y:S01]  /*18030*/  LDL R11, [R1+0x1790] ;  /* 0x00179000010b7983 */ /* 0x000f220000100800 */
[----:B---3--:R-:W-:-:S02]  /*18040*/  PRMT R54, RZ, 0x7610, R54 ;  /* 0x00007610ff367816 */ /* 0x008fc40000000036 */
[----:B----4-:R-:W-:-:S04]  /*18050*/  @!P1 LOP3.LUT R11, R11, R10, RZ, 0x3c, !PT ;  /* 0x0000000a0b0b9212 */ /* 0x010fc800078e3cff */
[----:B------:R-:W-:-:S04]  /*18060*/  @!P1 LOP3.LUT R10, R11, R10, RZ, 0x3c, !PT ;  /* 0x0000000a0b0a9212 */ /* 0x000fc800078e3cff */
[----:B------:R-:W-:-:S05]  /*18070*/  @!P1 LOP3.LUT R11, R11, R10, RZ, 0x3c, !PT ;  /* 0x0000000a0b0b9212 */ /* 0x000fca00078e3cff */
[----:B------:R-:W3:Y:S01]  /*18080*/  @!P1 LDG.E.U8 R54, desc[UR8][R10.64] ;  /* 0x000000080a369981 */ /* 0x000ee2000c1e1100 */
[----:B------:R-:W-:-:S05]  /*18090*/  VIADD R19, R72, 0xfffffff2 ;  /* 0xfffffff248137836 */ /* 0x000fca0000000000 */
[----:B------:R-:W-:Y:S02]  /*180a0*/  ISETP.GE.U32.AND P0, PT, R19, 0x7ffffef3, PT ;  /* 0x7ffffef31300780c */ /* 0x000fe40003f06070 */
[----:B------:R-:W4:Y:S04]  /*180b0*/  LDL.LU R19, [R1+0x4a90] ;  /* 0x004a900001137983 */ /* 0x000f280000300800 */
[----:B---3--:R0:W-:Y:S04]  /*180c0*/  STL [R1+0x10bc], R54 ;  /* 0x0010bc3601007387 */ /* 0x0081e80000100800 */
[----:B0-----:R-:W3:Y:S04]  /*180d0*/  LDL.LU R54, [R1+0x4a8c] ;  /* 0x004a8c0001367983 */ /* 0x001ee80000300800 */
[----:B------:R-:W2:Y:S04]  /*180e0*/  LDL R10, [R1+0x1794] ;  /* 0x00179400010a7983 */ /* 0x000ea80000100800 */
[----:B------:R-:W2:Y:S01]  /*180f0*/  LDL R11, [R1+0x1798] ;  /* 0x00179800010b7983 */ /* 0x000ea20000100800 */
[----:B----4-:R-:W-:-:S02]  /*18100*/  PRMT R19, RZ, 0x7610, R19 ;  /* 0x00007610ff137816 */ /* 0x010fc40000000013 */
[----:B--2---:R-:W-:-:S04]  /*18110*/  @!P1 LOP3.LUT R11, R11, R10, RZ, 0x3c, !PT ;  /* 0x0000000a0b0b9212 */ /* 0x004fc800078e3cff */
[----:B------:R-:W-:-:S04]  /*18120*/  @!P1 LOP3.LUT R10, R11, R10, RZ, 0x3c, !PT ;  /* 0x0000000a0b0a9212 */ /* 0x000fc800078e3cff */
[----:B------:R-:W-:-:S05]  /*18130*/  @!P1 LOP3.LUT R11, R11, R10, RZ, 0x3c, !PT ;  /* 0x0000000a0b0b9212 */ /* 0x000fca00078e3cff */
[----:B------:R-:W2:Y:S04]  /*18140*/  @!P1 LDG.E.U8 R19, desc[UR8][R10.64] ;  /* 0x000000080a139981 */ /* 0x000ea8000c1e1100 */
[----:B--2---:R0:W-:Y:S04]  /*18150*/  STL [R1+0x10b8], R19 ;  /* 0x0010b81301007387 */ /* 0x0041e80000100800 */
[----:B0-----:R-:W2:Y:S04]  /*18160*/  LDL.LU R19, [R1+0x4a88] ;  /* 0x004a880001137983 */ /* 0x001ea80000300800 */
[----:B------:R-:W4:Y:S04]  /*18170*/  LDL R10, [R1+0x179c] ;  /* 0x00179c00010a7983 */ /* 0x000f280000100800 */
[----:B------:R-:W4:Y:S01]  /*18180*/  LDL R11, [R1+0x17a0] ;  /* 0x0017a000010b7983 */ /* 0x000f220000100800 */
[----:B---3--:R-:W-:-:S02]  /*18190*/  PRMT R54, RZ, 0x7610, R54 ;  /* 0x00007610ff367816 */ /* 0x008fc40000000036 */
[----:B----4-:R-:W-:-:S04]  /*181a0*/  @!P1 LOP3.LUT R11, R11, R10, RZ, 0x3c, !PT ;  /* 0x0000000a0b0b9212 */ /* 0x010fc800078e3cff */
[----:B------:R-:W-:-:S04]  /*181b0*/  @!P1 LOP3.LUT R10, R11, R10, RZ, 0x3c, !PT ;  /* 0x0000000a0b0a9212 */ /* 0x000fc800078e3cff */
[----:B------:R-:W-:-:S05]  /*181c0*/  @!P1 LOP3.LUT R11, R11, R10, RZ, 0x3c, !PT ;  /* 0x0000000a0b0b9212 */ /* 0x000fca00078e3cff */
[----:B------:R0:W3:Y:S04]  /*181d0*/  @!P1 LDG.E.U8 R54, desc[UR8][R10.64] ;  /* 0x000000080a369981 */ /* 0x0000e8000c1e1100 */
[----:B------:R-:W0:Y:S04]  /*181e0*/  LDL R10, [R1+0x17a4] ;  /* 0x0017a400010a7983 */ /* 0x000e280000100800 */
[----:B------:R-:W0:Y:S01]  /*181f0*/  LDL R11, [R1+0x17a8] ;  /* 0x0017a800010b7983 */ /* 0x000e220000100800 */
[----:B------:R-:W-:Y:S02]  /*18200*/  PRMT R33, RZ, 0x7610, R33 ;  /* 0x00007610ff217816 */ /* 0x000fe40000000021 */
[----:B0-----:R-:W-:-:S04]  /*18210*/  @!P1 LOP3.LUT R11, R11, R10, RZ, 0x3c, !PT ;  /* 0x0000000a0b0b9212 */ /* 0x001fc800078e3cff */
[----:B------:R-:W-:-:S04]  /*18220*/  @!P1 LOP3.LUT R10, R11, R10, RZ, 0x3c, !PT ;  /* 0x0000000a0b0a9212 */ /* 0x000fc800078e3cff */
[----:B------:R-:W-:-:S05]  /*18230*/  @!P1 LOP3.LUT R11, R11, R10, RZ, 0x3c, !PT ;  /* 0x0000000a0b0b9212 */ /* 0x000fca00078e3cff */
[----:B------:R-:W4:Y:S04]  /*18240*/  @!P1 LDG.E.U8 R33, desc[UR8][R10.64] ;  /* 0x000000080a219981 */ /* 0x000f28000c1e1100 */
[----:B---3--:R-:W-:Y:S04]  /*18250*/  STL [R1+0x10b4], R54 ;  /* 0x0010b43601007387 */ /* 0x008fe80000100800 */
[----:B----4-:R0:W-:Y:S04]  /*18260*/  STL [R1+0x10b0], R33 ;  /* 0x0010b02101007387 */ /* 0x0101e80000100800 */
[----:B0-----:R-:W3:Y:S04]  /*18270*/  LDL.LU R33, [R1+0x4a84] ;  /* 0x004a840001217983 */ /* 0x001ee80000300800 */
[----:B------:R-:W4:Y:S04]  /*18280*/  LDL R10, [R1+0x176c] ;  /* 0x00176c00010a7983 */ /* 0x000f280000100800 */
[----:B------:R-:W4:Y:S01]  /*18290*/  LDL R11, [R1+0x1770] ;  /* 0x00177000010b7983 */ /* 0x000f220000100800 */
[----:B--2---:R-:W-:-:S02]  /*182a0*/  PRMT R19, RZ, 0x7610, R19 ;  /* 0x00007610ff137816 */ /* 0x004fc40000000013 */
[----:B----4-:R-:W-:-:S04]  /*182b0*/  @!P3 LOP3.LUT R11, R11, R10, RZ, 0x3c, !PT ;  /* 0x0000000a0b0bb212 */ /* 0x010fc800078e3cff */
[----:B------:R-:W-:-:S04]  /*182c0*/  @!P3 LOP3.LUT R10, R11, R10, RZ, 0x3c, !PT ;  /* 0x0000000a0b0ab212 */ /* 0x000fc800078e3cff */
[----:B------:R-:W-:-:S05]  /*182d0*/  @!P3 LOP3.LUT R11, R11, R10, RZ, 0x3c, !PT ;  /* 0x0000000a0b0bb212 */ /* 0x000fca00078e3cff */
[----:B------:R-:W2:Y:S01]  /*182e0*/  @!P3 LDG.E.U8 R19, desc[UR8][R10.64] ;  /* 0x000000080a13b981 */ /* 0x000ea2000c1e1100 */
[----:B------:R-:W-:-:S05]  /*182f0*/  VIADD R54, R72, 0xfffffff1 ;  /* 0xfffffff148367836 */ /* 0x000fca0000000000 */
[----:B------:R-:W-:Y:S02]  /*18300*/  ISETP.GE.U32.AND P1, PT, R54, 0x7ffffef2, PT ;  /* 0x7ffffef23600780c */ /* 0x000fe40003f26070 */
[----:B------:R-:W4:Y:S04]  /*18310*/  LDL.LU R54, [R1+0x4a80] ;  /* 0x004a800001367983 */ /* 0x000f280000300800 */
[----:B--2---:R0:W-:Y:S04]  /*18320*/  STL [R1+0x1058], R19 ;  /* 0x0010581301007387 */ /* 0x0041e80000100800 */
[----:B0-----:R-:W2:Y:S04]  /*18330*/  LDL.LU R19, [R1+0x4a7c] ;  /* 0x004a7c0001137983 */ /* 0x001ea80000300800 */
        /* <DEDUP_REMOVED lines=11> */
[----:B------:R-:W-:-:S02]  /*183f0*/  PRMT R19, RZ, 0x7610, R19 ;  /* 0x00007610ff137816 */ /* 0x000fc40000000013 */
[----:B----4-:R-:W-:-:S04]  /*18400*/  @!P3 LOP3.LUT R11, R11, R10, RZ, 0x3c, !PT ;  /* 0x0000000a0b0bb212 */ /* 0x010fc800078e3cff */
[----:B------:R-:W-:-:S04]  /*18410*/  @!P3 LOP3.LUT R10, R11, R10, RZ, 0x3c, !PT ;  /* 0x0000000a0b0ab212 */ /* 0x000fc800078e3cff */
[----:B------:R-:W-:-:S05]  /*18420*/  @!P3 LOP3.LUT R11, R11, R10, RZ, 0x3c, !PT ;  /* 0x0000000a0b0bb212 */ /* 0x000fca00078e3cff */
[----:B------:R0:W4:Y:S04]  /*18430*/  @!P3 LDG.E.U8 R19, desc[UR8][R10.64] ;  /* 0x000000080a13b981 */ /* 0x000128000c1e1100 */
[----:B------:R-:W0:Y:S04]  /*18440*/  LDL R10, [R1+0x1784] ;  /* 0x00178400010a7983 */ /* 0x000e280000100800 */
[----:B------:R-:W0:Y:S01]  /*18450*/  LDL R11, [R1+0x1788] ;  /* 0x00178800010b7983 */ /* 0x000e220000100800 */
[----:B---3--:R-:W-:Y:S02]  /*18460*/  PRMT R33, RZ, 0x7610, R33 ;  /* 0x00007610ff217816 */ /* 0x008fe40000000021 */
[----:B0-----:R-:W-:-:S04]  /*18470*/  @!P3 LOP3.LUT R11, R11, R10, RZ, 0x3c, !PT ;  /* 0x0000000a0b0bb212 */ /* 0x001fc800078e3cff */
[----:B------:R-:W-:-:S04]  /*18480*/  @!P3 LOP3.LUT R10, R11, R10, RZ, 0x3c, !PT ;  /* 0x0000000a0b0ab212 */ /* 0x000fc800078e3cff */
[----:B------:R-:W-:-:S05]  /*18490*/  @!P3 LOP3.LUT R11, R11, R10, RZ, 0x3c, !PT ;  /* 0x0000000a0b0bb212 */ /* 0x000fca00078e3cff */
[----:B------:R-:W3:Y:S04]  /*184a0*/  @!P3 LDG.E.U8 R33, desc[UR8][R10.64] ;  /* 0x000000080a21b981 */ /* 0x000ee8000c1e1100 */
[----:B----4-:R-:W-:Y:S04]  /*184b0*/  STL [R1+0x1048], R19 ;  /* 0x0010481301007387 */ /* 0x010fe80000100800 */
        /* <DEDUP_REMOVED lines=2993> */
[----:B------:R-:W4:Y:S04]  /*23fd0*/  @!P3 LDG.E.U8 R54, desc[UR8][R10.64] ;  /* 0x000000080a36b981 */ /* 0x000f28000c1e1100 */
[----:B----4-:R0:W-:Y:S04]  /*23fe0*/  STL [R1+0xb38], R54 ;  /* 0x000b383601007387 */ /* 0x0101e80000100800 */
[----:B0-----:R-:W4:Y:S04]  /*23ff0*/  LDL.LU R54, [R1+0x4584] ;  /* 0x0045840001367983 */ /* 0x001f280000300800 */
[----:B------:R-:W3:Y:S04]  /*24000*/  LDL R10, [R1+0x2938] ;  /* 0x00293800010a7983 */ /* 0x000ee80000100800 */
[----:B------:R-:W3:Y:S01]  /*24010*/  LDL R11, [R1+0x293c] ;  /* 0x00293c00010b7983 */ /* 0x000ee20000100800 */
[----:B--2---:R-:W-:-:S02]  /*24020*/  PRMT R19, RZ, 0x7610, R19 ;  /* 0x00007610ff137816 */ /* 0x004fc40000000013 */
[----:B---3--:R-:W-:-:S04]  /*24030*/  @!P3 LOP3.LUT R11, R11, R10, RZ, 0x3c, !PT ;  /* 0x0000000a0b0bb212 */ /* 0x008fc800078e3cff */
[----:B------:R-:W-:-:S04]  /*24040*/  @!P3 LOP3.LUT R10, R11, R10, RZ, 0x3c, !PT ;  /* 0x0000000a0b0ab212 */ /* 0x000fc800078e3cff */
[----:B------:R-:W-:-:S05]  /*24050*/  @!P3 LOP3.LUT R11, R11, R10, RZ, 0x3c, !PT ;  /* 0x0000000a0b0bb212 */ /* 0x000fca00078e3cff */
[----:B------:R-:W2:Y:S04]  /*24060*/  @!P3 LDG.E.U8 R19, desc[UR8][R10.64] ;  /* 0x000000080a13b981 */ /* 0x000ea8000c1e1100 */
[----:B--2---:R0:W-:Y:S04]  /*24070*/  STL [R1+0xb30], R19 ;  /* 0x000b301301007387 */ /* 0x0041e80000100800 */
[----:B0-----:R-:W2:Y:S04]  /*24080*/  LDL.LU R19, [R1+0x4580] ;  /* 0x0045800001137983 */ /* 0x001ea80000300800 */
[----:B------:R-:W3:Y:S04]  /*24090*/  LDL R10, [R1+0x2900] ;  /* 0x00290000010a7983 */ /* 0x000ee80000100800 */
[----:B------:R-:W3:Y:S01]  /*240a0*/  LDL R11, [R1+0x2904] ;  /* 0x00290400010b7983 */ /* 0x000ee20000100800 */
[----:B----4-:R-:W-:-:S02]  /*240b0*/  PRMT R54, RZ, 0x7610, R54 ;  /* 0x00007610ff367816 */ /* 0x010fc40000000036 */
        /* <DEDUP_REMOVED lines=21> */
[----:B------:R-:W3:Y:S04]  /*24210*/  @!P3 LDG.E.U8 R54, desc[UR8][R10.64] ;  /* 0x000000080a36b981 */ /* 0x000ee8000c1e1100 */
[----:B---3--:R0:W-:Y:S04]  /*24220*/  STL [R1+0xb2c], R54 ;  /* 0x000b2c3601007387 */ /* 0x0081e80000100800 */
[----:B0-----:R-:W3:Y:S04]  /*24230*/  LDL.LU R54, [R1+0x4574] ;  /* 0x0045740001367983 */ /* 0x001ee80000300800 */
[----:B------:R-:W4:Y:S01]  /*24240*/  LDL R11, [R1+0x2948] ;  /* 0x00294800010b7983 */ /* 0x000f220000100800 */
[----:B--2---:R-:W-:Y:S01]  /*24250*/  PRMT R19, RZ, 0x7610, R19 ;  /* 0x00007610ff137816 */ /* 0x004fe20000000013 */
[----:B---3--:R-:W-:-:S02]  /*24260*/  @!P3 IMAD.MOV.U32 R10, RZ, RZ, R54 ;  /* 0x000000ffff0ab224 */ /* 0x008fc400078e0036 */
[----:B------:R-:W2:Y:S04]  /*24270*/  LDL.LU R54, [R1+0x4570] ;  /* 0x0045700001367983 */ /* 0x000ea80000300800 */
[----:B----4-:R0:W3:Y:S01]  /*24280*/  @!P3 LDG.E.U8 R19, desc[UR8][R10.64] ;  /* 0x000000080a13b981 */ /* 0x0100e2000c1e1100 */
[----:B------:R-:W-:-:S05]  /*24290*/  IADD3 R49, P1, PT, R49, R8, RZ ;  /* 0x0000000831317210 */ /* 0x000fca0007f3e0ff */
[----:B------:R-:W-:Y:S01]  /*242a0*/  STL [R1+0x183c], R49 ;  /* 0x00183c3101007387 */ /* 0x000fe20000100800 */
[C---:B0-----:R-:W-:Y:S02]  /*242b0*/  VIADD R11, R72.reuse, 0xffffffa2 ;  /* 0xffffffa2480b7836 */ /* 0x041fe40000000000 */
[----:B------:R-:W-:-:S03]  /*242c0*/  VIADD R10, R72, 0xffffffa1 ;  /* 0xffffffa1480a7836 */ /* 0x000fc60000000000 */
[----:B------:R-:W-:Y:S01]  /*242d0*/  ISETP.GE.U32.AND P3, PT, R11, 0x7ffffea3, PT ;  /* 0x7ffffea30b00780c */ /* 0x000fe20003f66070 */
[----:B------:R-:W-:Y:S01]  /*242e0*/  @!P5 IMAD.MOV.U32 R11, RZ, RZ, R35 ;  /* 0x000000ffff0bd224 */ /* 0x000fe200078e0023 */
[----:B---3--:R0:W-:Y:S01]  /*242f0*/  STL [R1+0xb28], R19 ;  /* 0x000b281301007387 */ /* 0x0081e20000100800 */
[----:B--2---:R-:W-:Y:S01]  /*24300*/  PRMT R54, RZ, 0x7610, R54 ;  /* 0x00007610ff367816 */ /* 0x004fe20000000036 */
[----:B0-----:R-:W-:Y:S01]  /*24310*/  IMAD.X R19, R17, 0x1, R9, P1 ;  /* 0x0000000111137824 */ /* 0x001fe200008e0609 */
[----:B------:R-:W-:-:S05]  /*24320*/  IADD3 R40, P1, PT, R40, R2, RZ ;  /* 0x0000000228287210 */ /* 0x000fca0007f3e0ff */
[----:B------:R-:W-:Y:S01]  /*24330*/  IMAD.X R72, R18, 0x1, R3, P1 ;  /* 0x0000000112487824 */ /* 0x000fe200008e0603 */
[----:B------:R-:W-:Y:S01]  /*24340*/  ISETP.GE.U32.AND P1, PT, R10, 0x7ffffea2, PT ;  /* 0x7ffffea20a00780c */ /* 0x000fe20003f26070 */
[----:B------:R-:W-:-:S05]  /*24350*/  @!P5 IMAD.MOV.U32 R10, RZ, RZ, R39 ;  /* 0x000000ffff0ad224 */ /* 0x000fca00078e0027 */
[----:B------:R-:W2:Y:S04]  /*24360*/  @!P5 LDG.E.U8 R54, desc[UR8][R10.64] ;  /* 0x000000080a36d981 */ /* 0x000ea8000c1e1100 */
[----:B------:R-:W-:Y:S04]  /*24370*/  STL [R1+0x1838], R19 ;  /* 0x0018381301007387 */ /* 0x000fe80000100800 */
[----:B------:R-:W-:Y:S04]  /*24380*/  STL [R1+0x1f7c], R40 ;  /* 0x001f7c2801007387 */ /* 0x000fe80000100800 */
[----:B------:R-:W3:Y:S04]  /*24390*/  LDL.LU R35, [R1+0x456c] ;  /* 0x00456c0001237983 */ /* 0x000ee80000300800 */
[----:B------:R-:W4:Y:S04]  /*243a0*/  LDL.LU R39, [R1+0x4568] ;  /* 0x0045680001277983 */ /* 0x000f280000300800 */
[----:B------:R-:W-:Y:S04]  /*243b0*/  STL [R1+0x1f78], R72 ;  /* 0x001f784801007387 */ /* 0x000fe80000100800 */
[----:B--2---:R0:W-:Y:S04]  /*243c0*/  STL [R1+0xb20], R54 ;  /* 0x000b203601007387 */ /* 0x0041e80000100800 */
[----:B0-----:R-:W2:Y:S01]  /*243d0*/  LDL.LU R54, [R1+0x4564] ;  /* 0x0045640001367983 */ /* 0x001ea20000300800 */
[----:B------:R-:W-:Y:S01]  /*243e0*/  PRMT R33, RZ, 0x7610, R33 ;  /* 0x00007610ff217816 */ /* 0x000fe20000000021 */
[----:B------:R-:W-:-:S02]  /*243f0*/  @!P5 IMAD.MOV.U32 R10, RZ, RZ, R40 ;  /* 0x000000ffff0ad224 */ /* 0x000fc400078e0028 */
[----:B------:R-:W-:Y:S01]  /*24400*/  @!P5 IMAD.MOV.U32 R11, RZ, RZ, R72 ;  /* 0x000000ffff0bd224 */ /* 0x000fe200078e0048 */
[----:B------:R-:W-:Y:S01]  /*24410*/  PRMT R17, RZ, 0x7610, R17 ;  /* 0x00007610ff117816 */ /* 0x000fe20000000011 */
[----:B------:R-:W3:Y:S04]  /*24420*/  LDL.LU R72, [R1+0x4560] ;  /* 0x0045600001487983 */ /* 0x000ee80000300800 */
[----:B------:R0:W3:Y:S04]  /*24430*/  @!P5 LDG.E.U8 R33, desc[UR8][R10.64] ;  /* 0x000000080a21d981 */ /* 0x0000e8000c1e1100 */
[----:B------:R-:W3:Y:S01]  /*24440*/  LDL.LU R40, [R1+0x455c] ;  /* 0x00455c0001287983 */ /* 0x000ee20000300800 */
[----:B0-----:R-:W-:-:S02]  /*24450*/  @!P5 IMAD.MOV.U32 R10, RZ, RZ, R22 ;  /* 0x000000ffff0ad224 */ /* 0x001fc400078e0016 */
[----:B------:R-:W-:Y:S01]  /*24460*/  @!P5 IMAD.MOV.U32 R11, RZ, RZ, R38 ;  /* 0x000000ffff0bd224 */ /* 0x000fe200078e0026 */
[----:B--2---:R-:W-:-:S06]  /*24470*/  PRMT R54, RZ, 0x7610, R54 ;  /* 0x00007610ff367816 */ /* 0x004fcc0000000036 */
[----:B------:R0:W2:Y:S02]  /*24480*/  @!P5 LDG.E.U8 R54, desc[UR8][R10.64] ;  /* 0x000000080a36d981 */ /* 0x0000a4000c1e1100 */
[----:B0-----:R-:W-:Y:S02]  /*24490*/  @!P5 IMAD.MOV.U32 R10, RZ, RZ, R13 ;  /* 0x000000ffff0ad224 */ /* 0x001fe400078e000d */
[----:B------:R-:W-:-:S05]  /*244a0*/  @!P5 IMAD.MOV.U32 R11, RZ, RZ, R30 ;  /* 0x000000ffff0bd224 */ /* 0x000fca00078e001e */
[----:B------:R-:W4:Y:S04]  /*244b0*/  @!P5 LDG.E.U8 R17, desc[UR8][R10.64] ;  /* 0x000000080a11d981 */ /* 0x000f28000c1e1100 */
[----:B---3--:R0:W-:Y:S04]  /*244c0*/  STL [R1+0xb24], R33 ;  /* 0x000b242101007387 */ /* 0x0081e80000100800 */
[----:B0-----:R-:W3:Y:S04]  /*244d0*/  LDL.LU R33, [R1+0x4558] ;  /* 0x0045580001217983 */ /* 0x001ee80000300800 */
[----:B------:R-:W3:Y:S04]  /*244e0*/  LDL.LU R38, [R1+0x4554] ;  /* 0x0045540001267983 */ /* 0x000ee80000300800 */
[----:B------:R-:W3:Y:S04]  /*244f0*/  LDL.LU R22, [R1+0x4550] ;  /* 0x0045500001167983 */ /* 0x000ee80000300800 */
[----:B--2---:R0:W-:Y:S04]  /*24500*/  STL [R1+0xb1c], R54 ;  /* 0x000b1c3601007387 */ /* 0x0041e80000100800 */
[----:B0-----:R-:W2:Y:S04]  /*24510*/  LDL.LU R54, [R1+0x454c] ;  /* 0x00454c0001367983 */ /* 0x001ea80000300800 */
[----:B------:R-:W3:Y:S04]  /*24520*/  LDL.LU R30, [R1+0x4548] ;  /* 0x00454800011e7983 */ /* 0x000ee80000300800 */
[----:B------:R-:W3:Y:S04]  /*24530*/  LDL.LU R13, [R1+0x4544] ;  /* 0x00454400010d7983 */ /* 0x000ee80000300800 */
[----:B----4-:R0:W-:Y:S04]  /*24540*/  STL [R1+0xb18], R17 ;  /* 0x000b181101007387 */ /* 0x0101e80000100800 */
[----:B------:R-:W4:Y:S04]  /*24550*/  LDL R10, [R1+0x2950] ;  /* 0x00295000010a7983 */ /* 0x000f280000100800 */
[----:B------:R-:W4:Y:S01]  /*24560*/  LDL R11, [R1+0x2954] ;  /* 0x00295400010b7983 */ /* 0x000f220000100800 */
[----:B0-----:R-:W0:Y:S01]  /*24570*/  LDC R17, c[0x0][0x3a0] ;  /* 0x0000e800ff117b82 */ /* 0x001e220000000800 */
[----:B--2---:R-:W-:-:S02]  /*24580*/  PRMT R54, RZ, 0x7610, R54 ;  /* 0x00007610ff367816 */ /* 0x004fc40000000036 */
[----:B----4-:R-:W-:-:S04]  /*24590*/  @!P6 LOP3.LUT R11, R11, R10, RZ, 0x3c, !PT ;  /* 0x0000000a0b0be212 */ /* 0x010fc800078e3cff */
[----:B------:R-:W-:-:S04]  /*245a0*/  @!P6 LOP3.LUT R10, R11, R10, RZ, 0x3c, !PT ;  /* 0x0000000a0b0ae212 */ /* 0x000fc800078e3cff */
[----:B------:R-:W-:-:S05]  /*245b0*/  @!P6 LOP3.LUT R11, R11, R10, RZ, 0x3c, !PT ;  /* 0x0000000a0b0be212 */ /* 0x000fca00078e3cff */
[----:B------:R-:W2:Y:S04]  /*245c0*/  @!P6 LDG.E.U8 R54, desc[UR8][R10.64] ;  /* 0x000000080a36e981 */ /* 0x000ea8000c1e1100 */
[----:B--2---:R1:W-:Y:S04]  /*245d0*/  STL [R1+0xb14], R54 ;  /* 0x000b143601007387 */ /* 0x0043e80000100800 */
[----:B-1----:R-:W2:Y:S04]  /*245e0*/  LDL.LU R54, [R1+0x4540] ;  /* 0x0045400001367983 */ /* 0x002ea80000300800 */
        /* <DEDUP_REMOVED lines=8> */
[----:B-1----:R-:W3:Y:S04]  /*24670*/  LDL.LU R22, [R1+0x453c] ;  /* 0x00453c0001167983 */ /* 0x002ee80000300800 */
        /* <DEDUP_REMOVED lines=11> */
[----:B0-----:R-:W-:-:S05]  /*24730*/  VIADD R17, R17, 0xffffffa0 ;  /* 0xffffffa011117836 */ /* 0x001fca0000000000 */
[----:B------:R-:W-:Y:S02]  /*24740*/  ISETP.GE.U32.AND P5, PT, R17, 0x7ffffea1, PT ;  /* 0x7ffffea11100780c */ /* 0x000fe40003fa6070 */
[----:B------:R-:W-:Y:S02]  /*24750*/  PRMT R17, RZ, 0x7610, R17 ;  /* 0x00007610ff117816 */ /* 0x000fe40000000011 */
[----:B----4-:R-:W-:-:S04]  /*24760*/  @!P6 LOP3.LUT R11, R11, R10, RZ, 0x3c, !PT ;  /* 0x0000000a0b0be212 */ /* 0x010fc800078e3cff */
[----:B------:R-:W-:-:S04]  /*24770*/  @!P6 LOP3.LUT R10, R11, R10, RZ, 0x3c, !PT ;  /* 0x0000000a0b0ae212 */ /* 0x000fc800078e3cff */
[----:B------:R-:W-:-:S05]  /*24780*/  @!P6 LOP3.LUT R11, R11, R10, RZ, 0x3c, !PT ;  /* 0x0000000a0b0be212 */ /* 0x000fca00078e3cff */
[----:B------:R-:W4:Y:S04]  /*24790*/  @!P6 LDG.E.U8 R17, desc[UR8][R10.64] ;  /* 0x000000080a11e981 */ /* 0x000f28000c1e1100 */
[----:B----4-:R0:W-:Y:S04]  /*247a0*/  STL [R1+0xb08], R17 ;  /* 0x000b081101007387 */ /* 0x0101e80000100800 */
[----:B------:R-:W4:Y:S04]  /*247b0*/  LDL R10, [R1+0x2970] ;  /* 0x00297000010a7983 */ /* 0x000f280000100800 */
[----:B------:R-:W4:Y:S01]  /*247c0*/  LDL R11, [R1+0x2974] ;  /* 0x00297400010b7983 */ /* 0x000f220000100800 */
[----:B--2---:R-:W-:-:S02]  /*247d0*/  PRMT R54, RZ, 0x7610, R54 ;  /* 0x00007610ff367816 */ /* 0x004fc40000000036 */
[----:B---3--:R-:W-:Y:S01]  /*247e0*/  PRMT R22, RZ, 0x7610, R22 ;  /* 0x00007610ff167816 */ /* 0x008fe20000000016 */
[----:B0-----:R-:W0:Y:S01]  /*247f0*/  LDC R17, c[0x0][0x3a0] ;  /* 0x0000e800ff117b82 */ /* 0x001e220000000800 */
[----:B----4-:R-:W-:-:S04]  /*24800*/  @!P0 LOP3.LUT R11, R11, R10, RZ, 0x3c, !PT ;  /* 0x0000000a0b0b8212 */ /* 0x010fc800078e3cff */
[----:B------:R-:W-:-:S04]  /*24810*/  @!P0 LOP3.LUT R10, R11, R10, RZ, 0x3c, !PT ;  /* 0x0000000a0b0a8212 */ /* 0x000fc800078e3cff */
[----:B------:R-:W-:-:S05]  /*24820*/  @!P0 LOP3.LUT R11, R11, R10, RZ, 0x3c, !PT ;  /* 0x0000000a0b0b8212 */ /* 0x000fca00078e3cff */
[----:B------:R-:W2:Y:S04]  /*24830*/  @!P0 LDG.E.U8 R54, desc[UR8][R10.64] ;  /* 0x000000080a368981 */ /* 0x000ea8000c1e1100 */
[----:B--2---:R1:W-:Y:S04]  /*24840*/  STL [R1+0xb04], R54 ;  /* 0x000b043601007387 */ /* 0x0043e80000100800 */
[----:B-1----:R-:W2:Y:S04]  /*24850*/  LDL.LU R54, [R1+0x4534] ;  /* 0x0045340001367983 */ /* 0x002ea80000300800 */
[----:B------:R-:W3:Y:S04]  /*24860*/  LDL R10, [R1+0x2978] ;  /* 0x00297800010a7983 */ /* 0x000ee80000100800 */
[----:B------:R-:W3:Y:S02]  /*24870*/  LDL R11, [R1+0x297c] ;  /* 0x00297c00010b7983 */ /* 0x000ee40000100800 */
[----:B---3--:R-:W-:-:S04]  /*24880*/  @!P0 LOP3.LUT R11, R11, R10, RZ, 0x3c, !PT ;  /* 0x0000000a0b0b8212 */ /* 0x008fc800078e3cff */
        /* <DEDUP_REMOVED lines=1677> */
[----:B------:R-:W4:Y:S01]  /*2b160*/  LDL R11, [R1+0x2f00] ;  /* 0x002f0000010b7983 */ /* 0x000f220000100800 */
[----:B--2---:R-:W-:Y:S01]  /*2b170*/  PRMT R54, RZ, 0x7610, R54 ;  /* 0x00007610ff367816 */ /* 0x004fe20000000036 */
[----:B---3--:R-:W-:-:S02]  /*2b180*/  @!P6 IMAD.MOV.U32 R10, RZ, RZ, R22 ;  /* 0x000000ffff0ae224 */ /* 0x008fc400078e0016 */
[----:B------:R-:W2:Y:S04]  /*2b190*/  LDL.LU R22, [R1+0x431c] ;  /* 0x00431c0001167983 */ /* 0x000ea80000300800 */
[----:B----4-:R-:W3:Y:S04]  /*2b1a0*/  @!P6 LDG.E.U8 R54, desc[UR8][R10.64] ;  /* 0x000000080a36e981 */ /* 0x010ee8000c1e1100 */
[----:B---3--:R1:W-:Y:S04]  /*2b1b0*/  STL [R1+0x7c4], R54 ;  /* 0x0007c43601007387 */ /* 0x0083e80000100800 */
[----:B-1----:R-:W3:Y:S04]  /*2b1c0*/  LDL.LU R54, [R1+0x4318] ;  /* 0x0043180001367983 */ /* 0x002ee80000300800 */
        /* <DEDUP_REMOVED lines=12> */
[----:B---3--:R-:W-:Y:S01]  /*2b290*/  PRMT R54, RZ, 0x7610, R54 ;  /* 0x00007610ff367816 */ /* 0x008fe20000000036 */
[----:B0-----:R-:W0:Y:S01]  /*2b2a0*/  LDC R17, c[0x0][0x3a0] ;  /* 0x0000e800ff117b82 */ /* 0x001e220000000800 */
[----:B----4-:R-:W-:-:S04]  /*2b2b0*/  @!P0 LOP3.LUT R11, R11, R10, RZ, 0x3c, !PT ;  /* 0x0000000a0b0b8212 */ /* 0x010fc800078e3cff */
[----:B------:R-:W-:-:S04]  /*2b2c0*/  @!P0 LOP3.LUT R10, R11, R10, RZ, 0x3c, !PT ;  /* 0x0000000a0b0a8212 */ /* 0x000fc800078e3cff */
[----:B------:R-:W-:-:S05]  /*2b2d0*/  @!P0 LOP3.LUT R11, R11, R10, RZ, 0x3c, !PT ;  /* 0x0000000a0b0b8212 */ /* 0x000fca00078e3cff */
[----:B------:R-:W3:Y:S01]  /*2b2e0*/  @!P0 LDG.E.U8 R54, desc[UR8][R10.64] ;  /* 0x000000080a368981 */ /* 0x000ee2000c1e1100 */
[----:B0-----:R-:W-:-:S05]  /*2b2f0*/  VIADD R17, R17, 0xffffff72 ;  /* 0xffffff7211117836 */ /* 0x001fca0000000000 */
[----:B------:R-:W-:Y:S02]  /*2b300*/  ISETP.GE.U32.AND P6, PT, R17, 0x7ffffe73, PT ;  /* 0x7ffffe731100780c */ /* 0x000fe40003fc6070 */
[----:B------:R-:W4:Y:S04]  /*2b310*/  LDL R17, [R1+0x2f24] ;  /* 0x002f240001117983 */ /* 0x000f280000100800 */
[----:B---3--:R0:W-:Y:S04]  /*2b320*/  STL [R1+0x7f4], R54 ;  /* 0x0007f43601007387 */ /* 0x0081e80000100800 */
[----:B0-----:R-:W3:Y:S04]  /*2b330*/  LDL.LU R54, [R1+0x4314] ;  /* 0x0043140001367983 */ /* 0x001ee80000300800 */
[----:B------:R-:W3:Y:S04]  /*2b340*/  LDL R10, [R1+0x2f18] ;  /* 0x002f1800010a7983 */ /* 0x000ee80000100800 */
[----:B------:R-:W3:Y:S01]  /*2b350*/  LDL R11, [R1+0x2f1c] ;  /* 0x002f1c00010b7983 */ /* 0x000ee20000100800 */
[----:B--2---:R-:W-:-:S02]  /*2b360*/  PRMT R22, RZ, 0x7610, R22 ;  /* 0x00007610ff167816 */ /* 0x004fc40000000016 */
[----:B---3--:R-:W-:-:S04]  /*2b370*/  @!P0 LOP3.LUT R11, R11, R10, RZ, 0x3c, !PT ;  /* 0x0000000a0b0b8212 */ /* 0x008fc800078e3cff */
[----:B------:R-:W-:-:S04]  /*2b380*/  @!P0 LOP3.LUT R10, R11, R10, RZ, 0x3c, !PT ;  /* 0x0000000a0b0a8212 */ /* 0x000fc800078e3cff */
[----:B------:R-:W-:-:S05]  /*2b390*/  @!P0 LOP3.LUT R11, R11, R10, RZ, 0x3c, !PT ;  /* 0x0000000a0b0b8212 */ /* 0x000fca00078e3cff */
[----:B------:R-:W2:Y:S01]  /*2b3a0*/  @!P0 LDG.E.U8 R22, desc[UR8][R10.64] ;  /* 0x000000080a168981 */ /* 0x000ea2000c1e1100 */
[----:B------:R-:W-:-:S03]  /*2b3b0*/  PRMT R54, RZ, 0x7610, R54 ;  /* 0x00007610ff367816 */ /* 0x000fc60000000036 */
[----:B--2---:R0:W-:Y:S04]  /*2b3c0*/  STL [R1+0x7ec], R22 ;  /* 0x0007ec1601007387 */ /* 0x0041e80000100800 */
[----:B0-----:R-:W2:Y:S04]  /*2b3d0*/  LDL.LU R22, [R1+0x4310] ;  /* 0x0043100001167983 */ /* 0x001ea80000300800 */
[----:B------:R-:W3:Y:S01]  /*2b3e0*/  LDL R11, [R1+0x2f20] ;  /* 0x002f2000010b7983 */ /* 0x000ee20000100800 */
[----:B----4-:R-:W-:Y:S02]  /*2b3f0*/  @!P0 IMAD.MOV.U32 R10, RZ, RZ, R17 ;  /* 0x000000ffff0a8224 */ /* 0x010fe400078e0011 */
[----:B------:R-:W0:Y:S03]  /*2b400*/  LDC R17, c[0x0][0x3a0] ;  /* 0x0000e800ff117b82 */ /* 0x000e260000000800 */
[----:B---3--:R-:W3:Y:S04]  /*2b410*/  @!P0 LDG.E.U8 R54, desc[UR8][R10.64] ;  /* 0x000000080a368981 */ /* 0x008ee8000c1e1100 */
        /* <DEDUP_REMOVED lines=8> */
[----:B------:R1:W2:Y:S04]  /*2b4a0*/  @!P0 LDG.E.U8 R22, desc[UR8][R10.64] ;  /* 0x000000080a168981 */ /* 0x0002a8000c1e1100 */
[----:B------:R-:W1:Y:S04]  /*2b4b0*/  LDL R10, [R1+0x2f30] ;  /* 0x002f3000010a7983 */ /* 0x000e680000100800 */
[----:B------:R-:W1:Y:S01]  /*2b4c0*/  LDL R11, [R1+0x2f34] ;  /* 0x002f3400010b7983 */ /* 0x000e620000100800 */
[----:B---3--:R-:W-:Y:S02]  /*2b4d0*/  PRMT R54, RZ, 0x7610, R54 ;  /* 0x00007610ff367816 */ /* 0x008fe40000000036 */
[----:B-1----:R-:W-:-:S04]  /*2b4e0*/  @!P3 LOP3.LUT R11, R11, R10, RZ, 0x3c, !PT ;  /* 0x0000000a0b0bb212 */ /* 0x002fc800078e3cff */
[----:B------:R-:W-:-:S04]  /*2b4f0*/  @!P3 LOP3.LUT R10, R11, R10, RZ, 0x3c, !PT ;  /* 0x0000000a0b0ab212 */ /* 0x000fc800078e3cff */
[----:B------:R-:W-:-:S05]  /*2b500*/  @!P3 LOP3.LUT R11, R11, R10, RZ, 0x3c, !PT ;  /* 0x0000000a0b0bb212 */ /* 0x000fca00078e3cff */
[----:B------:R-:W3:Y:S04]  /*2b510*/  @!P3 LDG.E.U8 R54, desc[UR8][R10.64] ;  /* 0x000000080a36b981 */ /* 0x000ee8000c1e1100 */
[----:B--2---:R-:W-:Y:S04]  /*2b520*/  STL [R1+0x3b24], R22 ;  /* 0x003b241601007387 */ /* 0x004fe80000100800 */
[----:B---3--:R1:W-:Y:S04]  /*2b530*/  STL [R1+0x814], R54 ;  /* 0x0008143601007387 */ /* 0x0083e80000100800 */
[----:B-1----:R-:W2:Y:S04]  /*2b540*/  LDL.LU R54, [R1+0x4308] ;  /* 0x0043080001367983 */ /* 0x002ea80000300800 */
[----:B------:R-:W3:Y:S04]  /*2b550*/  LDL R10, [R1+0x2f38] ;  /* 0x002f3800010a7983 */ /* 0x000ee80000100800 */
[----:B------:R-:W3:Y:S01]  /*2b560*/  LDL R11, [R1+0x2f3c] ;  /* 0x002f3c00010b7983 */ /* 0x000ee20000100800 */
[----:B------:R-:W-:-:S02]  /*2b570*/  PRMT R22, RZ, 0x7610, R22 ;  /* 0x00007610ff167816 */ /* 0x000fc40000000016 */
[----:B---3--:R-:W-:-:S04]  /*2b580*/  @!P3 LOP3.LUT R11, R11, R10, RZ, 0x3c, !PT ;  /* 0x0000000a0b0bb212 */ /* 0x008fc800078e3cff */
[----:B------:R-:W-:-:S04]  /*2b590*/  @!P3 LOP3.LUT R10, R11, R10, RZ, 0x3c, !PT ;  /* 0x0000000a0b0ab212 */ /* 0x000fc800078e3cff */
[----:B------:R-:W-:-:S05]  /*2b5a0*/  @!P3 LOP3.LUT R11, R11, R10, RZ, 0x3c, !PT ;  /* 0x0000000a0b0bb212 */ /* 0x000fca00078e3cff */
[----:B------:R1:W3:Y:S04]  /*2b5b0*/  @!P3 LDG.E.U8 R22, desc[UR8][R10.64] ;  /* 0x000000080a16b981 */ /* 0x0002e8000c1e1100 */
[----:B------:R-:W1:Y:S04]  /*2b5c0*/  LDL R10, [R1+0x2f40] ;  /* 0x002f4000010a7983 */ /* 0x000e680000100800 */
[----:B------:R-:W1:Y:S01]  /*2b5d0*/  LDL R11, [R1+0x2f44] ;  /* 0x002f4400010b7983 */ /* 0x000e620000100800 */
[----:B0-----:R-:W-:-:S05]  /*2b5e0*/  VIADD R17, R17, 0xffffff6f ;  /* 0xffffff6f11117836 */ /* 0x001fca0000000000 */
[----:B------:R-:W-:Y:S02]  /*2b5f0*/  ISETP.GE.U32.AND P0, PT, R17, 0x7ffffe70, PT ;  /* 0x7ffffe701100780c */ /* 0x000fe40003f06070 */
[----:B------:R-:W-:Y:S02]  /*2b600*/  PRMT R17, RZ, 0x7610, R17 ;  /* 0x00007610ff117816 */ /* 0x000fe40000000011 */
[----:B-1----:R-:W-:-:S04]  /*2b610*/  @!P3 LOP3.LUT R11, R11, R10, RZ, 0x3c, !PT ;  /* 0x0000000a0b0bb212 */ /* 0x002fc800078e3cff */
[----:B------:R-:W-:-:S04]  /*2b620*/  @!P3 LOP3.LUT R10, R11, R10, RZ, 0x3c, !PT ;  /* 0x0000000a0b0ab212 */ /* 0x000fc800078e3cff */
[----:B------:R-:W-:Y:S01]  /*2b630*/  @!P3 LOP3.LUT R11, R11, R10, RZ, 0x3c, !PT ;  /* 0x0000000a0b0bb212 */ /* 0x000fe200078e3cff */
[----:B---3--:R0:W-:Y:S04]  /*2b640*/  STL [R1+0x810], R22 ;  /* 0x0008101601007387 */ /* 0x0081e80000100800 */
[----:B------:R1:W3:Y:S01]  /*2b650*/  @!P3 LDG.E.U8 R17, desc[UR8][R10.64] ;  /* 0x000000080a11b981 */ /* 0x0002e2000c1e1100 */
[----:B--2---:R-:W-:Y:S02]  /*2b660*/  PRMT R54, RZ, 0x7610, R54 ;  /* 0x00007610ff367816 */ /* 0x004fe40000000036 */
[----:B------:R-:W-:Y:S01]  /*2b670*/  PRMT R13, RZ, 0x7610, R13 ;  /* 0x00007610ff0d7816 */ /* 0x000fe2000000000d */
[----:B0-----:R-:W0:Y:S01]  /*2b680*/  LDC R22, c[0x0][0x3a0] ;  /* 0x0000e800ff167b82 */ /* 0x001e220000000800 */
[----:B------:R-:W1:Y:S04]  /*2b690*/  LDL R10, [R1+0x2f48] ;  /* 0x002f4800010a7983 */ /* 0x000e680000100800 */
[----:B------:R-:W1:Y:S02]  /*2b6a0*/  LDL R11, [R1+0x2f4c] ;  /* 0x002f4c00010b7983 */ /* 0x000e640000100800 */
[----:B-1----:R-:W-:-:S04]  /*2b6b0*/  @!P3 LOP3.LUT R11, R11, R10, RZ, 0x3c, !PT ;  /* 0x0000000a0b0bb212 */ /* 0x002fc800078e3cff */
[----:B------:R-:W-:-:S04]  /*2b6c0*/  @!P3 LOP3.LUT R10, R11, R10, RZ, 0x3c, !PT ;  /* 0x0000000a0b0ab212 */ /* 0x000fc800078e3cff */
[----:B------:R-:W-:-:S05]  /*2b6d0*/  @!P3 LOP3.LUT R11, R11, R10, RZ, 0x3c, !PT ;  /* 0x0000000a0b0bb212 */ /* 0x000fca00078e3cff */
[----:B------:R-:W2:Y:S04]  /*2b6e0*/  @!P3 LDG.E.U8 R54, desc[UR8][R10.64] ;  /* 0x000000080a36b981 */ /* 0x000ea8000c1e1100 */
[----:B---3--:R-:W-:Y:S04]  /*2b6f0*/  STL [R1+0x80c], R17 ;  /* 0x00080c1101007387 */ /* 0x008fe80000100800 */
        /* <DEDUP_REMOVED lines=27> */
[----:B------:R0:W4:Y:S04]  /*2b8b0*/  @!P1 LDG.E.U8 R17, desc[UR8][R10.64] ;  /* 0x000000080a119981 */ /* 0x000128000c1e1100 */
[----:B------:R-:W0:Y:S04]  /*2b8c0*/  LDL R10, [R1+0x2f68] ;  /* 0x002f6800010a7983 */ /* 0x000e280000100800 */
[----:B------:R-:W0:Y:S01]  /*2b8d0*/  LDL R11, [R1+0x2f6c] ;  /* 0x002f6c00010b7983 */ /* 0x000e220000100800 */
[----:B--2---:R-:W-:Y:S02]  /*2b8e0*/  PRMT R54, RZ, 0x7610, R54 ;  /* 0x00007610ff367816 */ /* 0x004fe40000000036 */
[----:B0-----:R-:W-:-:S04]  /*2b8f0*/  @!P1 LOP3.LUT R11, R11, R10, RZ, 0x3c, !PT ;  /* 0x0000000a0b0b9212 */ /* 0x001fc800078e3cff */
[----:B------:R-:W-:-:S04]  /*2b900*/  @!P1 LOP3.LUT R10, R11, R10, RZ, 0x3c, !PT ;  /* 0x0000000a0b0a9212 */ /* 0x000fc800078e3cff */
[----:B------:R-:W-:-:S05]  /*2b910*/  @!P1 LOP3.LUT R11, R11, R10, RZ, 0x3c, !PT ;  /* 0x0000000a0b0b9212 */ /* 0x000fca00078e3cff */
[----:B------:R-:W2:Y:S04]  /*2b920*/  @!P1 LDG.E.U8 R54, desc[UR8][R10.64] ;  /* 0x000000080a369981 */ /* 0x000ea8000c1e1100 */
[----:B----4-:R-:W-:Y:S04]  /*2b930*/  STL [R1+0x7fc], R17 ;  /* 0x0007fc1101007387 */ /* 0x010fe80000100800 */
        /* <DEDUP_REMOVED lines=22> */
[----:B------:R-:W-:-:S05]  /*2baa0*/  VIADD R17, R22, 0xffffff70 ;  /* 0xffffff7016117836 */ /* 0x000fca0000000000 */
        /* <DEDUP_REMOVED lines=867> */
[----:B------:R-:W4:Y:S01]  /*2f0e0*/  LDL R11, [R1+0x350c] ;  /* 0x00350c00010b7983 */ /* 0x000f220000100800 */
[----:B---3--:R-:W-:Y:S01]  /*2f0f0*/  PRMT R13, RZ, 0x7610, R13 ;  /* 0x00007610ff0d7816 */ /* 0x008fe2000000000d */
[----:B----4-:R-:W-:-:S02]  /*2f100*/  @!P1 IMAD.MOV.U32 R10, RZ, RZ, R11 ;  /* 0x000000ffff0a9224 */ /* 0x010fc400078e000b */
[----:B------:R-:W-:Y:S01]  /*2f110*/  @!P1 IMAD.MOV.U32 R11, RZ, RZ, R45 ;  /* 0x000000ffff0b9224 */ /* 0x000fe200078e002d */
[----:B--2---:R-:W-:Y:S01]  /*2f120*/  PRMT R54, RZ, 0x7610, R54 ;  /* 0x00007610ff367816 */ /* 0x004fe20000000036 */
[----:B------:R-:W2:Y:S04]  /*2f130*/  LDL.LU R45, [R1+0x41d4] ;  /* 0x0041d400012d7983 */ /* 0x000ea80000300800 */
[----:B------:R0:W3:Y:S02]  /*2f140*/  @!P1 LDG.E.U8 R13, desc[UR8][R10.64] ;  /* 0x000000080a0d9981 */ /* 0x0000e4000c1e1100 */
[----:B0-----:R-:W-:Y:S02]  /*2f150*/  @!P1 IMAD.MOV.U32 R10, RZ, RZ, R35 ;  /* 0x000000ffff0a9224 */ /* 0x001fe400078e0023 */
[----:B------:R-:W-:-:S05]  /*2f160*/  @!P1 IMAD.MOV.U32 R11, RZ, RZ, R31 ;  /* 0x000000ffff0b9224 */ /* 0x000fca00078e001f */
[----:B------:R-:W4:Y:S04]  /*2f170*/  @!P1 LDG.E.U8 R54, desc[UR8][R10.64] ;  /* 0x000000080a369981 */ /* 0x000f28000c1e1100 */
[----:B---3--:R0:W-:Y:S04]  /*2f180*/  STL [R1+0x664], R13 ;  /* 0x0006640d01007387 */ /* 0x0081e80000100800 */
[----:B0-----:R-:W3:Y:S04]  /*2f190*/  LDL.LU R13, [R1+0x41d0] ;  /* 0x0041d000010d7983 */ /* 0x001ee80000300800 */
[----:B------:R-:W2:Y:S04]  /*2f1a0*/  LDL.LU R31, [R1+0x41cc] ;  /* 0x0041cc00011f7983 */ /* 0x000ea80000300800 */
[----:B------:R-:W2:Y:S04]  /*2f1b0*/  LDL.LU R35, [R1+0x41c8] ;  /* 0x0041c80001237983 */ /* 0x000ea80000300800 */
[----:B----4-:R0:W-:Y:S04]  /*2f1c0*/  STL [R1+0x65c], R54 ;  /* 0x00065c3601007387 */ /* 0x0101e80000100800 */
[----:B0-----:R-:W4:Y:S01]  /*2f1d0*/  LDL.LU R54, [R1+0x41c4] ;  /* 0x0041c40001367983 */ /* 0x001f220000300800 */
[----:B------:R-:W-:-:S02]  /*2f1e0*/  VIADD R17, R22, 0xffffff26 ;  /* 0xffffff2616117836 */ /* 0x000fc40000000000 */
[----:B------:R-:W-:Y:S02]  /*2f1f0*/  @!P1 IMAD.MOV.U32 R10, RZ, RZ, R14 ;  /* 0x000000ffff0a9224 */ /* 0x000fe400078e000e */
[----:B------:R-:W-:Y:S02]  /*2f200*/  @!P1 IMAD.MOV.U32 R11, RZ, RZ, R44 ;  /* 0x000000ffff0b9224 */ /* 0x000fe400078e002c */
[----:B------:R-:W2:Y:S01]  /*2f210*/  LDL.LU R44, [R1+0x41c0] ;  /* 0x0041c000012c7983 */ /* 0x000ea20000300800 */
[----:B------:R-:W-:Y:S02]  /*2f220*/  ISETP.GE.U32.AND P3, PT, R17, 0x7ffffe27, PT ;  /* 0x7ffffe271100780c */ /* 0x000fe40003f66070 */
[----:B------:R-:W-:Y:S01]  /*2f230*/  PRMT R17, RZ, 0x7610, R17 ;  /* 0x00007610ff117816 */ /* 0x000fe20000000011 */
[----:B------:R-:W2:Y:S05]  /*2f240*/  LDL.LU R14, [R1+0x41bc] ;  /* 0x0041bc00010e7983 */ /* 0x000eaa0000300800 */
[----:B------:R0:W2:Y:S02]  /*2f250*/  @!P1 LDG.E.U8 R17, desc[UR8][R10.64] ;  /* 0x000000080a119981 */ /* 0x0000a4000c1e1100 */
[----:B0-----:R-:W-:-:S02]  /*2f260*/  @!P1 IMAD.MOV.U32 R10, RZ, RZ, R12 ;  /* 0x000000ffff0a9224 */ /* 0x001fc400078e000c */
[----:B------:R-:W-:Y:S01]  /*2f270*/  @!P1 IMAD.MOV.U32 R11, RZ, RZ, R43 ;  /* 0x000000ffff0b9224 */ /* 0x000fe200078e002b */
[----:B----4-:R-:W-:-:S06]  /*2f280*/  PRMT R54, RZ, 0x7610, R54 ;  /* 0x00007610ff367816 */ /* 0x010fcc0000000036 */
[----:B------:R-:W4:Y:S04]  /*2f290*/  @!P1 LDG.E.U8 R54, desc[UR8][R10.64] ;  /* 0x000000080a369981 */ /* 0x000f28000c1e1100 */
[----:B--2---:R-:W-:Y:S04]  /*2f2a0*/  STL [R1+0x654], R17 ;  /* 0x0006541101007387 */ /* 0x004fe80000100800 */
[----:B------:R-:W2:Y:S04]  /*2f2b0*/  LDL.LU R43, [R1+0x41b8] ;  /* 0x0041b800012b7983 */ /* 0x000ea80000300800 */
[----:B------:R-:W2:Y:S04]  /*2f2c0*/  LDL.LU R12, [R1+0x41b4] ;  /* 0x0041b400010c7983 */ /* 0x000ea80000300800 */
[----:B----4-:R0:W-:Y:S04]  /*2f2d0*/  STL [R1+0x64c], R54 ;  /* 0x00064c3601007387 */ /* 0x0101e80000100800 */
[----:B0-----:R-:W4:Y:S01]  /*2f2e0*/  LDL.LU R54, [R1+0x41b0] ;  /* 0x0041b00001367983 */ /* 0x001f220000300800 */
[----:B------:R-:W-:Y:S01]  /*2f2f0*/  PRMT R35, RZ, 0x7610, R35 ;  /* 0x00007610ff237816 */ /* 0x000fe20000000023 */
[----:B------:R-:W-:-:S02]  /*2f300*/  @!P5 IMAD.MOV.U32 R10, RZ, RZ, R23 ;  /* 0x000000ffff0ad224 */ /* 0x000fc400078e0017 */
[----:B------:R-:W-:Y:S02]  /*2f310*/  @!P5 IMAD.MOV.U32 R11, RZ, RZ, R37 ;  /* 0x000000ffff0bd224 */ /* 0x000fe400078e0025 */
[----:B------:R-:W2:Y:S04]  /*2f320*/  LDL.LU R37, [R1+0x41ac] ;  /* 0x0041ac0001257983 */ /* 0x000ea80000300800 */
[----:B------:R0:W2:Y:S04]  /*2f330*/  @!P5 LDG.E.U8 R35, desc[UR8][R10.64] ;  /* 0x000000080a23d981 */ /* 0x0000a8000c1e1100 */
[----:B------:R-:W3:Y:S01]  /*2f340*/  LDL.LU R23, [R1+0x41a8] ;  /* 0x0041a80001177983 */ /* 0x000ee20000300800 */
[----:B0-----:R-:W-:-:S02]  /*2f350*/  @!P5 IMAD.MOV.U32 R10, RZ, RZ, R75 ;  /* 0x000000ffff0ad224 */ /* 0x001fc400078e004b */
[----:B------:R-:W-:Y:S01]  /*2f360*/  @!P5 IMAD.MOV.U32 R11, RZ, RZ, R46 ;  /* 0x000000ffff0bd224 */ /* 0x000fe200078e002e */
[----:B----4-:R-:W-:-:S06]  /*2f370*/  PRMT R54, RZ, 0x7610, R54 ;  /* 0x00007610ff367816 */ /* 0x010fcc0000000036 */
[----:B------:R-:W4:Y:S04]  /*2f380*/  @!P5 LDG.E.U8 R54, desc[UR8][R10.64] ;  /* 0x000000080a36d981 */ /* 0x000f28000c1e1100 */
[----:B--2---:R0:W-:Y:S04]  /*2f390*/  STL [R1+0x644], R35 ;  /* 0x0006442301007387 */ /* 0x0041e80000100800 */
[----:B0-----:R-:W2:Y:S04]  /*2f3a0*/  LDL.LU R35, [R1+0x41a4] ;  /* 0x0041a40001237983 */ /* 0x001ea80000300800 */
        /* <DEDUP_REMOVED lines=53> */
[----:B0-----:R-:W4:Y:S04]  /*2f700*/  LDL.LU R54, [R1+0x4158] ;  /* 0x0041580001367983 */ /* 0x001f280000300800 */
[----:B------:R-:W2:Y:S04]  /*2f710*/  LDL R10, [R1+0x3198] ;  /* 0x00319800010a7983 */ /* 0x000ea80000100800 */
[----:B------:R-:W2:Y:S01]  /*2f720*/  LDL R11, [R1+0x319c] ;  /* 0x00319c00010b7983 */ /* 0x000ea20000100800 */
[----:B------:R-:W-:-:S02]  /*2f730*/  PRMT R69, RZ, 0x7610, R69 ;  /* 0x00007610ff457816 */ /* 0x000fc40000000045 */
[----:B--2---:R-:W-:-:S04]  /*2f740*/  @!P0 LOP3.LUT R11, R11, R10, RZ, 0x3c, !PT ;  /* 0x0000000a0b0b8212 */ /* 0x004fc800078e3cff */
[----:B------:R-:W-:-:S04]  /*2f750*/  @!P0 LOP3.LUT R10, R11, R10, RZ, 0x3c, !PT ;  /* 0x0000000a0b0a8212 */ /* 0x000fc800078e3cff */
[----:B------:R-:W-:-:S05]  /*2f760*/  @!P0 LOP3.LUT R11, R11, R10, RZ, 0x3c, !PT ;  /* 0x0000000a0b0b8212 */ /* 0x000fca00078e3cff */
[----:B------:R-:W2:Y:S04]  /*2f770*/  @!P0 LDG.E.U8 R69, desc[UR8][R10.64] ;  /* 0x000000080a458981 */ /* 0x000ea8000c1e1100 */
        /* <DEDUP_REMOVED lines=50> */
[----:B------:R-:W-:-:S05]  /*2faa0*/  VIADD R17, R22, 0xffffff23 ;  /* 0xffffff2316117836 */ /* 0x000fca0000000000 */
[----:B------:R-:W-:Y:S02]  /*2fab0*/  ISETP.GE.U32.AND P0, PT, R17, 0x7ffffe24, PT ;  /* 0x7ffffe241100780c */ /* 0x000fe40003f06070 */
[----:B------:R-:W-:Y:S02]  /*2fac0*/  PRMT R17, RZ, 0x7610, R17 ;  /* 0x00007610ff117816 */ /* 0x000fe40000000011 */
[----:B---3--:R-:W-:-:S04]  /*2fad0*/  @!P3 LOP3.LUT R11, R11, R10, RZ, 0x3c, !PT ;  /* 0x0000000a0b0bb212 */ /* 0x008fc800078e3cff */
[----:B------:R-:W-:-:S04]  /*2fae0*/  @!P3 LOP3.LUT R10, R11, R10, RZ, 0x3c, !PT ;  /* 0x0000000a0b0ab212 */ /* 0x000fc800078e3cff */
[----:B------:R-:W-:-:S05]  /*2faf0*/  @!P3 LOP3.LUT R11, R11, R10, RZ, 0x3c, !PT ;  /* 0x0000000a0b0bb212 */ /* 0x000fca00078e3cff */
[----:B------:R0:W3:Y:S04]  /*2fb00*/  @!P3 LDG.E.U8 R17, desc[UR8][R10.64] ;  /* 0x000000080a11b981 */ /* 0x0000e8000c1e1100 */
[----:B------:R-:W0:Y:S04]  /*2fb10*/  LDL R10, [R1+0x3210] ;  /* 0x00321000010a7983 */ /* 0x000e280000100800 */
[----:B------:R-:W0:Y:S01]  /*2fb20*/  LDL R11, [R1+0x3214] ;  /* 0x00321400010b7983 */ /* 0x000e220000100800 */
[----:B--2---:R-:W-:Y:S02]  /*2fb30*/  PRMT R54, RZ, 0x7610, R54 ;  /* 0x00007610ff367816 */ /* 0x004fe40000000036 */
[----:B0-----:R-:W-:-:S04]  /*2fb40*/  @!P3 LOP3.LUT R11, R11, R10, RZ, 0x3c, !PT ;  /* 0x0000000a0b0bb212 */ /* 0x001fc800078e3cff */
[----:B------:R-:W-:-:S04]  /*2fb50*/  @!P3 LOP3.LUT R10, R11, R10, RZ, 0x3c, !PT ;  /* 0x0000000a0b0ab212 */ /* 0x000fc800078e3cff */
[----:B------:R-:W-:-:S05]  /*2fb60*/  @!P3 LOP3.LUT R11, R11, R10, RZ, 0x3c, !PT ;  /* 0x0000000a0b0bb212 */ /* 0x000fca00078e3cff */
[----:B------:R-:W2:Y:S04]  /*2fb70*/  @!P3 LDG.E.U8 R54, desc[UR8][R10.64] ;  /* 0x000000080a36b981 */ /* 0x000ea8000c1e1100 */
[----:B---3--:R-:W-:Y:S04]  /*2fb80*/  STL [R1+0x5fc], R17 ;  /* 0x0005fc1101007387 */ /* 0x008fe80000100800 */
        /* <DEDUP_REMOVED lines=639> */
[----:B0-----:R-:W3:Y:S01]  /*32380*/  LDL.LU R69, [R1+0x4070] ;  /* 0x0040700001457983 */ /* 0x001ee20000300800 */
[----:B--2---:R-:W-:Y:S01]  /*32390*/  PRMT R54, RZ, 0x7610, R54 ;  /* 0x00007610ff367816 */ /* 0x004fe20000000036 */
[----:B------:R-:W-:-:S02]  /*323a0*/  @!P6 IMAD.MOV.U32 R11, RZ, RZ, R64 ;  /* 0x000000ffff0be224 */ /* 0x000fc400078e0040 */
[----:B------:R-:W2:Y:S01]  /*323b0*/  LDL.LU R64, [R1+0x406c] ;  /* 0x00406c0001407983 */ /* 0x000ea20000300800 */
[----:B---3--:R-:W-:-:S03]  /*323c0*/  @!P6 IMAD.MOV.U32 R10, RZ, RZ, R69 ;  /* 0x000000ffff0ae224 */ /* 0x008fc600078e0045 */
[----:B------:R-:W3:Y:S04]  /*323d0*/  LDL.LU R69, [R1+0x4068] ;  /* 0x0040680001457983 */ /* 0x000ee80000300800 */
[----:B------:R-:W4:Y:S01]  /*323e0*/  @!P6 LDG.E.U8 R54, desc[UR8][R10.64] ;  /* 0x000000080a36e981 */ /* 0x000f22000c1e1100 */
[----:B------:R-:W-:-:S05]  /*323f0*/  VIADD R17, R22, 0xffffff12 ;  /* 0xffffff1216117836 */ /* 0x000fca0000000000 */
[----:B------:R-:W-:Y:S01]  /*32400*/  ISETP.GE.U32.AND P5, PT, R17, 0x7ffffe13, PT ;  /* 0x7ffffe131100780c */ /* 0x000fe20003fa6070 */
[----:B----4-:R0:W-:Y:S04]  /*32410*/  STL [R1+0x510], R54 ;  /* 0x0005103601007387 */ /* 0x0101e80000100800 */
[----:B0-----:R-:W4:Y:S01]  /*32420*/  LDL.LU R54, [R1+0x4064] ;  /* 0x0040640001367983 */ /* 0x001f220000300800 */
[----:B------:R-:W-:Y:S01]  /*32430*/  PRMT R17, RZ, 0x7610, R17 ;  /* 0x00007610ff117816 */ /* 0x000fe20000000011 */
[----:B------:R-:W-:Y:S02]  /*32440*/  @!P6 IMAD.MOV.U32 R10, RZ, RZ, R21 ;  /* 0x000000ffff0ae224 */ /* 0x000fe400078e0015 */
        /* <DEDUP_REMOVED lines=8> */
[----:B--2---:R-:W-:Y:S04]  /*324d0*/  STL [R1+0x50c], R17 ;  /* 0x00050c1101007387 */ /* 0x004fe80000100800 */
[----:B------:R-:W2:Y:S04]  /*324e0*/  LDL.LU R74, [R1+0x4058] ;  /* 0x00405800014a7983 */ /* 0x000ea80000300800 */
[----:B------:R-:W2:Y:S01]  /*324f0*/  LDL.LU R65, [R1+0x4054] ;  /* 0x0040540001417983 */ /* 0x000ea20000300800 */
[----:B---3--:R-:W-:-:S03]  /*32500*/  PRMT R69, RZ, 0x7610, R69 ;  /* 0x00007610ff457816 */ /* 0x008fc60000000045 */
[----:B----4-:R0:W-:Y:S04]  /*32510*/  STL [R1+0x508], R54 ;  /* 0x0005083601007387 */ /* 0x0101e80000100800 */
[----:B0-----:R-:W3:Y:S01]  /*32520*/  LDL.LU R54, [R1+0x4050] ;  /* 0x0040500001367983 */ /* 0x001ee20000300800 */
[----:B------:R-:W-:Y:S02]  /*32530*/  @!P0 IMAD.MOV.U32 R10, RZ, RZ, R75 ;  /* 0x000000ffff0a8224 */ /* 0x000fe400078e004b */
[----:B------:R-:W-:Y:S02]  /*32540*/  @!P0 IMAD.MOV.U32 R11, RZ, RZ, R71 ;  /* 0x000000ffff0b8224 */ /* 0x000fe400078e0047 */
[----:B------:R-:W4:Y:S04]  /*32550*/  LDL.LU R71, [R1+0x404c] ;  /* 0x00404c0001477983 */ /* 0x000f280000300800 */
[----:B------:R0:W2:Y:S04]  /*32560*/  @!P0 LDG.E.U8 R69, desc[UR8][R10.64] ;  /* 0x000000080a458981 */ /* 0x0000a8000c1e1100 */
[----:B------:R-:W4:Y:S01]  /*32570*/  LDL.LU R75, [R1+0x4048] ;  /* 0x00404800014b7983 */ /* 0x000f220000300800 */
[----:B0-----:R-:W-:-:S02]  /*32580*/  @!P0 IMAD.MOV.U32 R10, RZ, RZ, R48 ;  /* 0x000000ffff0a8224 */ /* 0x001fc400078e0030 */
[----:B------:R-:W-:Y:S01]  /*32590*/  @!P0 IMAD.MOV.U32 R11, RZ, RZ, R73 ;  /* 0x000000ffff0b8224 */ /* 0x000fe200078e0049 */
[----:B---3--:R-:W-:-:S06]  /*325a0*/  PRMT R54, RZ, 0x7610, R54 ;  /* 0x00007610ff367816 */ /* 0x008fcc0000000036 */
[----:B------:R-:W3:Y:S04]  /*325b0*/  @!P0 LDG.E.U8 R54, desc[UR8][R10.64] ;  /* 0x000000080a368981 */ /* 0x000ee8000c1e1100 */
[----:B--2---:R0:W-:Y:S04]  /*325c0*/  STL [R1+0x504], R69 ;  /* 0x0005044501007387 */ /* 0x0041e80000100800 */
[----:B0-----:R-:W2:Y:S04]  /*325d0*/  LDL.LU R69, [R1+0x4044] ;  /* 0x0040440001457983 */ /* 0x001ea80000300800 */
[----:B------:R-:W2:Y:S04]  /*325e0*/  LDL.LU R73, [R1+0x4040] ;  /* 0x0040400001497983 */ /* 0x000ea80000300800 */
[----:B------:R-:W2:Y:S04]  /*325f0*/  LDL.LU R48, [R1+0x403c] ;  /* 0x00403c0001307983 */ /* 0x000ea80000300800 */
[----:B---3--:R0:W-:Y:S04]  /*32600*/  STL [R1+0x500], R54 ;  /* 0x0005003601007387 */ /* 0x0081e80000100800 */
[----:B0-----:R-:W3:Y:S01]  /*32610*/  LDL.LU R54, [R1+0x4038] ;  /* 0x0040380001367983 */ /* 0x001ee20000300800 */
        /* <DEDUP_REMOVED lines=10> */
[----:B---3--:R-:W-:-:S06]  /*326c0*/  PRMT R54, RZ, 0x7610, R54 ;  /* 0x00007610ff367816 */ /* 0x008fcc0000000036 */
[----:B------:R-:W3:Y:S04]  /*326d0*/  @!P0 LDG.E.U8 R54, desc[UR8][R10.64] ;  /* 0x000000080a368981 */ /* 0x000ee8000c1e1100 */
[----:B--2---:R-:W-:Y:S04]  /*326e0*/  STL [R1+0x4fc], R17 ;  /* 0x0004fc1101007387 */ /* 0x004fe80000100800 */
[----:B------:R-:W2:Y:S04]  /*326f0*/  LDL.LU R35, [R1+0x402c] ;  /* 0x00402c0001237983 */ /* 0x000ea80000300800 */
[----:B------:R-:W2:Y:S04]  /*32700*/  LDL.LU R36, [R1+0x4028] ;  /* 0x0040280001247983 */ /* 0x000ea80000300800 */
[----:B---3--:R0:W-:Y:S04]  /*32710*/  STL [R1+0x4f8], R54 ;  /* 0x0004f83601007387 */ /* 0x0081e80000100800 */
[----:B0-----:R-:W3:Y:S01]  /*32720*/  LDL.LU R54, [R1+0x4024] ;  /* 0x0040240001367983 */ /* 0x001ee20000300800 */
[----:B------:R-:W-:Y:S01]  /*32730*/  PRMT R48, RZ, 0x7610, R48 ;  /* 0x00007610ff307816 */ /* 0x000fe20000000030 */
[----:B------:R-:W-:-:S02]  /*32740*/  @!P3 IMAD.MOV.U32 R10, RZ, RZ, R46 ;  /* 0x000000ffff0ab224 */ /* 0x000fc400078e002e */
[----:B------:R-:W-:Y:S02]  /*32750*/  @!P3 IMAD.MOV.U32 R11, RZ, RZ, R37 ;  /* 0x000000ffff0bb224 */ /* 0x000fe400078e0025 */
[----:B------:R-:W2:Y:S04]  /*32760*/  LDL.LU R37, [R1+0x4020] ;  /* 0x0040200001257983 */ /* 0x000ea80000300800 */
        /* <DEDUP_REMOVED lines=199> */
[----:B------:R-:W2:Y:S01]  /*333e0*/  LDL.LU R70, [R1+0x3f14] ;  /* 0x003f140001467983 */ /* 0x000ea20000300800 */
[----:B0-----:R-:W-:-:S02]  /*333f0*/  @!P1 IMAD.MOV.U32 R10, RZ, RZ, R73 ;  /* 0x000000ffff0a9224 */ /* 0x001fc400078e0049 */
[----:B----4-:R-:W-:Y:S01]  /*33400*/  @!P1 IMAD.MOV.U32 R11, RZ, RZ, R71 ;  /* 0x000000ffff0b9224 */ /* 0x010fe200078e0047 */
[----:B---3--:R-:W-:-:S06]  /*33410*/  PRMT R54, RZ, 0x7610, R54 ;  /* 0x00007610ff367816 */ /* 0x008fcc0000000036 */
[----:B------:R-:W3:Y:S04]  /*33420*/  @!P1 LDG.E.U8 R54, desc[UR8][R10.64] ;  /* 0x000000080a369981 */ /* 0x000ee8000c1e1100 */
[----:B--2---:R0:W-:Y:S04]  /*33430*/  STL [R1+0x234], R56 ;  /* 0x0002343801007387 */ /* 0x0041e80000100800 */
[----:B0-----:R-:W2:Y:S04]  /*33440*/  LDL.LU R56, [R1+0x3f10] ;  /* 0x003f100001387983 */ /* 0x001ea80000300800 */
[----:B------:R-:W4:Y:S04]  /*33450*/  LDL.LU R71, [R1+0x3f0c] ;  /* 0x003f0c0001477983 */ /* 0x000f280000300800 */
[----:B------:R-:W4:Y:S01]  /*33460*/  LDL.LU R73, [R1+0x3f08] ;  /* 0x003f080001497983 */ /* 0x000f220000300800 */
[----:B------:R-:W-:-:S03]  /*33470*/  VIADD R17, R22, 0xffffff58 ;  /* 0xffffff5816117836 */ /* 0x000fc60000000000 */
[----:B---3--:R0:W-:Y:S04]  /*33480*/  STL [R1+0x230], R54 ;  /* 0x0002303601007387 */ /* 0x0081e80000100800 */
[----:B0-----:R-:W3:Y:S01]  /*33490*/  LDL.LU R54, [R1+0x3f04] ;  /* 0x003f040001367983 */ /* 0x001ee20000300800 */
[----:B------:R-:W-:Y:S02]  /*334a0*/  ISETP.GE.U32.AND P3, PT, R17, 0x7ffffe59, PT ;  /* 0x7ffffe591100780c */ /* 0x000fe40003f66070 */
[----:B------:R-:W-:Y:S01]  /*334b0*/  PRMT R17, RZ, 0x7610, R17 ;  /* 0x00007610ff117816 */ /* 0x000fe20000000011 */
[----:B------:R-:W-:Y:S02]  /*334c0*/  @!P1 IMAD.MOV.U32 R10, RZ, RZ, R75 ;  /* 0x000000ffff0a9224 */ /* 0x000fe400078e004b */
[----:B------:R-:W-:Y:S01]  /*334d0*/  @!P1 IMAD.MOV.U32 R11, RZ, RZ, R74 ;  /* 0x000000ffff0b9224 */ /* 0x000fe200078e004a */
[----:B--2---:R-:W-:Y:S01]  /*334e0*/  PRMT R56, RZ, 0x7610, R56 ;  /* 0x00007610ff387816 */ /* 0x004fe20000000038 */
[----:B------:R-:W2:Y:S04]  /*334f0*/  LDL.LU R74, [R1+0x3f00] ;  /* 0x003f0000014a7983 */ /* 0x000ea80000300800 */
[----:B------:R0:W2:Y:S04]  /*33500*/  @!P1 LDG.E.U8 R17, desc[UR8][R10.64] ;  /* 0x000000080a119981 */ /* 0x0000a8000c1e1100 */
[----:B------:R-:W4:Y:S01]  /*33510*/  LDL.LU R75, [R1+0x3efc] ;  /* 0x003efc00014b7983 */ /* 0x000f220000300800 */
[----:B0-----:R-:W-:-:S02]  /*33520*/  @!P1 IMAD.MOV.U32 R10, RZ, RZ, R65 ;  /* 0x000000ffff0a9224 */ /* 0x001fc400078e0041 */
[----:B------:R-:W-:-:S05]  /*33530*/  @!P1 IMAD.MOV.U32 R11, RZ, RZ, R64 ;  /* 0x000000ffff0b9224 */ /* 0x000fca00078e0040 */
[----:B------:R0:W4:Y:S02]  /*33540*/  @!P1 LDG.E.U8 R56, desc[UR8][R10.64] ;  /* 0x000000080a389981 */ /* 0x000124000c1e1100 */
[----:B0-----:R-:W-:Y:S02]  /*33550*/  @!P5 IMAD.MOV.U32 R10, RZ, RZ, R58 ;  /* 0x000000ffff0ad224 */ /* 0x001fe400078e003a */
[----:B------:R-:W-:Y:S01]  /*33560*/  @!P5 IMAD.MOV.U32 R11, RZ, RZ, R66 ;  /* 0x000000ffff0bd224 */ /* 0x000fe200078e0042 */
[----:B---3--:R-:W-:-:S06]  /*33570*/  PRMT R54, RZ, 0x7610, R54 ;  /* 0x00007610ff367816 */ /* 0x008fcc0000000036 */
[----:B------:R-:W3:Y:S04]  /*33580*/  @!P5 LDG.E.U8 R54, desc[UR8][R10.64] ;  /* 0x000000080a36d981 */ /* 0x000ee8000c1e1100 */
[----:B--2---:R-:W-:Y:S04]  /*33590*/  STL [R1+0x22c], R17 ;  /* 0x00022c1101007387 */ /* 0x004fe80000100800 */
[----:B------:R-:W2:Y:S04]  /*335a0*/  LDL.LU R64, [R1+0x3ef8] ;  /* 0x003ef80001407983 */ /* 0x000ea80000300800 */
[----:B------:R-:W2:Y:S04]  /*335b0*/  LDL.LU R65, [R1+0x3ef4] ;  /* 0x003ef40001417983 */ /* 0x000ea80000300800 */
[----:B----4-:R0:W-:Y:S04]  /*335c0*/  STL [R1+0x228], R56 ;  /* 0x0002283801007387 */ /* 0x0101e80000100800 */
[----:B0-----:R-:W4:Y:S04]  /*335d0*/  LDL.LU R56, [R1+0x3ef0] ;  /* 0x003ef00001387983 */ /* 0x001f280000300800 */
[----:B------:R-:W2:Y:S04]  /*335e0*/  LDL.LU R66, [R1+0x3eec] ;  /* 0x003eec0001427983 */ /* 0x000ea80000300800 */
[----:B------:R-:W2:Y:S04]  /*335f0*/  LDL.LU R58, [R1+0x3ee8] ;  /* 0x003ee800013a7983 */ /* 0x000ea80000300800 */
[----:B---3--:R0:W-:Y:S04]  /*33600*/  STL [R1+0x2b4], R54 ;  /* 0x0002b43601007387 */ /* 0x0081e80000100800 */
[----:B0-----:R-:W3:Y:S01]  /*33610*/  LDL.LU R54, [R1+0x3ee4] ;  /* 0x003ee40001367983 */ /* 0x001ee20000300800 */
[----:B------:R-:W-:-:S02]  /*33620*/  @!P5 IMAD.MOV.U32 R10, RZ, RZ, R60 ;  /* 0x000000ffff0ad224 */ /* 0x000fc400078e003c */
[----:B------:R-:W-:Y:S02]  /*33630*/  @!P5 IMAD.MOV.U32 R11, RZ, RZ, R59 ;  /* 0x000000ffff0bd224 */ /* 0x000fe400078e003b */
[----:B------:R-:W2:Y:S04]  /*33640*/  LDL.LU R59, [R1+0x3ee0] ;  /* 0x003ee000013b7983 */ /* 0x000ea80000300800 */
[----:B------:R-:W2:Y:S01]  /*33650*/  LDL.LU R60, [R1+0x3edc] ;  /* 0x003edc00013c7983 */ /* 0x000ea20000300800 */
[----:B----4-:R-:W-:-:S06]  /*33660*/  PRMT R56, RZ, 0x7610, R56 ;  /* 0x00007610ff387816 */ /* 0x010fcc0000000038 */
[----:B------:R0:W4:Y:S02]  /*33670*/  @!P5 LDG.E.U8 R56, desc[UR8][R10.64] ;  /* 0x000000080a38d981 */ /* 0x000124000c1e1100 */
[----:B0-----:R-:W-:Y:S02]  /*33680*/  @!P5 IMAD.MOV.U32 R10, RZ, RZ, R62 ;  /* 0x000000ffff0ad224 */ /* 0x001fe400078e003e */
[----:B------:R-:W-:Y:S01]  /*33690*/  @!P5 IMAD.MOV.U32 R11, RZ, RZ, R61 ;  /* 0x000000ffff0bd224 */ /* 0x000fe200078e003d */
[----:B---3--:R-:W-:-:S06]  /*336a0*/  PRMT R54, RZ, 0x7610, R54 ;  /* 0x00007610ff367816 */ /* 0x008fcc0000000036 */
[----:B------:R-:W3:Y:S04]  /*336b0*/  @!P5 LDG.E.U8 R54, desc[UR8][R10.64] ;  /* 0x000000080a36d981 */ /* 0x000ee8000c1e1100 */
        /* <DEDUP_REMOVED lines=15> */
[----:B------:R0:W3:Y:S01]  /*337b0*/  @!P6 LDG.E.U8 R54, desc[UR8][R10.64] ;  /* 0x000000080a36e981 */ /* 0x0000e2000c1e1100 */
[----:B------:R-:W-:Y:S01]  /*337c0*/  VIADD R17, R22, 0xffffff09 ;  /* 0xffffff0916117836 */ /* 0x000fe20000000000 */
[----:B------:R-:W-:-:S04]  /*337d0*/  PRMT R18, RZ, 0x7610, R18 ;  /* 0x00007610ff127816 */ /* 0x000fc80000000012 */
[----:B------:R-:W-:Y:S01]  /*337e0*/  ISETP.GE.U32.AND P1, PT, R17, 0x7ffffe0a, PT ;  /* 0x7ffffe0a1100780c */ /* 0x000fe20003f26070 */
[----:B0-----:R-:W-:Y:S02]  /*337f0*/  @!P5 IMAD.MOV.U32 R10, RZ, RZ, R50 ;  /* 0x000000ffff0ad224 */ /* 0x001fe400078e0032 */
[----:B------:R-:W-:Y:S01]  /*33800*/  @!P5 IMAD.MOV.U32 R11, RZ, RZ, R53 ;  /* 0x000000ffff0bd224 */ /* 0x000fe200078e0035 */
[----:B----4-:R0:W-:Y:S01]  /*33810*/  STL [R1+0x338], R56 ;  /* 0x0003383801007387 */ /* 0x0101e20000100800 */
[----:B------:R-:W-:-:S03]  /*33820*/  PRMT R17, RZ, 0x7610, R17 ;  /* 0x00007610ff117816 */ /* 0x000fc60000000011 */
[----:B------:R1:W4:Y:S04]  /*33830*/  @!P5 LDG.E.U8 R18, desc[UR8][R10.64] ;  /* 0x000000080a12d981 */ /* 0x000328000c1e1100 */
[----:B0-----:R-:W2:Y:S04]  /*33840*/  LDL.LU R56, [R1+0x3ec0] ;  /* 0x003ec00001387983 */ /* 0x001ea80000300800 */
[----:B------:R-:W2:Y:S04]  /*33850*/  LDL.LU R57, [R1+0x3ebc] ;  /* 0x003ebc0001397983 */ /* 0x000ea80000300800 */
[----:B------:R-:W2:Y:S01]  /*33860*/  LDL.LU R52, [R1+0x3eb8] ;  /* 0x003eb80001347983 */ /* 0x000ea20000300800 */
[----:B-1----:R-:W-:-:S02]  /*33870*/  @!P6 IMAD.MOV.U32 R10, RZ, RZ, R20 ;  /* 0x000000ffff0ae224 */ /* 0x002fc400078e0014 */
[----:B------:R-:W-:-:S05]  /*33880*/  @!P6 IMAD.MOV.U32 R11, RZ, RZ, R25 ;  /* 0x000000ffff0be224 */ /* 0x000fca00078e0019 */
[----:B------:R0:W2:Y:S04]  /*33890*/  @!P6 LDG.E.U8 R17, desc[UR8][R10.64] ;  /* 0x000000080a11e981 */ /* 0x0000a8000c1e1100 */
[----:B---3--:R1:W-:Y:S04]  /*338a0*/  STL [R1+0x334], R54 ;  /* 0x0003343601007387 */ /* 0x0083e80000100800 */
[----:B-1----:R-:W3:Y:S04]  /*338b0*/  LDL.LU R54, [R1+0x3eb4] ;  /* 0x003eb40001367983 */ /* 0x002ee80000300800 */
[----:B------:R-:W3:Y:S04]  /*338c0*/  LDL.LU R53, [R1+0x3eb0] ;  /* 0x003eb00001357983 */ /* 0x000ee80000300800 */
[----:B------:R-:W3:Y:S01]  /*338d0*/  LDL.LU R50, [R1+0x3eac] ;  /* 0x003eac0001327983 */ /* 0x000ee20000300800 */
[----:B0-----:R-:W-:-:S02]  /*338e0*/  @!P6 IMAD.MOV.U32 R10, RZ, RZ, R49 ;  /* 0x000000ffff0ae224 */ /* 0x001fc400078e0031 */
[----:B------:R-:W-:Y:S01]  /*338f0*/  @!P6 IMAD.MOV.U32 R11, RZ, RZ, R19 ;  /* 0x000000ffff0be224 */ /* 0x000fe200078e0013 */
[----:B----4-:R0:W-:Y:S04]  /*33900*/  STL [R1+0x2a8], R18 ;  /* 0x0002a81201007387 */ /* 0x0101e80000100800 */
[----:B--2---:R1:W-:Y:S04]  /*33910*/  STL [R1+0x330], R17 ;  /* 0x0003301101007387 */ /* 0x0043e80000100800 */
[----:B------:R-:W2:Y:S01]  /*33920*/  LDL.LU R19, [R1+0x3ea8] ;  /* 0x003ea80001137983 */ /* 0x000ea20000300800 */
[----:B0-----:R-:W-:-:S03]  /*33930*/  IMAD R18, R0, 0xf5, RZ ;  /* 0x000000f500127824 */ /* 0x001fc600078e02ff */
[----:B------:R-:W4:Y:S02]  /*33940*/  LDL.LU R49, [R1+0x3ea4] ;  /* 0x003ea40001317983 */ /* 0x000f240000300800 */
[----:B------:R-:W-:Y:S02]  /*33950*/  IADD3 R20, P5, PT, R18, R2, RZ ;  /* 0x0000000212147210 */ /* 0x000fe40007fbe0ff */
[----:B-1----:R-:W-:Y:S02]  /*33960*/  SHF.R.S32.HI R17, RZ, 0x1f, R18 ;  /* 0x0000001fff117819 */ /* 0x002fe40000011412 */
[----:B---3--:R-:W-:-:S06]  /*33970*/  PRMT R54, RZ, 0x7610, R54 ;  /* 0x00007610ff367816 */ /* 0x008fcc0000000036 */
[----:B------:R0:W3:Y:S04]  /*33980*/  @!P6 LDG.E.U8 R54, desc[UR8][R10.64] ;  /* 0x000000080a36e981 */ /* 0x0000e8000c1e1100 */
[----:B------:R1:W-:Y:S01]  /*33990*/  STL [R1+0x184c], R20 ;  /* 0x00184c1401007387 */ /* 0x0003e20000100800 */
[----:B0-----:R-:W-:Y:S02]  /*339a0*/  IMAD.MOV.U32 R11, RZ, RZ, R20 ;  /* 0x000000ffff0b7224 */ /* 0x001fe400078e0014 */
[----:B------:R-:W-:Y:S01]  /*339b0*/  IMAD.X R10, R17, 0x1, R3, P5 ;  /* 0x00000001110a7824 */ /* 0x000fe200028e0603 */
[----:B-1----:R-:W-:-:S04]  /*339c0*/  IADD3 R20, P6, PT, R18, R4, RZ ;  /* 0x0000000412147210 */ /* 0x002fc80007fde0ff */
[-C--:B------:R-:W-:Y:S01]  /*339d0*/  @!P0 LOP3.LUT R11, R11, R10.reuse, RZ, 0x3c, !PT ;  /* 0x0000000a0b0b8212 */ /* 0x080fe200078e3cff */
[----:B------:R-:W-:Y:S04]  /*339e0*/  STL [R1+0x1854], R20 ;  /* 0x0018541401007387 */ /* 0x000fe80000100800 */
[----:B------:R0:W-:Y:S01]  /*339f0*/  STL [R1+0x1848], R10 ;  /* 0x0018480a01007387 */ /* 0x0001e20000100800 */
[----:B------:R-:W-:Y:S02]  /*33a00*/  PRMT R50, RZ, 0x7610, R50 ;  /* 0x00007610ff327816 */ /* 0x000fe40000000032 */
[----:B0-----:R-:W-:-:S04]  /*33a10*/  @!P0 LOP3.LUT R10, R11, R10, RZ, 0x3c, !PT ;  /* 0x0000000a0b0a8212 */ /* 0x001fc800078e3cff */
[----:B------:R-:W-:-:S05]  /*33a20*/  @!P0 LOP3.LUT R11, R11, R10, RZ, 0x3c, !PT ;  /* 0x0000000a0b0b8212 */ /* 0x000fca00078e3cff */
[----:B------:R0:W4:Y:S01]  /*33a30*/  @!P0 LDG.E.U8 R50, desc[UR8][R10.64] ;  /* 0x000000080a328981 */ /* 0x000122000c1e1100 */
[----:B--2---:R-:W-:Y:S01]  /*33a40*/  PRMT R19, RZ, 0x7610, R19 ;  /* 0x00007610ff137816 */ /* 0x004fe20000000013 */
[----:B0-----:R-:W-:Y:S02]  /*33a50*/  @!P0 IMAD.MOV.U32 R10, RZ, RZ, R20 ;  /* 0x000000ffff0a8224 */ /* 0x001fe400078e0014 */
[----:B---3--:R0:W-:Y:S02]  /*33a60*/  STL [R1+0x328], R54 ;  /* 0x0003283601007387 */ /* 0x0081e40000100800 */
[----:B0-----:R-:W-:-:S04]  /*33a70*/  IMAD.X R54, R17, 0x1, R5, P6 ;  /* 0x0000000111367824 */ /* 0x001fc800030e0605 */
[----:B------:R-:W-:-:S05]  /*33a80*/  @!P0 IMAD.MOV.U32 R11, RZ, RZ, R54 ;  /* 0x000000ffff0b8224 */ /* 0x000fca00078e0036 */
[----:B------:R0:W2:Y:S01]  /*33a90*/  @!P0 LDG.E.U8 R19, desc[UR8][R10.64] ;  /* 0x000000080a138981 */ /* 0x0000a2000c1e1100 */
[----:B------:R-:W-:-:S05]  /*33aa0*/  VIADD R25, R22, 0xffffff08 ;  /* 0xffffff0816197836 */ /* 0x000fca0000000000 */
[----:B------:R-:W-:Y:S02]  /*33ab0*/  ISETP.GE.U32.AND P5, PT, R25, 0x7ffffe09, PT ;  /* 0x7ffffe091900780c */ /* 0x000fe40003fa6070 */
[----:B------:R-:W-:Y:S01]  /*33ac0*/  IADD3 R25, P6, PT, R18, R6, RZ ;  /* 0x0000000612197210 */ /* 0x000fe20007fde0ff */
[----:B------:R1:W-:Y:S04]  /*33ad0*/  STL [R1+0x1850], R54 ;  /* 0x0018503601007387 */ /* 0x0003e80000100800 */
[----:B------:R-:W-:Y:S01]  /*33ae0*/  STL [R1+0x185c], R25 ;  /* 0x00185c1901007387 */ /* 0x000fe20000100800 */
[----:B----4-:R-:W-:-:S03]  /*33af0*/  PRMT R49, RZ, 0x7610, R49 ;  /* 0x00007610ff317816 */ /* 0x010fc60000000031 */
[----:B------:R3:W-:Y:S01]  /*33b00*/  STL [R1+0x3c4], R50 ;  /* 0x0003c43201007387 */ /* 0x0007e20000100800 */
[----:B0-----:R-:W-:-:S03]  /*33b10*/  @!P0 IMAD.MOV.U32 R10, RZ, RZ, R25 ;  /* 0x000000ffff0a8224 */ /* 0x001fc600078e0019 */
[----:B-1----:R-:W4:Y:S04]  /*33b20*/  LDL.LU R54, [R1+0x3ea0] ;  /* 0x003ea00001367983 */ /* 0x002f280000300800 */
[----:B------:R-:W4:Y:S01]  /*33b30*/  LDL.LU R20, [R1+0x3e9c] ;  /* 0x003e9c0001147983 */ /* 0x000f220000300800 */
[----:B---3--:R-:W-:-:S04]  /*33b40*/  IMAD.X R50, R17, 0x1, R7, P6 ;  /* 0x0000000111327824 */ /* 0x008fc800030e0607 */
[----:B------:R-:W-:-:S05]  /*33b50*/  @!P0 IMAD.MOV.U32 R11, RZ, RZ, R50 ;  /* 0x000000ffff0b8224 */ /* 0x000fca00078e0032 */
[----:B------:R0:W3:Y:S04]  /*33b60*/  @!P0 LDG.E.U8 R49, desc[UR8][R10.64] ;  /* 0x000000080a318981 */ /* 0x0000e8000c1e1100 */
[----:B--2---:R-:W-:Y:S04]  /*33b70*/  STL [R1+0x3c0], R19 ;  /* 0x0003c01301007387 */ /* 0x004fe80000100800 */
[----:B------:R1:W-:Y:S04]  /*33b80*/  STL [R1+0x1858], R50 ;  /* 0x0018583201007387 */ /* 0x0003e80000100800 */
[----:B-1----:R-:W2:Y:S01]  /*33b90*/  LDL.LU R50, [R1+0x3e98] ;  /* 0x003e980001327983 */ /* 0x002ea20000300800 */
[----:B------:R-:W-:-:S03]  /*33ba0*/  IADD3 R19, P6, PT, R18, R8, RZ ;  /* 0x0000000812137210 */ /* 0x000fc60007fde0ff */
[----:B------:R-:W2:Y:S02]  /*33bb0*/  LDL.LU R25, [R1+0x3e94] ;  /* 0x003e940001197983 */ /* 0x000ea40000300800 */
[----:B0-----:R-:W-:Y:S02]  /*33bc0*/  IMAD.MOV.U32 R11, RZ, RZ, R19 ;  /* 0x000000ffff0b7224 */ /* 0x001fe400078e0013 */
[----:B------:R-:W-:Y:S01]  /*33bd0*/  IMAD.X R10, R17, 0x1, R9, P6 ;  /* 0x00000001110a7824 */ /* 0x000fe200030e0609 */
[----:B------:R-:W-:Y:S04]  /*33be0*/  STL [R1+0x1864], R19 ;  /* 0x0018641301007387 */ /* 0x000fe80000100800 */
[----:B------:R-:W-:Y:S01]  /*33bf0*/  @!P0 LOP3.LUT R11, R11, R10, RZ, 0x3c, !PT ;  /* 0x0000000a0b0b8212 */ /* 0x000fe200078e3cff */
[----:B------:R-:W-:Y:S01]  /*33c00*/  IMAD R18, R0, 0xa7, RZ ;  /* 0x000000a700127824 */ /* 0x000fe200078e02ff */
[----:B----4-:R-:W-:-:S04]  /*33c10*/  PRMT R54, RZ, 0x7610, R54 ;  /* 0x00007610ff367816 */ /* 0x010fc80000000036 */
[----:B------:R-:W-:Y:S01]  /*33c20*/  SHF.R.S32.HI R17, RZ, 0x1f, R18 ;  /* 0x0000001fff117819 */ /* 0x000fe20000011412 */
[----:B---3--:R-:W-:Y:S04]  /*33c30*/  STL [R1+0x3bc], R49 ;  /* 0x0003bc3101007387 */ /* 0x008fe80000100800 */
[----:B------:R0:W-:Y:S02]  /*33c40*/  STL [R1+0x1860], R10 ;  /* 0x0018600a01007387 */ /* 0x0001e40000100800 */
[C---:B0-----:R-:W-:Y:S02]  /*33c50*/  @!P0 LOP3.LUT R10, R11.reuse, R10, RZ, 0x3c, !PT ;  /* 0x0000000a0b0a8212 */ /* 0x041fe400078e3cff */
[----:B------:R-:W-:Y:S02]  /*33c60*/  IADD3 R49, P6, PT, R18, R2, RZ ;  /* 0x0000000212317210 */ /* 0x000fe40007fde0ff */
[----:B------:R-:W-:-:S05]  /*33c70*/  @!P0 LOP3.LUT R11, R11, R10, RZ, 0x3c, !PT ;  /* 0x0000000a0b0b8212 */ /* 0x000fca00078e3cff */
[----:B------:R0:W3:Y:S04]  /*33c80*/  @!P0 LDG.E.U8 R54, desc[UR8][R10.64] ;  /* 0x000000080a368981 */ /* 0x0000e8000c1e1100 */
[----:B------:R-:W-:Y:S01]  /*33c90*/  STL [R1+0x1834], R49 ;  /* 0x0018343101007387 */ /* 0x000fe20000100800 */
[----:B0-----:R-:W-:Y:S02]  /*33ca0*/  IMAD.MOV.U32 R11, RZ, RZ, R49 ;  /* 0x000000ffff0b7224 */ /* 0x001fe400078e0031 */
[----:B------:R-:W-:-:S05]  /*33cb0*/  IMAD.X R10, R17, 0x1, R3, P6 ;  /* 0x00000001110a7824 */ /* 0x000fca00030e0603 */
[-C--:B------:R-:W-:Y:S01]  /*33cc0*/  @!P3 LOP3.LUT R11, R11, R10.reuse, RZ, 0x3c, !PT ;  /* 0x0000000a0b0bb212 */ /* 0x080fe200078e3cff */
[----:B------:R0:W-:Y:S03]  /*33cd0*/  STL [R1+0x1830], R10 ;  /* 0x0018300a01007387 */ /* 0x0001e60000100800 */
[----:B0-----:R-:W-:-:S04]  /*33ce0*/  @!P3 LOP3.LUT R10, R11, R10, RZ, 0x3c, !PT ;  /* 0x0000000a0b0ab212 */ /* 0x001fc800078e3cff */
[----:B------:R-:W-:Y:S02]  /*33cf0*/  @!P3 LOP3.LUT R11, R11, R10, RZ, 0x3c, !PT ;  /* 0x0000000a0b0bb212 */ /* 0x000fe400078e3cff */
[----:B--2---:R-:W-:-:S06]  /*33d00*/  PRMT R50, RZ, 0x7610, R50 ;  /* 0x00007610ff327816 */ /* 0x004fcc0000000032 */
[----:B------:R0:W2:Y:S01]  /*33d10*/  @!P3 LDG.E.U8 R50, desc[UR8][R10.64] ;  /* 0x000000080a32b981 */ /* 0x0000a2000c1e1100 */
[----:B------:R-:W-:Y:S01]  /*33d20*/  IADD3 R49, P6, PT, R18, R4, RZ ;  /* 0x0000000412317210 */ /* 0x000fe20007fde0ff */
[----:B------:R-:W-:-:S04]  /*33d30*/  VIADD R19, R22, 0xffffff07 ;  /* 0xffffff0716137836 */ /* 0x000fc80000000000 */
[----:B------:R-:W-:Y:S01]  /*33d40*/  STL [R1+0x1844], R49 ;  /* 0x0018443101007387 */ /* 0x000fe20000100800 */
[----:B------:R-:W-:Y:S02]  /*33d50*/  PRMT R20, RZ, 0x7610, R20 ;  /* 0x00007610ff147816 */ /* 0x000fe40000000014 */
[----:B------:R-:W-:Y:S01]  /*33d60*/  ISETP.GE.U32.AND P0, PT, R19, 0x7ffffe08, PT ;  /* 0x7ffffe081300780c */ /* 0x000fe20003f06070 */
[----:B0-----:R-:W-:Y:S01]  /*33d70*/  @!P3 IMAD.MOV.U32 R10, RZ, RZ, R49 ;  /* 0x000000ffff0ab224 */ /* 0x001fe200078e0031 */
[----:B------:R-:W-:Y:S01]  /*33d80*/  PRMT R25, RZ, 0x7610, R25 ;  /* 0x00007610ff197816 */ /* 0x000fe20000000019 */
[----:B---3--:R0:W-:Y:S02]  /*33d90*/  STL [R1+0x3b8], R54 ;  /* 0x0003b83601007387 */ /* 0x0081e40000100800 */
[----:B0-----:R-:W-:Y:S01]  /*33da0*/  IMAD.X R54, R17, 0x1, R5, P6 ;  /* 0x0000000111367824 */ /* 0x001fe200030e0605 */
[----:B------:R-:W-:-:S03]  /*33db0*/  IADD3 R19, P6, PT, R18, R6, RZ ;  /* 0x0000000612137210 */ /* 0x000fc60007fde0ff */
[----:B------:R-:W-:Y:S01]  /*33dc0*/  @!P3 IMAD.MOV.U32 R11, RZ, RZ, R54 ;  /* 0x000000ffff0bb224 */ /* 0x000fe200078e0036 */
[----:B------:R0:W-:Y:S04]  /*33dd0*/  STL [R1+0x1840], R54 ;  /* 0x0018403601007387 */ /* 0x0001e80000100800 */
[----:B------:R-:W-:Y:S04]  /*33de0*/  STL [R1+0x186c], R19 ;  /* 0x00186c1301007387 */ /* 0x000fe80000100800 */
[----:B------:R1:W3:Y:S02]  /*33df0*/  @!P3 LDG.E.U8 R20, desc[UR8][R10.64] ;  /* 0x000000080a14b981 */ /* 0x0002e4000c1e1100 */
[----:B-1----:R-:W-:-:S02]  /*33e00*/  @!P3 IMAD.MOV.U32 R10, RZ, RZ, R19 ;  /* 0x000000ffff0ab224 */ /* 0x002fc400078e0013 */
[----:B--2---:R1:W-:Y:S04]  /*33e10*/  STL [R1+0x4b4], R50 ;  /* 0x0004b43201007387 */ /* 0x0043e80000100800 */
[----:B0-----:R-:W2:Y:S04]  /*33e20*/  LDL.LU R54, [R1+0x3e90] ;  /* 0x003e900001367983 */ /* 0x001ea80000300800 */
[----:B------:R-:W4:Y:S01]  /*33e30*/  LDL.LU R49, [R1+0x3e8c] ;  /* 0x003e8c0001317983 */ /* 0x000f220000300800 */
[----:B-1----:R-:W-:-:S04]  /*33e40*/  IMAD.X R50, R17, 0x1, R7, P6 ;  /* 0x0000000111327824 */ /* 0x002fc800030e0607 */
[----:B------:R-:W-:-:S05]  /*33e50*/  @!P3 IMAD.MOV.U32 R11, RZ, RZ, R50 ;  /* 0x000000ffff0bb224 */ /* 0x000fca00078e0032 */
[----:B------:R0:W4:Y:S04]  /*33e60*/  @!P3 LDG.E.U8 R25, desc[UR8][R10.64] ;  /* 0x000000080a19b981 */ /* 0x000128000c1e1100 */
[----:B---3--:R1:W-:Y:S04]  /*33e70*/  STL [R1+0x4b0], R20 ;  /* 0x0004b01401007387 */ /* 0x0083e80000100800 */
[----:B------:R3:W-:Y:S01]  /*33e80*/  STL [R1+0x1868], R50 ;  /* 0x0018683201007387 */ /* 0x0007e20000100800 */
[----:B-1----:R-:W-:-:S03]  /*33e90*/  IADD3 R20, P6, PT, R18, R8, RZ ;  /* 0x0000000812147210 */ /* 0x002fc60007fde0ff */
[----:B---3--:R-:W3:Y:S04]  /*33ea0*/  LDL.LU R50, [R1+0x3e88] ;  /* 0x003e880001327983 */ /* 0x008ee80000300800 */
[----:B------:R-:W3:Y:S01]  /*33eb0*/  LDL.LU R19, [R1+0x3e84] ;  /* 0x003e840001137983 */ /* 0x000ee20000300800 */
[----:B0-----:R-:W-:Y:S02]  /*33ec0*/  IMAD.MOV.U32 R11, RZ, RZ, R20 ;  /* 0x000000ffff0b7224 */ /* 0x001fe400078e0014 */
[----:B------:R-:W-:Y:S01]  /*33ed0*/  IMAD.X R10, R17, 0x1, R9, P6 ;  /* 0x00000001110a7824 */ /* 0x000fe200030e0609 */
[----:B------:R-:W-:Y:S04]  /*33ee0*/  STL [R1+0x1894], R20 ;  /* 0x0018941401007387 */ /* 0x000fe80000100800 */
[----:B------:R-:W-:-:S02]  /*33ef0*/  @!P3 LOP3.LUT R11, R11, R10, RZ, 0x3c, !PT ;  /* 0x0000000a0b0bb212 */ /* 0x000fc400078e3cff */
[----:B--2---:R-:W-:Y:S01]  /*33f00*/  PRMT R54, RZ, 0x7610, R54 ;  /* 0x00007610ff367816 */ /* 0x004fe20000000036 */
[----:B----4-:R-:W-:Y:S04]  /*33f10*/  STL [R1+0x4ac], R25 ;  /* 0x0004ac1901007387 */ /* 0x010fe80000100800 */
[----:B------:R0:W-:Y:S02]  /*33f20*/  STL [R1+0x1890], R10 ;  /* 0x0018900a01007387 */ /* 0x0001e40000100800 */
[----:B0-----:R-:W-:-:S04]  /*33f30*/  @!P3 LOP3.LUT R10, R11, R10, RZ, 0x3c, !PT ;  /* 0x0000000a0b0ab212 */ /* 0x001fc800078e3cff */
[----:B------:R-:W-:-:S05]  /*33f40*/  @!P3 LOP3.LUT R11, R11, R10, RZ, 0x3c, !PT ;  /* 0x0000000a0b0bb212 */ /* 0x000fca00078e3cff */
[----:B------:R0:W2:Y:S01]  /*33f50*/  @!P3 LDG.E.U8 R54, desc[UR8][R10.64] ;  /* 0x000000080a36b981 */ /* 0x0000a2000c1e1100 */
[----:B------:R-:W-:-:S05]  /*33f60*/  IMAD R18, R0, 0xf6, RZ ;  /* 0x000000f600127824 */ /* 0x000fca00078e02ff */
[----:B------:R-:W-:Y:S02]  /*33f70*/  SHF.R.S32.HI R17, RZ, 0x1f, R18 ;  /* 0x0000001fff117819 */ /* 0x000fe40000011412 */
[----:B------:R-:W-:-:S05]  /*33f80*/  IADD3 R20, P6, PT, R18, R2, RZ ;  /* 0x0000000212147210 */ /* 0x000fca0007fde0ff */
[----:B0-----:R-:W-:Y:S02]  /*33f90*/  IMAD.MOV.U32 R11, RZ, RZ, R20 ;  /* 0x000000ffff0b7224 */ /* 0x001fe400078e0014 */
[----:B------:R-:W-:Y:S01]  /*33fa0*/  IMAD.X R10, R17, 0x1, R3, P6 ;  /* 0x00000001110a7824 */ /* 0x000fe200030e0603 */
[----:B------:R0:W-:Y:S04]  /*33fb0*/  STL [R1+0x1874], R20 ;  /* 0x0018741401007387 */ /* 0x0001e80000100800 */
[----:B------:R-:W-:Y:S02]  /*33fc0*/  @!P1 LOP3.LUT R11, R11, R10, RZ, 0x3c, !PT ;  /* 0x0000000a0b0b9212 */ /* 0x000fe400078e3cff */
[----:B0-----:R-:W-:-:S05]  /*33fd0*/  IADD3 R20, P3, PT, R18, R4, RZ ;  /* 0x0000000412147210 */ /* 0x001fca0007f7e0ff */
[----:B------:R-:W-:Y:S04]  /*33fe0*/  STL [R1+0x187c], R20 ;  /* 0x00187c1401007387 */ /* 0x000fe80000100800 */
[----:B------:R0:W-:Y:S01]  /*33ff0*/  STL [R1+0x1870], R10 ;  /* 0x0018700a01007387 */ /* 0x0001e20000100800 */
[----:B---3--:R-:W-:Y:S02]  /*34000*/  PRMT R50, RZ, 0x7610, R50 ;  /* 0x00007610ff327816 */ /* 0x008fe40000000032 */
[----:B0-----:R-:W-:-:S04]  /*34010*/  @!P1 LOP3.LUT R10, R11, R10, RZ, 0x3c, !PT ;  /* 0x0000000a0b0a9212 */ /* 0x001fc800078e3cff */
[----:B------:R-:W-:-:S05]  /*34020*/  @!P1 LOP3.LUT R11, R11, R10, RZ, 0x3c, !PT ;  /* 0x0000000a0b0b9212 */ /* 0x000fca00078e3cff */
[----:B------:R0:W3:Y:S01]  /*34030*/  @!P1 LDG.E.U8 R50, desc[UR8][R10.64] ;  /* 0x000000080a329981 */ /* 0x0000e2000c1e1100 */
[----:B------:R-:W-:Y:S01]  /*34040*/  PRMT R19, RZ, 0x7610, R19 ;  /* 0x00007610ff137816 */ /* 0x000fe20000000013 */
[----:B0-----:R-:W-:Y:S02]  /*34050*/  @!P1 IMAD.MOV.U32 R10, RZ, RZ, R20 ;  /* 0x000000ffff0a9224 */ /* 0x001fe400078e0014 */
[----:B--2---:R0:W-:Y:S02]  /*34060*/  STL [R1+0x4a8], R54 ;  /* 0x0004a83601007387 */ /* 0x0041e40000100800 */
        /* <DEDUP_REMOVED lines=8> */
[----:B------:R-:W-:Y:S01]  /*340f0*/  PRMT R49, RZ, 0x7610, R49 ;  /* 0x00007610ff317816 */ /* 0x000fe20000000031 */
[----:B0-----:R-:W-:Y:S02]  /*34100*/  @!P1 IMAD.MOV.U32 R10, RZ, RZ, R25 ;  /* 0x000000ffff0a9224 */ /* 0x001fe400078e0019 */
[----:B---3--:R0:W-:Y:S04]  /*34110*/  STL [R1+0x434], R50 ;  /* 0x0004343201007387 */ /* 0x0081e80000100800 */
[----:B-1----:R-:W3:Y:S04]  /*34120*/  LDL.LU R54, [R1+0x3e80] ;  /* 0x003e800001367983 */ /* 0x002ee80000300800 */
[----:B------:R-:W4:Y:S01]  /*34130*/  LDL.LU R20, [R1+0x3e7c] ;  /* 0x003e7c0001147983 */ /* 0x000f220000300800 */
[----:B0-----:R-:W-:-:S04]  /*34140*/  IMAD.X R50, R17, 0x1, R7, P3 ;  /* 0x0000000111327824 */ /* 0x001fc800018e0607 */
[----:B------:R-:W-:-:S05]  /*34150*/  @!P1 IMAD.MOV.U32 R11, RZ, RZ, R50 ;  /* 0x000000ffff0b9224 */ /* 0x000fca00078e0032 */
[----:B------:R0:W4:Y:S04]  /*34160*/  @!P1 LDG.E.U8 R49, desc[UR8][R10.64] ;  /* 0x000000080a319981 */ /* 0x000128000c1e1100 */
        /* <DEDUP_REMOVED lines=9> */
[----:B------:R0:W-:Y:S01]  /*34200*/  STL [R1+0x1888], R10 ;  /* 0x0018880a01007387 */ /* 0x0001e20000100800 */
[----:B------:R-:W-:Y:S01]  /*34210*/  IMAD R18, R0, 0xf7, RZ ;  /* 0x000000f700127824 */ /* 0x000fe200078e02ff */
[----:B---3--:R-:W-:-:S02]  /*34220*/  PRMT R54, RZ, 0x7610, R54 ;  /* 0x00007610ff367816 */ /* 0x008fc40000000036 */
[C---:B0-----:R-:W-:Y:S02]  /*34230*/  @!P1 LOP3.LUT R10, R11.reuse, R10, RZ, 0x3c, !PT ;  /* 0x0000000a0b0a9212 */ /* 0x041fe400078e3cff */
[----:B------:R-:W-:Y:S02]  /*34240*/  SHF.R.S32.HI R17, RZ, 0x1f, R18 ;  /* 0x0000001fff117819 */ /* 0x000fe40000011412 */
[----:B------:R-:W-:-:S05]  /*34250*/  @!P1 LOP3.LUT R11, R11, R10, RZ, 0x3c, !PT ;  /* 0x0000000a0b0b9212 */ /* 0x000fca00078e3cff */
[----:B------:R0:W3:Y:S04]  /*34260*/  @!P1 LDG.E.U8 R54, desc[UR8][R10.64] ;  /* 0x000000080a369981 */ /* 0x0000e8000c1e1100 */
[----:B----4-:R1:W-:Y:S02]  /*34270*/  STL [R1+0x42c], R49 ;  /* 0x00042c3101007387 */ /* 0x0103e40000100800 */
[----:B-1----:R-:W-:-:S05]  /*34280*/  IADD3 R49, P3, PT, R18, R2, RZ ;  /* 0x0000000212317210 */ /* 0x002fca0007f7e0ff */
[----:B0-----:R-:W-:Y:S02]  /*34290*/  IMAD.MOV.U32 R11, RZ, RZ, R49 ;  /* 0x000000ffff0b7224 */ /* 0x001fe400078e0031 */
[----:B------:R-:W-:Y:S01]  /*342a0*/  IMAD.X R10, R17, 0x1, R3, P3 ;  /* 0x00000001110a7824 */ /* 0x000fe200018e0603 */
[----:B------:R0:W-:Y:S04]  /*342b0*/  STL [R1+0x18a4], R49 ;  /* 0x0018a43101007387 */ /* 0x0001e80000100800 */
[----:B------:R-:W-:Y:S02]  /*342c0*/  @!P5 LOP3.LUT R11, R11, R10, RZ, 0x3c, !PT ;  /* 0x0000000a0b0bd212 */ /* 0x000fe400078e3cff */
[----:B0-----:R-:W-:-:S05]  /*342d0*/  IADD3 R49, P1, PT, R18, R4, RZ ;  /* 0x0000000412317210 */ /* 0x001fca0007f3e0ff */
[----:B------:R-:W-:Y:S04]  /*342e0*/  STL [R1+0x18ac], R49 ;  /* 0x0018ac3101007387 */ /* 0x000fe80000100800 */
[----:B------:R0:W-:Y:S02]  /*342f0*/  STL [R1+0x18a0], R10 ;  /* 0x0018a00a01007387 */ /* 0x0001e40000100800 */
[----:B0-----:R-:W-:-:S04]  /*34300*/  @!P5 LOP3.LUT R10, R11, R10, RZ, 0x3c, !PT ;  /* 0x0000000a0b0ad212 */ /* 0x001fc800078e3cff */
[----:B------:R-:W-:Y:S02]  /*34310*/  @!P5 LOP3.LUT R11, R11, R10, RZ, 0x3c, !PT ;  /* 0x0000000a0b0bd212 */ /* 0x000fe400078e3cff */
[----:B--2---:R-:W-:-:S06]  /*34320*/  PRMT R50, RZ, 0x7610, R50 ;  /* 0x00007610ff327816 */ /* 0x004fcc0000000032 */
[----:B------:R0:W2:Y:S01]  /*34330*/  @!P5 LDG.E.U8 R50, desc[UR8][R10.64] ;  /* 0x000000080a32d981 */ /* 0x0000a2000c1e1100 */
[----:B------:R-:W-:Y:S01]  /*34340*/  VIADD R19, R22, 0xffffff06 ;  /* 0xffffff0616137836 */ /* 0x000fe20000000000 */
[----:B------:R-:W-:-:S04]  /*34350*/  PRMT R20, RZ, 0x7610, R20 ;  /* 0x00007610ff147816 */ /* 0x000fc80000000014 */
[----:B------:R-:W-:Y:S01]  /*34360*/  ISETP.GE.U32.AND P3, PT, R19, 0x7ffffe07, PT ;  /* 0x7ffffe071300780c */ /* 0x000fe20003f66070 */
[----:B0-----:R-:W-:Y:S01]  /*34370*/  @!P5 IMAD.MOV.U32 R10, RZ, RZ, R49 ;  /* 0x000000ffff0ad224 */ /* 0x001fe200078e0031 */
[----:B---3--:R0:W-:Y:S02]  /*34380*/  STL [R1+0x428], R54 ;  /* 0x0004283601007387 */ /* 0x0081e40000100800 */
[----:B0-----:R-:W-:Y:S01]  /*34390*/  IMAD.X R54, R17, 0x1, R5, P1 ;  /* 0x0000000111367824 */ /* 0x001fe200008e0605 */
[----:B------:R-:W-:-:S03]  /*343a0*/  IADD3 R19, P1, PT, R18, R6, RZ ;  /* 0x0000000612137210 */ /* 0x000fc60007f3e0ff */
[----:B------:R-:W-:Y:S01]  /*343b0*/  @!P5 IMAD.MOV.U32 R11, RZ, RZ, R54 ;  /* 0x000000ffff0bd224 */ /* 0x000fe200078e0036 */
[----:B------:R0:W-:Y:S04]  /*343c0*/  STL [R1+0x18a8], R54 ;  /* 0x0018a83601007387 */ /* 0x0001e80000100800 */
[----:B------:R-:W-:Y:S04]  /*343d0*/  STL [R1+0x18b4], R19 ;  /* 0x0018b41301007387 */ /* 0x000fe80000100800 */
[----:B------:R1:W3:Y:S01]  /*343e0*/  @!P5 LDG.E.U8 R20, desc[UR8][R10.64] ;  /* 0x000000080a14d981 */ /* 0x0002e2000c1e1100 */
[----:B------:R-:W-:Y:S01]  /*343f0*/  PRMT R25, RZ, 0x7610, R25 ;  /* 0x00007610ff197816 */ /* 0x000fe20000000019 */
        /* <DEDUP_REMOVED lines=320> */
[----:B------:R-:W-:Y:S02]  /*35800*/  PRMT R49, RZ, 0x7610, R49 ;  /* 0x00007610ff317816 */ /* 0x000fe40000000031 */
[----:B0-----:R-:W-:-:S04]  /*35810*/  @!P6 LOP3.LUT R10, R11, R10, RZ, 0x3c, !PT ;  /* 0x0000000a0b0ae212 */ /* 0x001fc800078e3cff */
[----:B------:R-:W-:-:S05]  /*35820*/  @!P6 LOP3.LUT R11, R11, R10, RZ, 0x3c, !PT ;  /* 0x0000000a0b0be212 */ /* 0x000fca00078e3cff */
[----:B------:R0:W4:Y:S01]  /*35830*/  @!P6 LDG.E.U8 R49, desc[UR8][R10.64] ;  /* 0x000000080a31e981 */ /* 0x000122000c1e1100 */
[----:B---3--:R-:W-:Y:S01]  /*35840*/  PRMT R19, RZ, 0x7610, R19 ;  /* 0x00007610ff137816 */ /* 0x008fe20000000013 */
        /* <DEDUP_REMOVED lines=12> */
[----:B----4-:R0:W-:Y:S04]  /*35910*/  STL [R1+0x3b4], R49 ;  /* 0x0003b43101007387 */ /* 0x0101e80000100800 */
        /* <DEDUP_REMOVED lines=17> */
[----:B0-----:R-:W-:-:S04]  /*35a30*/  @!P6 LOP3.LUT R10, R11, R10, RZ, 0x3c, !PT ;  /* 0x0000000a0b0ae212 */ /* 0x001fc800078e3cff */
[----:B------:R-:W-:Y:S02]  /*35a40*/  @!P6 LOP3.LUT R11, R11, R10, RZ, 0x3c, !PT ;  /* 0x0000000a0b0be212 */ /* 0x000fe400078e3cff */
[----:B------:R-:W-:-:S03]  /*35a50*/  SHF.R.S32.HI R17, RZ, 0x1f, R18 ;  /* 0x0000001fff117819 */ /* 0x000fc60000011412 */
        /* <DEDUP_REMOVED lines=14> */
[----:B------:R-:W-:Y:S01]  /*35b40*/  PRMT R20, RZ, 0x7610, R20 ;  /* 0x00007610ff147816 */ /* 0x000fe20000000014 */
[----:B0-----:R-:W-:Y:S02]  /*35b50*/  @!P3 IMAD.MOV.U32 R10, RZ, RZ, R50 ;  /* 0x000000ffff0ab224 */ /* 0x001fe400078e0032 */
[----:B------:R-:W-:Y:S01]  /*35b60*/  VIADD R19, R22, 0xffffff2b ;  /* 0xffffff2b16137836 */ /* 0x000fe20000000000 */
[----:B---3--:R0:W-:Y:S02]  /*35b70*/  STL [R1+0x3a8], R54 ;  /* 0x0003a83601007387 */ /* 0x0081e40000100800 */
[----:B0-----:R-:W-:-:S04]  /*35b80*/  IMAD.X R54, R17, 0x1, R5, P6 ;  /* 0x0000000111367824 */ /* 0x001fc800030e0605 */
[----:B------:R-:W-:-:S05]  /*35b90*/  @!P3 IMAD.MOV.U32 R11, RZ, RZ, R54 ;  /* 0x000000ffff0bb224 */ /* 0x000fca00078e0036 */
[----:B------:R0:W3:Y:S01]  /*35ba0*/  @!P3 LDG.E.U8 R20, desc[UR8][R10.64] ;  /* 0x000000080a14b981 */ /* 0x0000e2000c1e1100 */
[----:B------:R-:W-:Y:S02]  /*35bb0*/  ISETP.GE.U32.AND P0, PT, R19, 0x7ffffe2c, PT ;  /* 0x7ffffe2c1300780c */ /* 0x000fe40003f06070 */
[----:B------:R-:W-:Y:S01]  /*35bc0*/  IADD3 R19, P6, PT, R18, R6, RZ ;  /* 0x0000000612137210 */ /* 0x000fe20007fde0ff */
[----:B------:R1:W-:Y:S04]  /*35bd0*/  STL [R1+0x19c0], R54 ;  /* 0x0019c03601007387 */ /* 0x0003e80000100800 */
[----:B------:R-:W-:Y:S04]  /*35be0*/  STL [R1+0x19ec], R19 ;  /* 0x0019ec1301007387 */ /* 0x000fe80000100800 */
[----:B--2---:R2:W-:Y:S04]  /*35bf0*/  STL [R1+0x294], R49 ;  /* 0x0002943101007387 */ /* 0x0045e80000100800 */
[----:B-1----:R-:W4:Y:S04]  /*35c00*/  LDL.LU R54, [R1+0x3df0] ;  /* 0x003df00001367983 */ /* 0x002f280000300800 */
[----:B------:R-:W4:Y:S01]  /*35c10*/  LDL.LU R50, [R1+0x3dec] ;  /* 0x003dec0001327983 */ /* 0x000f220000300800 */
[----:B------:R-:W-:Y:S01]  /*35c20*/  PRMT R25, RZ, 0x7610, R25 ;  /* 0x00007610ff197816 */ /* 0x000fe20000000019 */
[----:B0-----:R-:W-:-:S02]  /*35c30*/  @!P3 IMAD.MOV.U32 R10, RZ, RZ, R19 ;  /* 0x000000ffff0ab224 */ /* 0x001fc400078e0013 */
[----:B--2---:R-:W-:-:S04]  /*35c40*/  IMAD.X R49, R17, 0x1, R7, P6 ;  /* 0x0000000111317824 */ /* 0x004fc800030e0607 */
[----:B------:R-:W-:-:S05]  /*35c50*/  @!P3 IMAD.MOV.U32 R11, RZ, RZ, R49 ;  /* 0x000000ffff0bb224 */ /* 0x000fca00078e0031 */
[----:B------:R0:W2:Y:S04]  /*35c60*/  @!P3 LDG.E.U8 R25, desc[UR8][R10.64] ;  /* 0x000000080a19b981 */ /* 0x0000a8000c1e1100 */
        /* <DEDUP_REMOVED lines=8> */
[-C--:B------:R-:W-:Y:S01]  /*35cf0*/  @!P3 LOP3.LUT R11, R11, R10.reuse, RZ, 0x3c, !PT ;  /* 0x0000000a0b0bb212 */ /* 0x080fe200078e3cff */
[----:B------:R0:W-:Y:S03]  /*35d00*/  STL [R1+0x1a10], R10 ;  /* 0x001a100a01007387 */ /* 0x0001e60000100800 */
[----:B0-----:R-:W-:-:S04]  /*35d10*/  @!P3 LOP3.LUT R10, R11, R10, RZ, 0x3c, !PT ;  /* 0x0000000a0b0ab212 */ /* 0x001fc800078e3cff */
[----:B------:R-:W-:Y:S02]  /*35d20*/  @!P3 LOP3.LUT R11, R11, R10, RZ, 0x3c, !PT ;  /* 0x0000000a0b0bb212 */ /* 0x000fe400078e3cff */
[----:B----4-:R-:W-:-:S06]  /*35d30*/  PRMT R50, RZ, 0x7610, R50 ;  /* 0x00007610ff327816 */ /* 0x010fcc0000000032 */
[----:B------:R0:W4:Y:S01]  /*35d40*/  @!P3 LDG.E.U8 R50, desc[UR8][R10.64] ;  /* 0x000000080a32b981 */ /* 0x000122000c1e1100 */
[----:B------:R-:W-:-:S05]  /*35d50*/  IMAD R18, R0, 0xab, RZ ;  /* 0x000000ab00127824 */ /* 0x000fca00078e02ff */
[----:B------:R-:W-:Y:S01]  /*35d60*/  SHF.R.S32.HI R17, RZ, 0x1f, R18 ;  /* 0x0000001fff117819 */ /* 0x000fe20000011412 */
[----:B--2---:R1:W-:Y:S02]  /*35d70*/  STL [R1+0x28c], R25 ;  /* 0x00028c1901007387 */ /* 0x0043e40000100800 */
[----:B-1----:R-:W-:-:S05]  /*35d80*/  IADD3 R25, P6, PT, R18, R2, RZ ;  /* 0x0000000212197210 */ /* 0x002fca0007fde0ff */
[----:B------:R-:W-:Y:S01]  /*35d90*/  STL [R1+0x1a1c], R25 ;  /* 0x001a1c1901007387 */ /* 0x000fe20000100800 */
[----:B0-----:R-:W-:Y:S02]  /*35da0*/  IMAD.MOV.U32 R11, RZ, RZ, R25 ;  /* 0x000000ffff0b7224 */ /* 0x001fe400078e0019 */
[----:B------:R-:W-:-:S05]  /*35db0*/  IMAD.X R10, R17, 0x1, R3, P6 ;  /* 0x00000001110a7824 */ /* 0x000fca00030e0603 */
[----:B------:R-:W-:Y:S02]  /*35dc0*/  @!P1 LOP3.LUT R11, R11, R10, RZ, 0x3c, !PT ;  /* 0x0000000a0b0b9212 */ /* 0x000fe400078e3cff */
[----:B---3--:R-:W-:Y:S01]  /*35dd0*/  PRMT R19, RZ, 0x7610, R19 ;  /* 0x00007610ff137816 */ /* 0x008fe20000000013 */
[----:B----4-:R0:W-:Y:S02]  /*35de0*/  STL [R1+0x288], R50 ;  /* 0x0002883201007387 */ /* 0x0101e40000100800 */
[----:B0-----:R-:W-:-:S05]  /*35df0*/  IADD3 R50, P3, PT, R18, R4, RZ ;  /* 0x0000000412327210 */ /* 0x001fca0007f7e0ff */
[----:B------:R-:W-:Y:S04]  /*35e00*/  STL [R1+0x1a24], R50 ;  /* 0x001a243201007387 */ /* 0x000fe80000100800 */
[----:B------:R0:W-:Y:S02]  /*35e10*/  STL [R1+0x1a18], R10 ;  /* 0x001a180a01007387 */ /* 0x0001e40000100800 */
[----:B0-----:R-:W-:-:S04]  /*35e20*/  @!P1 LOP3.LUT R10, R11, R10, RZ, 0x3c, !PT ;  /* 0x0000000a0b0a9212 */ /* 0x001fc800078e3cff */
[----:B------:R-:W-:-:S05]  /*35e30*/  @!P1 LOP3.LUT R11, R11, R10, RZ, 0x3c, !PT ;  /* 0x0000000a0b0b9212 */ /* 0x000fca00078e3cff */
[----:B------:R0:W2:Y:S01]  /*35e40*/  @!P1 LDG.E.U8 R19, desc[UR8][R10.64] ;  /* 0x000000080a139981 */ /* 0x0000a2000c1e1100 */
[----:B------:R-:W-:Y:S01]  /*35e50*/  VIADD R20, R22, 0xffffff2d ;  /* 0xffffff2d16147836 */ /* 0x000fe20000000000 */
[----:B------:R-:W-:-:S04]  /*35e60*/  PRMT R49, RZ, 0x7610, R49 ;  /* 0x00007610ff317816 */ /* 0x000fc80000000031 */
[----:B------:R-:W-:Y:S01]  /*35e70*/  ISETP.GE.U32.AND P6, PT, R20, 0x7ffffe2e, PT ;  /* 0x7ffffe2e1400780c */ /* 0x000fe20003fc6070 */
[----:B------:R-:W-:Y:S01]  /*35e80*/  IMAD.X R20, R17, 0x1, R5, P3 ;  /* 0x0000000111147824 */ /* 0x000fe200018e0605 */
[----:B------:R-:W-:Y:S01]  /*35e90*/  IADD3 R25, P3, PT, R18, R6, RZ ;  /* 0x0000000612197210 */ /* 0x000fe20007f7e0ff */
[----:B0-----:R-:W-:Y:S02]  /*35ea0*/  @!P1 IMAD.MOV.U32 R10, RZ, RZ, R50 ;  /* 0x000000ffff0a9224 */ /* 0x001fe400078e0032 */
        /* <DEDUP_REMOVED lines=21> */
[----:B------:R-:W-:Y:S01]  /*36000*/  PRMT R54, RZ, 0x7610, R54 ;  /* 0x00007610ff367816 */ /* 0x000fe20000000036 */
[----:B--2---:R-:W-:Y:S04]  /*36010*/  STL [R1+0x30c], R52 ;  /* 0x00030c3401007387 */ /* 0x004fe80000100800 */
        /* <DEDUP_REMOVED lines=16> */
[----:B------:R-:W-:Y:S02]  /*36120*/  @!P5 LOP3.LUT R11, R11, R10, RZ, 0x3c, !PT ;  /* 0x0000000a0b0bd212 */ /* 0x000fe400078e3cff */
[----:B---3--:R-:W-:-:S03]  /*36130*/  PRMT R25, RZ, 0x7610, R25 ;  /* 0x00007610ff197816 */ /* 0x008fc60000000019 */
[----:B------:R0:W3:Y:S02]  /*36140*/  @!P5 LDG.E.U8 R56, desc[UR8][R10.64] ;  /* 0x000000080a38d981 */ /* 0x0000e4000c1e1100 */
        /* <DEDUP_REMOVED lines=10> */
[----:B----4-:R-:W-:Y:S01]  /*361f0*/  PRMT R50, RZ, 0x7610, R50 ;  /* 0x00007610ff327816 */ /* 0x010fe20000000032 */
[----:B0-----:R-:W-:Y:S02]  /*36200*/  @!P5 IMAD.MOV.U32 R10, RZ, RZ, R52 ;  /* 0x000000ffff0ad224 */ /* 0x001fe400078e0034 */
[----:B-1----:R-:W-:-:S04]  /*36210*/  IMAD.X R54, R17, 0x1, R7, P1 ;  /* 0x0000000111367824 */ /* 0x002fc800008e0607 */
[----:B------:R-:W-:Y:S01]  /*36220*/  @!P5 IMAD.MOV.U32 R11, RZ, RZ, R54 ;  /* 0x000000ffff0bd224 */ /* 0x000fe200078e0036 */
[----:B------:R-:W-:-:S04]  /*36230*/  PRMT R20, RZ, 0x7610, R20 ;  /* 0x00007610ff147816 */ /* 0x000fc80000000014 */
[----:B------:R0:W4:Y:S04]  /*36240*/  @!P5 LDG.E.U8 R50, desc[UR8][R10.64] ;  /* 0x000000080a32d981 */ /* 0x000128000c1e1100 */
[----:B--2---:R1:W-:Y:S02]  /*36250*/  STL [R1+0x3a0], R25 ;  /* 0x0003a01901007387 */ /* 0x0043e40000100800 */
[----:B-1----:R-:W-:-:S05]  /*36260*/  IADD3 R25, P1, PT, R18, R8, RZ ;  /* 0x0000000812197210 */ /* 0x002fca0007f3e0ff */
[----:B------:R-:W-:Y:S02]  /*36270*/  IMAD.X R49, R17, 0x1, R9, P1 ;  /* 0x0000000111317824 */ /* 0x000fe400008e0609 */
[----:B0-----:R-:W-:Y:S02]  /*36280*/  @!P5 IMAD.MOV.U32 R10, RZ, RZ, R25 ;  /* 0x000000ffff0ad224 */ /* 0x001fe400078e0019 */
[----:B------:R-:W-:-:S05]  /*36290*/  @!P5 IMAD.MOV.U32 R11, RZ, RZ, R49 ;  /* 0x000000ffff0bd224 */ /* 0x000fca00078e0031 */
[----:B------:R0:W2:Y:S01]  /*362a0*/  @!P5 LDG.E.U8 R20, desc[UR8][R10.64] ;  /* 0x000000080a14d981 */ /* 0x0000a2000c1e1100 */
[----:B------:R-:W-:-:S03]  /*362b0*/  IMAD R18, R0, 0xd4, RZ ;  /* 0x000000d400127824 */ /* 0x000fc600078e02ff */
[----:B------:R-:W-:Y:S04]  /*362c0*/  STL [R1+0x1a48], R54 ;  /* 0x001a483601007387 */ /* 0x000fe80000100800 */
[----:B------:R-:W-:Y:S04]  /*362d0*/  STL [R1+0x1a64], R25 ;  /* 0x001a641901007387 */ /* 0x000fe80000100800 */
[----:B------:R-:W-:Y:S04]  /*362e0*/  STL [R1+0x1a60], R49 ;  /* 0x001a603101007387 */ /* 0x000fe80000100800 */
[----:B---3--:R1:W-:Y:S01]  /*362f0*/  STL [R1+0x3a4], R56 ;  /* 0x0003a43801007387 */ /* 0x0083e20000100800 */
[----:B------:R-:W-:-:S02]  /*36300*/  SHF.R.S32.HI R17, RZ, 0x1f, R18 ;  /* 0x0000001fff117819 */ /* 0x000fc40000011412 */
[----:B-1----:R-:W-:Y:S01]  /*36310*/  IADD3 R56, P1, PT, R18, R2, RZ ;  /* 0x0000000212387210 */ /* 0x002fe20007f3e0ff */
[----:B0-----:R-:W-:-:S04]  /*36320*/  VIADD R10, R22, 0xffffff52 ;  /* 0xffffff52160a7836 */ /* 0x001fc80000000000 */
[----:B------:R-:W-:Y:S01]  /*36330*/  STL [R1+0x1f4c], R56 ;  /* 0x001f4c3801007387 */ /* 0x000fe20000100800 */
[----:B------:R-:W-:Y:S01]  /*36340*/  IMAD.X R11, R17, 0x1, R3, P1 ;  /* 0x00000001110b7824 */ /* 0x000fe200008e0603 */
[----:B------:R-:W-:Y:S02]  /*36350*/  PRMT R57, RZ, 0x7610, R57 ;  /* 0x00007610ff397816 */ /* 0x000fe40000000039 */
[C---:B------:R-:W-:Y:S01]  /*36360*/  IADD3 R25, P5, PT, R18.reuse, R8, RZ ;  /* 0x0000000812197210 */ /* 0x040fe20007fbe0ff */
[----:B--2---:R0:W-:Y:S02]  /*36370*/  STL [R1+0x398], R20 ;  /* 0x0003981401007387 */ /* 0x0041e40000100800 */
[----:B0-----:R-:W-:-:S05]  /*36380*/  IADD3 R20, P1, PT, R18, R6, RZ ;  /* 0x0000000612147210 */ /* 0x001fca0007f3e0ff */
[----:B------:R-:W-:Y:S01]  /*36390*/  IMAD.X R52, R17, 0x1, R7, P1 ;  /* 0x0000000111347824 */ /* 0x000fe200008e0607 */
[----:B------:R-:W-:Y:S01]  /*363a0*/  ISETP.GE.U32.AND P1, PT, R10, 0x7ffffe53, PT ;  /* 0x7ffffe530a00780c */ /* 0x000fe20003f26070 */
[----:B------:R-:W-:-:S05]  /*363b0*/  @!P0 IMAD.MOV.U32 R10, RZ, RZ, R56 ;  /* 0x000000ffff0a8224 */ /* 0x000fca00078e0038 */
[----:B------:R0:W2:Y:S04]  /*363c0*/  @!P0 LDG.E.U8 R57, desc[UR8][R10.64] ;  /* 0x000000080a398981 */ /* 0x0000a8000c1e1100 */
[----:B------:R-:W-:Y:S04]  /*363d0*/  STL [R1+0x1a54], R25 ;  /* 0x001a541901007387 */ /* 0x000fe80000100800 */
[----:B------:R-:W-:Y:S04]  /*363e0*/  STL [R1+0x1f48], R11 ;  /* 0x001f480b01007387 */ /* 0x000fe80000100800 */
[----:B----4-:R1:W-:Y:S01]  /*363f0*/  STL [R1+0x39c], R50 ;  /* 0x00039c3201007387 */ /* 0x0103e20000100800 */
[----:B------:R-:W-:Y:S01]  /*36400*/  PRMT R53, RZ, 0x7610, R53 ;  /* 0x00007610ff357816 */ /* 0x000fe20000000035 */
[----:B-1----:R-:W-:Y:S01]  /*36410*/  IMAD.X R50, R17, 0x1, R9, P5 ;  /* 0x0000000111327824 */ /* 0x002fe200028e0609 */
[----:B------:R-:W-:-:S05]  /*36420*/  IADD3 R54, P5, PT, R18, R4, RZ ;  /* 0x0000000412367210 */ /* 0x000fca0007fbe0ff */
[----:B------:R-:W-:Y:S02]  /*36430*/  IMAD.X R49, R17, 0x1, R5, P5 ;  /* 0x0000000111317824 */ /* 0x000fe400028e0605 */
[----:B0-----:R-:W-:Y:S02]  /*36440*/  @!P0 IMAD.MOV.U32 R10, RZ, RZ, R54 ;  /* 0x000000ffff0a8224 */ /* 0x001fe400078e0036 */
[----:B------:R-:W-:Y:S01]  /*36450*/  @!P0 IMAD.MOV.U32 R11, RZ, RZ, R49 ;  /* 0x000000ffff0b8224 */ /* 0x000fe200078e0031 */
[----:B------:R-:W-:-:S04]  /*36460*/  PRMT R17, RZ, 0x7610, R17 ;  /* 0x00007610ff117816 */ /* 0x000fc80000000011 */
[----:B------:R0:W3:Y:S02]  /*36470*/  @!P0 LDG.E.U8 R53, desc[UR8][R10.64] ;  /* 0x000000080a358981 */ /* 0x0000e4000c1e1100 */
[----:B0-----:R-:W-:Y:S02]  /*36480*/  @!P0 IMAD.MOV.U32 R10, RZ, RZ, R20 ;  /* 0x000000ffff0a8224 */ /* 0x001fe400078e0014 */
[----:B------:R-:W-:-:S05]  /*36490*/  @!P0 IMAD.MOV.U32 R11, RZ, RZ, R52 ;  /* 0x000000ffff0b8224 */ /* 0x000fca00078e0034 */
[----:B------:R0:W4:Y:S01]  /*364a0*/  @!P0 LDG.E.U8 R17, desc[UR8][R10.64] ;  /* 0x000000080a118981 */ /* 0x000122000c1e1100 */
[----:B------:R-:W-:-:S03]  /*364b0*/  PRMT R19, RZ, 0x7610, R19 ;  /* 0x00007610ff137816 */ /* 0x000fc60000000013 */
[----:B------:R-:W-:Y:S04]  /*364c0*/  STL [R1+0x1a5c], R20 ;  /* 0x001a5c1401007387 */ /* 0x000fe80000100800 */
[----:B------:R-:W-:Y:S04]  /*364d0*/  STL [R1+0x1a50], R50 ;  /* 0x001a503201007387 */ /* 0x000fe80000100800 */
[----:B------:R-:W-:Y:S04]  /*364e0*/  STL [R1+0x1f54], R54 ;  /* 0x001f543601007387 */ /* 0x000fe80000100800 */
[----:B------:R-:W-:Y:S04]  /*364f0*/  STL [R1+0x1a58], R52 ;  /* 0x001a583401007387 */ /* 0x000fe80000100800 */
[----:B------:R-:W3:Y:S01]  /*36500*/  LDL.LU R56, [R1+0x3dd0] ;  /* 0x003dd00001387983 */ /* 0x000ee20000300800 */
[----:B0-----:R-:W-:-:S02]  /*36510*/  @!P0 IMAD.MOV.U32 R10, RZ, RZ, R25 ;  /* 0x000000ffff0a8224 */ /* 0x001fc400078e0019 */
[----:B------:R-:W-:-:S05]  /*36520*/  @!P0 IMAD.MOV.U32 R11, RZ, RZ, R50 ;  /* 0x000000ffff0b8224 */ /* 0x000fca00078e0032 */
[----:B------:R0:W3:Y:S04]  /*36530*/  @!P0 LDG.E.U8 R19, desc[UR8][R10.64] ;  /* 0x000000080a138981 */ /* 0x0000e8000c1e1100 */
[----:B--2---:R1:W-:Y:S04]  /*36540*/  STL [R1+0x348], R57 ;  /* 0x0003483901007387 */ /* 0x0043e80000100800 */
[----:B-1----:R-:W2:Y:S04]  /*36550*/  LDL.LU R57, [R1+0x3dcc] ;  /* 0x003dcc0001397983 */ /* 0x002ea80000300800 */
[----:B------:R1:W-:Y:S04]  /*36560*/  STL [R1+0x1f50], R49 ;  /* 0x001f503101007387 */ /* 0x0003e80000100800 */
[----:B-1----:R-:W2:Y:S01]  /*36570*/  LDL.LU R49, [R1+0x3dc8] ;  /* 0x003dc80001317983 */ /* 0x002ea20000300800 */
[----:B------:R-:W-:-:S05]  /*36580*/  IMAD R18, R0, 0xd2, RZ ;  /* 0x000000d200127824 */ /* 0x000fca00078e02ff */
[C---:B------:R-:W-:Y:S02]  /*36590*/  IADD3 R20, P5, PT, R18.reuse, R2, RZ ;  /* 0x0000000212147210 */ /* 0x040fe40007fbe0ff */
[----:B------:R-:W-:Y:S01]  /*365a0*/  IADD3 R25, P0, PT, R18, R8, RZ ;  /* 0x0000000812197210 */ /* 0x000fe20007f1e0ff */
[----:B0-----:R-:W-:Y:S01]  /*365b0*/  VIADD R10, R22, 0xffffff31 ;  /* 0xffffff31160a7836 */ /* 0x001fe20000000000 */
[----:B----4-:R0:W-:Y:S04]  /*365c0*/  STL [R1+0x340], R17 ;  /* 0x0003401101007387 */ /* 0x0101e80000100800 */
[----:B------:R-:W-:Y:S01]  /*365d0*/  STL [R1+0x1f1c], R20 ;  /* 0x001f1c1401007387 */ /* 0x000fe20000100800 */
[----:B0-----:R-:W-:-:S03]  /*365e0*/  SHF.R.S32.HI R17, RZ, 0x1f, R18 ;  /* 0x0000001fff117819 */ /* 0x001fc60000011412 */
[----:B------:R-:W-:Y:S02]  /*365f0*/  STL [R1+0x1a74], R25 ;  /* 0x001a741901007387 */ /* 0x000fe40000100800 */
[C---:B------:R-:W-:Y:S01]  /*36600*/  IMAD.X R11, R17.reuse, 0x1, R3, P5 ;  /* 0x00000001110b7824 */ /* 0x040fe200028e0603 */
[----:B------:R-:W-:Y:S01]  /*36610*/  IADD3 R54, P5, PT, R18, R6, RZ ;  /* 0x0000000612367210 */ /* 0x000fe20007fbe0ff */
[----:B------:R-:W-:-:S03]  /*36620*/  IMAD.X R50, R17, 0x1, R9, P0 ;  /* 0x0000000111327824 */ /* 0x000fc600000e0609 */
[----:B------:R-:W-:Y:S04]  /*36630*/  STL [R1+0x1f18], R11 ;  /* 0x001f180b01007387 */ /* 0x000fe80000100800 */
[----:B------:R-:W-:Y:S04]  /*36640*/  STL [R1+0x1a7c], R54 ;  /* 0x001a7c3601007387 */ /* 0x000fe80000100800 */
[----:B---3--:R0:W-:Y:S04]  /*36650*/  STL [R1+0x344], R53 ;  /* 0x0003443501007387 */ /* 0x0081e80000100800 */
[----:B------:R1:W-:Y:S01]  /*36660*/  STL [R1+0x33c], R19 ;  /* 0x00033c1301007387 */ /* 0x0003e20000100800 */
[----:B0-----:R-:W-:Y:S01]  /*36670*/  IADD3 R53, P0, PT, R18, R4, RZ ;  /* 0x0000000412357210 */ /* 0x001fe20007f1e0ff */
[----:B-1----:R-:W-:Y:S01]  /*36680*/  IMAD.X R19, R17, 0x1, R7, P5 ;  /* 0x0000000111137824 */ /* 0x002fe200028e0607 */
[----:B------:R-:W-:Y:S01]  /*36690*/  ISETP.GE.U32.AND P5, PT, R10, 0x7ffffe32, PT ;  /* 0x7ffffe320a00780c */ /* 0x000fe20003fa6070 */
[----:B------:R-:W-:-:S02]  /*366a0*/  @!P6 IMAD.MOV.U32 R10, RZ, RZ, R20 ;  /* 0x000000ffff0ae224 */ /* 0x000fc400078e0014 */
[----:B------:R-:W-:Y:S01]  /*366b0*/  IMAD.X R52, R17, 0x1, R5, P0 ;  /* 0x0000000111347824 */ /* 0x000fe200000e0605 */
[----:B------:R-:W-:Y:S04]  /*366c0*/  STL [R1+0x1a70], R50 ;  /* 0x001a703201007387 */ /* 0x000fe80000100800 */
[----:B------:R-:W-:Y:S04]  /*366d0*/  STL [R1+0x1f24], R53 ;  /* 0x001f243501007387 */ /* 0x000fe80000100800 */
[----:B------:R-:W-:Y:S04]  /*366e0*/  STL [R1+0x1a78], R19 ;  /* 0x001a781301007387 */ /* 0x000fe80000100800 */
[----:B------:R-:W3:Y:S01]  /*366f0*/  LDL.LU R20, [R1+0x3dc4] ;  /* 0x003dc40001147983 */ /* 0x000ee20000300800 */
[----:B--2---:R-:W-:-:S06]  /*36700*/  PRMT R57, RZ, 0x7610, R57 ;  /* 0x00007610ff397816 */ /* 0x004fcc0000000039 */
[----:B------:R0:W2:Y:S01]  /*36710*/  @!P6 LDG.E.U8 R57, desc[UR8][R10.64] ;  /* 0x000000080a39e981 */ /* 0x0000a2000c1e1100 */
[----:B------:R-:W-:Y:S01]  /*36720*/  PRMT R49, RZ, 0x7610, R49 ;  /* 0x00007610ff317816 */ /* 0x000fe20000000031 */
[----:B0-----:R-:W-:Y:S02]  /*36730*/  @!P6 IMAD.MOV.U32 R10, RZ, RZ, R53 ;  /* 0x000000ffff0ae224 */ /* 0x001fe400078e0035 */
[----:B------:R-:W-:-:S05]  /*36740*/  @!P6 IMAD.MOV.U32 R11, RZ, RZ, R52 ;  /* 0x000000ffff0be224 */ /* 0x000fca00078e0034 */
[----:B------:R0:W4:Y:S01]  /*36750*/  @!P6 LDG.E.U8 R49, desc[UR8][R10.64] ;  /* 0x000000080a31e981 */ /* 0x000122000c1e1100 */
[----:B------:R-:W-:Y:S01]  /*36760*/  PRMT R17, RZ, 0x7610, R17 ;  /* 0x00007610ff117816 */ /* 0x000fe20000000011 */
[----:B0-----:R-:W-:Y:S02]  /*36770*/  @!P6 IMAD.MOV.U32 R10, RZ, RZ, R54 ;  /* 0x000000ffff0ae224 */ /* 0x001fe400078e0036 */
[----:B------:R-:W-:-:S05]  /*36780*/  @!P6 IMAD.MOV.U32 R11, RZ, RZ, R19 ;  /* 0x000000ffff0be224 */ /* 0x000fca00078e0013 */
[----:B------:R0:W4:Y:S02]  /*36790*/  @!P6 LDG.E.U8 R17, desc[UR8][R10.64] ;  /* 0x000000080a11e981 */ /* 0x000124000c1e1100 */
[----:B0-----:R-:W-:Y:S02]  /*367a0*/  @!P6 IMAD.MOV.U32 R10, RZ, RZ, R25 ;  /* 0x000000ffff0ae224 */ /* 0x001fe400078e0019 */
[----:B------:R-:W-:Y:S01]  /*367b0*/  @!P6 IMAD.MOV.U32 R11, RZ, RZ, R50 ;  /* 0x000000ffff0be224 */ /* 0x000fe200078e0032 */
[----:B---3--:R-:W-:-:S06]  /*367c0*/  PRMT R20, RZ, 0x7610, R20 ;  /* 0x00007610ff147816 */ /* 0x008fcc0000000014 */
[----:B------:R0:W3:Y:S04]  /*367d0*/  @!P6 LDG.E.U8 R20, desc[UR8][R10.64] ;  /* 0x000000080a14e981 */ /* 0x0000e8000c1e1100 */
[----:B--2---:R1:W-:Y:S04]  /*367e0*/  STL [R1+0x244], R57 ;  /* 0x0002443901007387 */ /* 0x0043e80000100800 */
[----:B-1----:R-:W2:Y:S04]  /*367f0*/  LDL.LU R57, [R1+0x3dc0] ;  /* 0x003dc00001397983 */ /* 0x002ea80000300800 */
[----:B------:R1:W-:Y:S04]  /*36800*/  STL [R1+0x1f20], R52 ;  /* 0x001f203401007387 */ /* 0x0003e80000100800 */
[----:B-1----:R-:W2:Y:S04]  /*36810*/  LDL.LU R52, [R1+0x3dbc] ;  /* 0x003dbc0001347983 */ /* 0x002ea80000300800 */
[----:B------:R-:W2:Y:S04]  /*36820*/  LDL.LU R53, [R1+0x3db8] ;  /* 0x003db80001357983 */ /* 0x000ea80000300800 */
[----:B----4-:R1:W-:Y:S04]  /*36830*/  STL [R1+0x240], R49 ;  /* 0x0002403101007387 */ /* 0x0103e80000100800 */
[----:B-1----:R-:W4:Y:S04]  /*36840*/  LDL.LU R49, [R1+0x3db4] ;  /* 0x003db40001317983 */ /* 0x002f280000300800 */
[----:B------:R-:W2:Y:S01]  /*36850*/  LDL.LU R19, [R1+0x3db0] ;  /* 0x003db00001137983 */ /* 0x000ea20000300800 */
[----:B------:R-:W-:-:S03]  /*36860*/  IMAD R18, R0, 0xd0, RZ ;  /* 0x000000d000127824 */ /* 0x000fc600078e02ff */
[----:B------:R1:W-:Y:S02]  /*36870*/  STL [R1+0x23c], R17 ;  /* 0x00023c1101007387 */ /* 0x0003e40000100800 */
[C---:B------:R-:W-:Y:S02]  /*36880*/  IADD3 R54, P0, PT, R18.reuse, R2, RZ ;  /* 0x0000000212367210 */ /* 0x040fe40007f1e0ff */
[C---:B------:R-:W-:Y:S02]  /*36890*/  IADD3 R25, P6, PT, R18.reuse, R6, RZ ;  /* 0x0000000612197210 */ /* 0x040fe40007fde0ff */
[----:B-1----:R-:W-:Y:S01]  /*368a0*/  SHF.R.S32.HI R17, RZ, 0x1f, R18 ;  /* 0x0000001fff117819 */ /* 0x002fe20000011412 */
[----:B------:R-:W-:Y:S04]  /*368b0*/  STL [R1+0x1eec], R54 ;  /* 0x001eec3601007387 */ /* 0x000fe80000100800 */
[----:B0-----:R-:W-:Y:S01]  /*368c0*/  IMAD.X R11, R17, 0x1, R3, P0 ;  /* 0x00000001110b7824 */ /* 0x001fe200000e0603 */
[----:B------:R-:W-:Y:S01]  /*368d0*/  IADD3 R50, P0, PT, R18, R4, RZ ;  /* 0x0000000412327210 */ /* 0x000fe20007f1e0ff */
[----:B------:R-:W-:Y:S04]  /*368e0*/  STL [R1+0x1a94], R25 ;  /* 0x001a941901007387 */ /* 0x000fe80000100800 */
[----:B------:R-:W-:Y:S01]  /*368f0*/  STL [R1+0x1ee8], R11 ;  /* 0x001ee80b01007387 */ /* 0x000fe20000100800 */
[----:B--2---:R-:W-:-:S05]  /*36900*/  PRMT R19, RZ, 0x7610, R19 ;  /* 0x00007610ff137816 */ /* 0x004fca0000000013 */
[----:B------:R0:W-:Y:S04]  /*36910*/  STL.S16 [R1+0x134], R19 ;  /* 0x0001341301007387 */ /* 0x0001e80000100600 */
[----:B------:R-:W-:Y:S04]  /*36920*/  STL [R1+0x1ef4], R50 ;  /* 0x001ef43201007387 */ /* 0x000fe80000100800 */
[----:B---3--:R1:W-:Y:S01]  /*36930*/  STL [R1+0x238], R20 ;  /* 0x0002381401007387 */ /* 0x0083e20000100800 */
[C---:B0-----:R-:W-:Y:S02]  /*36940*/  IMAD.X R19, R17.reuse, 0x1, R7, P6 ;  /* 0x0000000111137824 */ /* 0x041fe400030e0607 */
[----:B-1----:R-:W-:-:S02]  /*36950*/  IMAD.X R20, R17, 0x1, R5, P0 ;  /* 0x0000000111147824 */ /* 0x002fc400000e0605 */
[----:B------:R-:W2:Y:S01]  /*36960*/  LDL R17, [R1+0x134] ;  /* 0x0001340001117983 */ /* 0x000ea20000100800 */
[----:B------:R-:W-:-:S05]  /*36970*/  VIADD R10, R22, 0xffffff33 ;  /* 0xffffff33160a7836 */ /* 0x000fca0000000000 */
[----:B------:R-:W-:Y:S01]  /*36980*/  ISETP.GE.U32.AND P6, PT, R10, 0x7ffffe34, PT ;  /* 0x7ffffe340a00780c */ /* 0x000fe20003fc6070 */
[----:B------:R-:W-:Y:S01]  /*36990*/  @!P3 IMAD.MOV.U32 R10, RZ, RZ, R54 ;  /* 0x000000ffff0ab224 */ /* 0x000fe200078e0036 */
[----:B----4-:R-:W-:Y:S02]  /*369a0*/  PRMT R49, RZ, 0x7610, R49 ;  /* 0x00007610ff317816 */ /* 0x010fe40000000031 */
[----:B------:R-:W-:Y:S01]  /*369b0*/  PRMT R52, RZ, 0x7610, R52 ;  /* 0x00007610ff347816 */ /* 0x000fe20000000034 */
[----:B------:R-:W-:Y:S04]  /*369c0*/  STL [R1+0x1a90], R19 ;  /* 0x001a901301007387 */ /* 0x000fe80000100800 */
[----:B------:R-:W3:Y:S04]  /*369d0*/  LDL.LU R54, [R1+0x3dac] ;  /* 0x003dac0001367983 */ /* 0x000ee80000300800 */
[----:B--2---:R0:W2:Y:S02]  /*369e0*/  @!P3 LDG.E.U8 R17, desc[UR8][R10.64] ;  /* 0x000000080a11b981 */ /* 0x0040a4000c1e1100 */
[----:B0-----:R-:W-:-:S02]  /*369f0*/  @!P3 IMAD.MOV.U32 R10, RZ, RZ, R50 ;  /* 0x000000ffff0ab224 */ /* 0x001fc400078e0032 */
[----:B------:R-:W-:-:S05]  /*36a00*/  @!P3 IMAD.MOV.U32 R11, RZ, RZ, R20 ;  /* 0x000000ffff0bb224 */ /* 0x000fca00078e0014 */
[----:B------:R0:W4:Y:S02]  /*36a10*/  @!P3 LDG.E.U8 R49, desc[UR8][R10.64] ;  /* 0x000000080a31b981 */ /* 0x000124000c1e1100 */
[----:B0-----:R-:W-:Y:S02]  /*36a20*/  @!P3 IMAD.MOV.U32 R10, RZ, RZ, R25 ;  /* 0x000000ffff0ab224 */ /* 0x001fe400078e0019 */
[----:B------:R-:W-:-:S05]  /*36a30*/  @!P3 IMAD.MOV.U32 R11, RZ, RZ, R19 ;  /* 0x000000ffff0bb224 */ /* 0x000fca00078e0013 */
[----:B------:R0:W4:Y:S04]  /*36a40*/  @!P3 LDG.E.U8 R52, desc[UR8][R10.64] ;  /* 0x000000080a34b981 */ /* 0x000128000c1e1100 */
[----:B------:R1:W-:Y:S01]  /*36a50*/  STL [R1+0x1ef0], R20 ;  /* 0x001ef01401007387 */ /* 0x0003e20000100800 */
[----:B---3--:R-:W-:-:S03]  /*36a60*/  PRMT R54, RZ, 0x7610, R54 ;  /* 0x00007610ff367816 */ /* 0x008fc60000000036 */
[----:B--2---:R2:W-:Y:S04]  /*36a70*/  @!P3 STL [R1+0x134], R17 ;  /* 0x000134110100b387 */ /* 0x0045e80000100800 */
[----:B-1----:R-:W3:Y:S04]  /*36a80*/  LDL.LU R20, [R1+0x3da8] ;  /* 0x003da80001147983 */ /* 0x002ee80000300800 */
[----:B------:R-:W3:Y:S01]  /*36a90*/  LDL.LU R50, [R1+0x3da4] ;  /* 0x003da40001327983 */ /* 0x000ee20000300800 */
[----:B--2---:R-:W-:-:S03]  /*36aa0*/  SHF.R.S32.HI R17, RZ, 0x1f, R18 ;  /* 0x0000001fff117819 */ /* 0x004fc60000011412 */
[----:B----4-:R1:W-:Y:S04]  /*36ab0*/  STL [R1+0x130], R49 ;  /* 0x0001303101007387 */ /* 0x0103e80000100800 */
[----:B------:R-:W2:Y:S04]  /*36ac0*/  LDL.LU R19, [R1+0x3da0] ;  /* 0x003da00001137983 */ /* 0x000ea80000300800 */
[----:B------:R-:W4:Y:S01]  /*36ad0*/  LDL.LU R25, [R1+0x3d9c] ;  /* 0x003d9c0001197983 */ /* 0x000f220000300800 */
[----:B-1----:R-:W-:-:S05]  /*36ae0*/  IADD3 R49, P0, PT, R18, R8, RZ ;  /* 0x0000000812317210 */ /* 0x002fca0007f1e0ff */
[----:B0-----:R-:W-:Y:S02]  /*36af0*/  IMAD.MOV.U32 R11, RZ, RZ, R49 ;  /* 0x000000ffff0b7224 */ /* 0x001fe400078e0031 */
[----:B------:R-:W-:Y:S01]  /*36b00*/  IMAD.X R10, R17, 0x1, R9, P0 ;  /* 0x00000001110a7824 */ /* 0x000fe200000e0609 */
[----:B------:R-:W-:Y:S04]  /*36b10*/  STL [R1+0x1a8c], R49 ;  /* 0x001a8c3101007387 */ /* 0x000fe80000100800 */
[----:B------:R-:W-:Y:S01]  /*36b20*/  STL [R1+0x12c], R52 ;  /* 0x00012c3401007387 */ /* 0x000fe20000100800 */
[----:B------:R-:W-:-:S03]  /*36b30*/  @!P3 LOP3.LUT R11, R11, R10, RZ, 0x3c, !PT ;  /* 0x0000000a0b0bb212 */ /* 0x000fc600078e3cff */
        /* <DEDUP_REMOVED lines=17> */
[----:B------:R0:W3:Y:S02]  /*36c50*/  @!P1 LDG.E.U8 R56, desc[UR8][R10.64] ;  /* 0x000000080a389981 */ /* 0x0000e4000c1e1100 */
[----:B0-----:R-:W-:Y:S01]  /*36c60*/  @!P1 IMAD.MOV.U32 R10, RZ, RZ, R49 ;  /* 0x000000ffff0a9224 */ /* 0x001fe200078e0031 */
[----:B----4-:R-:W-:Y:S01]  /*36c70*/  PRMT R25, RZ, 0x7610, R25 ;  /* 0x00007610ff197816 */ /* 0x010fe20000000019 */
        /* <DEDUP_REMOVED lines=9> */
[----:B---3--:R-:W-:Y:S01]  /*36d10*/  PRMT R50, RZ, 0x7610, R50 ;  /* 0x00007610ff327816 */ /* 0x008fe20000000032 */
[----:B0-----:R-:W-:Y:S02]  /*36d20*/  @!P1 IMAD.MOV.U32 R10, RZ, RZ, R52 ;  /* 0x000000ffff0a9224 */ /* 0x001fe400078e0034 */
[----:B-1----:R-:W-:-:S04]  /*36d30*/  IMAD.X R54, R17, 0x1, R7, P3 ;  /* 0x0000000111367824 */ /* 0x002fc800018e0607 */
[----:B------:R-:W-:Y:S01]  /*36d40*/  @!P1 IMAD.MOV.U32 R11, RZ, RZ, R54 ;  /* 0x000000ffff0b9224 */ /* 0x000fe200078e0036 */
[----:B------:R-:W-:-:S04]  /*36d50*/  PRMT R20, RZ, 0x7610, R20 ;  /* 0x00007610ff147816 */ /* 0x000fc80000000014 */
[----:B------:R0:W3:Y:S04]  /*36d60*/  @!P1 LDG.E.U8 R50, desc[UR8][R10.64] ;  /* 0x000000080a329981 */ /* 0x0000e8000c1e1100 */
        /* <DEDUP_REMOVED lines=10> */
[----:B------:R1:W-:Y:S01]  /*36e10*/  STL [R1+0x424], R56 ;  /* 0x0004243801007387 */ /* 0x0003e20000100800 */
        /* <DEDUP_REMOVED lines=15> */
[----:B---3--:R1:W-:Y:S01]  /*36f10*/  STL [R1+0x41c], R50 ;  /* 0x00041c3201007387 */ /* 0x0083e20000100800 */
        /* <DEDUP_REMOVED lines=91> */
[----:B------:R-:W-:Y:S02]  /*374d0*/  PRMT R52, RZ, 0x7610, R52 ;  /* 0x00007610ff347816 */ /* 0x000fe40000000034 */
[----:B--2---:R0:W2:Y:S02]  /*374e0*/  @!P0 LDG.E.U8 R17, desc[UR8][R10.64] ;  /* 0x000000080a118981 */ /* 0x0040a4000c1e1100 */
[----:B0-----:R-:W-:Y:S02]  /*374f0*/  @!P0 IMAD.MOV.U32 R10, RZ, RZ, R50 ;  /* 0x000000ffff0a8224 */ /* 0x001fe400078e0032 */
[----:B------:R-:W-:-:S05]  /*37500*/  @!P0 IMAD.MOV.U32 R11, RZ, RZ, R20 ;  /* 0x000000ffff0b8224 */ /* 0x000fca00078e0014 */
[----:B------:R0:W3:Y:S02]  /*37510*/  @!P0 LDG.E.U8 R49, desc[UR8][R10.64] ;  /* 0x000000080a318981 */ /* 0x0000e4000c1e1100 */
[----:B0-----:R-:W-:Y:S02]  /*37520*/  @!P0 IMAD.MOV.U32 R10, RZ, RZ, R25 ;  /* 0x000000ffff0a8224 */ /* 0x001fe400078e0019 */
[----:B------:R-:W-:-:S05]  /*37530*/  @!P0 IMAD.MOV.U32 R11, RZ, RZ, R19 ;  /* 0x000000ffff0b8224 */ /* 0x000fca00078e0013 */
[----:B------:R0:W4:Y:S04]  /*37540*/  @!P0 LDG.E.U8 R52, desc[UR8][R10.64] ;  /* 0x000000080a348981 */ /* 0x000128000c1e1100 */
[----:B------:R-:W-:Y:S04]  /*37550*/  STL [R1+0x1ae0], R19 ;  /* 0x001ae01301007387 */ /* 0x000fe80000100800 */
[----:B------:R-:W4:Y:S04]  /*37560*/  LDL.LU R54, [R1+0x3d74] ;  /* 0x003d740001367983 */ /* 0x000f280000300800 */
[----:B------:R1:W-:Y:S01]  /*37570*/  STL [R1+0x1e60], R20 ;  /* 0x001e601401007387 */ /* 0x0003e20000100800 */
[----:B------:R-:W-:-:S03]  /*37580*/  PRMT R56, RZ, 0x7610, R56 ;  /* 0x00007610ff387816 */ /* 0x000fc60000000038 */
[----:B--2---:R2:W-:Y:S04]  /*37590*/  @!P0 STL [R1+0x254], R17 ;  /* 0x0002541101008387 */ /* 0x0045e80000100800 */
[----:B-1----:R-:W4:Y:S04]  /*375a0*/  LDL.LU R20, [R1+0x3d70] ;  /* 0x003d700001147983 */ /* 0x002f280000300800 */
[----:B------:R-:W4:Y:S01]  /*375b0*/  LDL.LU R50, [R1+0x3d6c] ;  /* 0x003d6c0001327983 */ /* 0x000f220000300800 */
[----:B--2---:R-:W-:-:S03]  /*375c0*/  SHF.R.S32.HI R17, RZ, 0x1f, R18 ;  /* 0x0000001fff117819 */ /* 0x004fc60000011412 */
[----:B---3--:R1:W-:Y:S04]  /*375d0*/  STL [R1+0x250], R49 ;  /* 0x0002503101007387 */ /* 0x0083e80000100800 */
[----:B------:R-:W2:Y:S04]  /*375e0*/  LDL.LU R19, [R1+0x3d68] ;  /* 0x003d680001137983 */ /* 0x000ea80000300800 */
[----:B------:R-:W3:Y:S01]  /*375f0*/  LDL.LU R25, [R1+0x3d64] ;  /* 0x003d640001197983 */ /* 0x000ee20000300800 */
[----:B-1----:R-:W-:-:S05]  /*37600*/  IADD3 R49, P5, PT, R18, R8, RZ ;  /* 0x0000000812317210 */ /* 0x002fca0007fbe0ff */
[----:B0-----:R-:W-:Y:S02]  /*37610*/  IMAD.MOV.U32 R11, RZ, RZ, R49 ;  /* 0x000000ffff0b7224 */ /* 0x001fe400078e0031 */
[----:B------:R-:W-:Y:S01]  /*37620*/  IMAD.X R10, R17, 0x1, R9, P5 ;  /* 0x00000001110a7824 */ /* 0x000fe200028e0609 */
[----:B------:R-:W-:Y:S04]  /*37630*/  STL [R1+0x1adc], R49 ;  /* 0x001adc3101007387 */ /* 0x000fe80000100800 */
[----:B----4-:R-:W-:Y:S01]  /*37640*/  STL [R1+0x24c], R52 ;  /* 0x00024c3401007387 */ /* 0x010fe20000100800 */
[----:B------:R-:W-:-:S03]  /*37650*/  @!P0 LOP3.LUT R11, R11, R10, RZ, 0x3c, !PT ;  /* 0x0000000a0b0b8212 */ /* 0x000fc600078e3cff */
[----:B------:R0:W-:Y:S02]  /*37660*/  STL [R1+0x1ad8], R10 ;  /* 0x001ad80a01007387 */ /* 0x0001e40000100800 */
[----:B0-----:R-:W-:-:S04]  /*37670*/  @!P0 LOP3.LUT R10, R11, R10, RZ, 0x3c, !PT ;  /* 0x0000000a0b0a8212 */ /* 0x001fc800078e3cff */
[----:B------:R-:W-:-:S05]  /*37680*/  @!P0 LOP3.LUT R11, R11, R10, RZ, 0x3c, !PT ;  /* 0x0000000a0b0b8212 */ /* 0x000fca00078e3cff */
[----:B------:R0:W4:Y:S01]  /*37690*/  @!P0 LDG.E.U8 R56, desc[UR8][R10.64] ;  /* 0x000000080a388981 */ /* 0x000122000c1e1100 */
        /* <DEDUP_REMOVED lines=13> */
[----:B------:R0:W2:Y:S02]  /*37770*/  @!P3 LDG.E.U8 R57, desc[UR8][R10.64] ;  /* 0x000000080a39b981 */ /* 0x0000a4000c1e1100 */
[----:B0-----:R-:W-:Y:S02]  /*37780*/  @!P3 IMAD.MOV.U32 R10, RZ, RZ, R49 ;  /* 0x000000ffff0ab224 */ /* 0x001fe400078e0031 */
[----:B------:R-:W-:-:S05]  /*37790*/  VIADD R52, R22, 0xffffff3b ;  /* 0xffffff3b16347836 */ /* 0x000fca0000000000 */
[----:B------:R-:W-:Y:S02]  /*377a0*/  ISETP.GE.U32.AND P5, PT, R52, 0x7ffffe3c, PT ;  /* 0x7ffffe3c3400780c */ /* 0x000fe40003fa6070 */
[----:B---3--:R-:W-:Y:S01]  /*377b0*/  PRMT R25, RZ, 0x7610, R25 ;  /* 0x00007610ff197816 */ /* 0x008fe20000000019 */
[----:B----4-:R0:W-:Y:S02]  /*377c0*/  STL [R1+0x248], R56 ;  /* 0x0002483801007387 */ /* 0x0101e40000100800 */
[----:B0-----:R-:W-:-:S04]  /*377d0*/  IMAD.X R56, R17, 0x1, R5, P0 ;  /* 0x0000000111387824 */ /* 0x001fc800000e0605 */
[----:B------:R-:W-:-:S05]  /*377e0*/  @!P3 IMAD.MOV.U32 R11, RZ, RZ, R56 ;  /* 0x000000ffff0bb224 */ /* 0x000fca00078e0038 */
[----:B------:R0:W3:Y:S01]  /*377f0*/  @!P3 LDG.E.U8 R25, desc[UR8][R10.64] ;  /* 0x000000080a19b981 */ /* 0x0000e2000c1e1100 */
[----:B------:R-:W-:-:S03]  /*37800*/  IADD3 R52, P0, PT, R18, R6, RZ ;  /* 0x0000000612347210 */ /* 0x000fc60007f1e0ff */
[----:B------:R1:W-:Y:S01]  /*37810*/  STL [R1+0x1ad0], R56 ;  /* 0x001ad03801007387 */ /* 0x0003e20000100800 */
[----:B------:R-:W-:Y:S01]  /*37820*/  PRMT R50, RZ, 0x7610, R50 ;  /* 0x00007610ff327816 */ /* 0x000fe20000000032 */
[----:B-1----:R-:W-:Y:S02]  /*37830*/  IMAD.X R56, R17, 0x1, R7, P0 ;  /* 0x0000000111387824 */ /* 0x002fe400000e0607 */
[----:B0-----:R-:W-:Y:S02]  /*37840*/  @!P3 IMAD.MOV.U32 R10, RZ, RZ, R52 ;  /* 0x000000ffff0ab224 */ /* 0x001fe400078e0034 */
[----:B------:R-:W-:-:S05]  /*37850*/  @!P3 IMAD.MOV.U32 R11, RZ, RZ, R56 ;  /* 0x000000ffff0bb224 */ /* 0x000fca00078e0038 */
[----:B------:R0:W4:Y:S04]  /*37860*/  @!P3 LDG.E.U8 R50, desc[UR8][R10.64] ;  /* 0x000000080a32b981 */ /* 0x000128000c1e1100 */
[----:B------:R-:W-:Y:S01]  /*37870*/  STL [R1+0x1aec], R52 ;  /* 0x001aec3401007387 */ /* 0x000fe20000100800 */
[----:B--2---:R-:W-:Y:S02]  /*37880*/  PRMT R19, RZ, 0x7610, R19 ;  /* 0x00007610ff137816 */ /* 0x004fe40000000013 */
[----:B------:R-:W-:Y:S01]  /*37890*/  PRMT R53, RZ, 0x7610, R53 ;  /* 0x00007610ff357816 */ /* 0x000fe20000000035 */
[----:B---3--:R1:W-:Y:S02]  /*378a0*/  STL [R1+0x480], R25 ;  /* 0x0004801901007387 */ /* 0x0083e40000100800 */
[----:B-1----:R-:W-:-:S05]  /*378b0*/  IADD3 R25, P0, PT, R18, R8, RZ ;  /* 0x0000000812197210 */ /* 0x002fca0007f1e0ff */
[----:B------:R-:W-:Y:S02]  /*378c0*/  IMAD.X R49, R17, 0x1, R9, P0 ;  /* 0x0000000111317824 */ /* 0x000fe400000e0609 */
[----:B0-----:R-:W-:Y:S02]  /*378d0*/  @!P3 IMAD.MOV.U32 R10, RZ, RZ, R25 ;  /* 0x000000ffff0ab224 */ /* 0x001fe400078e0019 */
[----:B------:R-:W-:-:S05]  /*378e0*/  @!P3 IMAD.MOV.U32 R11, RZ, RZ, R49 ;  /* 0x000000ffff0bb224 */ /* 0x000fca00078e0031 */
[----:B------:R0:W2:Y:S01]  /*378f0*/  @!P3 LDG.E.U8 R19, desc[UR8][R10.64] ;  /* 0x000000080a13b981 */ /* 0x0000a2000c1e1100 */
[----:B------:R-:W-:-:S03]  /*37900*/  IMAD R18, R0, 0xc8, RZ ;  /* 0x000000c800127824 */ /* 0x000fc600078e02ff */
[----:B------:R1:W-:Y:S04]  /*37910*/  STL [R1+0x1ae8], R56 ;  /* 0x001ae83801007387 */ /* 0x0003e80000100800 */
[----:B------:R-:W-:Y:S01]  /*37920*/  STL [R1+0x1b04], R25 ;  /* 0x001b041901007387 */ /* 0x000fe20000100800 */
[----:B------:R-:W-:-:S03]  /*37930*/  SHF.R.S32.HI R17, RZ, 0x1f, R18 ;  /* 0x0000001fff117819 */ /* 0x000fc60000011412 */
[----:B------:R-:W-:Y:S01]  /*37940*/  STL [R1+0x1b00], R49 ;  /* 0x001b003101007387 */ /* 0x000fe20000100800 */
[----:B-1----:R-:W-:Y:S01]  /*37950*/  IADD3 R56, P0, PT, R18, R2, RZ ;  /* 0x0000000212387210 */ /* 0x002fe20007f1e0ff */
[----:B0-----:R-:W-:-:S04]  /*37960*/  VIADD R10, R22, 0xffffff50 ;  /* 0xffffff50160a7836 */ /* 0x001fc80000000000 */
[----:B------:R-:W-:Y:S01]  /*37970*/  STL [R1+0x1e2c], R56 ;  /* 0x001e2c3801007387 */ /* 0x000fe20000100800 */
[----:B------:R-:W-:-:S03]  /*37980*/  IMAD.X R11, R17, 0x1, R3, P0 ;  /* 0x00000001110b7824 */ /* 0x000fc600000e0603 */
[----:B----4-:R0:W-:Y:S02]  /*37990*/  STL [R1+0x47c], R50 ;  /* 0x00047c3201007387 */ /* 0x0101e40000100800 */
[----:B0-----:R-:W-:-:S05]  /*379a0*/  IADD3 R50, P0, PT, R18, R6, RZ ;  /* 0x0000000612327210 */ /* 0x001fca0007f1e0ff */
[----:B------:R-:W-:Y:S01]  /*379b0*/  IMAD.X R52, R17, 0x1, R7, P0 ;  /* 0x0000000111347824 */ /* 0x000fe200000e0607 */
[----:B------:R-:W-:Y:S01]  /*379c0*/  ISETP.GE.U32.AND P0, PT, R10, 0x7ffffe51, PT ;  /* 0x7ffffe510a00780c */ /* 0x000fe20003f06070 */
[----:B------:R-:W-:-:S05]  /*379d0*/  @!P1 IMAD.MOV.U32 R10, RZ, RZ, R56 ;  /* 0x000000ffff0a9224 */ /* 0x000fca00078e0038 */
[----:B------:R0:W3:Y:S01]  /*379e0*/  @!P1 LDG.E.U8 R53, desc[UR8][R10.64] ;  /* 0x000000080a359981 */ /* 0x0000e2000c1e1100 */
[----:B------:R-:W-:-:S05]  /*379f0*/  IADD3 R25, P3, PT, R18, R8, RZ ;  /* 0x0000000812197210 */ /* 0x000fca0007f7e0ff */
[----:B------:R-:W-:Y:S04]  /*37a00*/  STL [R1+0x1af4], R25 ;  /* 0x001af41901007387 */ /* 0x000fe80000100800 */
[----:B------:R-:W-:Y:S04]  /*37a10*/  STL [R1+0x1e28], R11 ;  /* 0x001e280b01007387 */ /* 0x000fe80000100800 */
[----:B------:R-:W-:Y:S01]  /*37a20*/  STL [R1+0x1afc], R50 ;  /* 0x001afc3201007387 */ /* 0x000fe20000100800 */
[----:B------:R-:W-:-:S03]  /*37a30*/  IMAD.X R49, R17, 0x1, R9, P3 ;  /* 0x0000000111317824 */ /* 0x000fc600018e0609 */
[----:B------:R1:W-:Y:S04]  /*37a40*/  STL [R1+0x484], R57 ;  /* 0x0004843901007387 */ /* 0x0003e80000100800 */
[----:B------:R-:W-:Y:S01]  /*37a50*/  STL [R1+0x1af0], R49 ;  /* 0x001af03101007387 */ /* 0x000fe20000100800 */
[----:B-1----:R-:W-:-:S05]  /*37a60*/  IADD3 R57, P3, PT, R18, R4, RZ ;  /* 0x0000000412397210 */ /* 0x002fca0007f7e0ff */
[----:B------:R-:W-:Y:S04]  /*37a70*/  STL [R1+0x1e34], R57 ;  /* 0x001e343901007387 */ /* 0x000fe80000100800 */
[----:B------:R-:W-:Y:S01]  /*37a80*/  STL [R1+0x1af8], R52 ;  /* 0x001af83401007387 */ /* 0x000fe20000100800 */
[----:B------:R-:W-:Y:S01]  /*37a90*/  PRMT R54, RZ, 0x7610, R54 ;  /* 0x00007610ff367816 */ /* 0x000fe20000000036 */
[----:B0-----:R-:W-:Y:S01]  /*37aa0*/  @!P1 IMAD.MOV.U32 R10, RZ, RZ, R57 ;  /* 0x000000ffff0a9224 */ /* 0x001fe200078e0039 */
[----:B------:R-:W-:Y:S01]  /*37ab0*/  PRMT R20, RZ, 0x7610, R20 ;  /* 0x00007610ff147816 */ /* 0x000fe20000000014 */
[----:B--2---:R0:W-:Y:S04]  /*37ac0*/  STL [R1+0x478], R19 ;  /* 0x0004781301007387 */ /* 0x0041e80000100800 */
[----:B------:R-:W2:Y:S01]  /*37ad0*/  LDL.LU R56, [R1+0x3d60] ;  /* 0x003d600001387983 */ /* 0x000ea20000300800 */
[----:B0-----:R-:W-:-:S04]  /*37ae0*/  IMAD.X R19, R17, 0x1, R5, P3 ;  /* 0x0000000111137824 */ /* 0x001fc800018e0605 */
[----:B------:R-:W-:Y:S01]  /*37af0*/  @!P1 IMAD.MOV.U32 R11, RZ, RZ, R19 ;  /* 0x000000ffff0b9224 */ /* 0x000fe200078e0013 */
[----:B------:R-:W-:-:S04]  /*37b00*/  PRMT R17, RZ, 0x7610, R17 ;  /* 0x00007610ff117816 */ /* 0x000fc80000000011 */
[----:B------:R0:W4:Y:S02]  /*37b10*/  @!P1 LDG.E.U8 R54, desc[UR8][R10.64] ;  /* 0x000000080a369981 */ /* 0x000124000c1e1100 */
[----:B0-----:R-:W-:Y:S02]  /*37b20*/  @!P1 IMAD.MOV.U32 R10, RZ, RZ, R50 ;  /* 0x000000ffff0a9224 */ /* 0x001fe400078e0032 */
[----:B------:R-:W-:-:S05]  /*37b30*/  @!P1 IMAD.MOV.U32 R11, RZ, RZ, R52 ;  /* 0x000000ffff0b9224 */ /* 0x000fca00078e0034 */
[----:B------:R0:W2:Y:S02]  /*37b40*/  @!P1 LDG.E.U8 R17, desc[UR8][R10.64] ;  /* 0x000000080a119981 */ /* 0x0000a4000c1e1100 */
[----:B0-----:R-:W-:Y:S02]  /*37b50*/  @!P1 IMAD.MOV.U32 R10, RZ, RZ, R25 ;  /* 0x000000ffff0a9224 */ /* 0x001fe400078e0019 */
[----:B------:R-:W-:-:S05]  /*37b60*/  @!P1 IMAD.MOV.U32 R11, RZ, RZ, R49 ;  /* 0x000000ffff0b9224 */ /* 0x000fca00078e0031 */
[----:B------:R0:W4:Y:S04]  /*37b70*/  @!P1 LDG.E.U8 R20, desc[UR8][R10.64] ;  /* 0x000000080a149981 */ /* 0x000128000c1e1100 */
[----:B---3--:R1:W-:Y:S04]  /*37b80*/  STL [R1+0x144], R53 ;  /* 0x0001443501007387 */ /* 0x0083e80000100800 */
[----:B-1----:R-:W3:Y:S04]  /*37b90*/  LDL.LU R53, [R1+0x3d5c] ;  /* 0x003d5c0001357983 */ /* 0x002ee80000300800 */
[----:B------:R1:W-:Y:S04]  /*37ba0*/  STL [R1+0x1e30], R19 ;  /* 0x001e301301007387 */ /* 0x0003e80000100800 */
[----:B-1----:R-:W3:Y:S01]  /*37bb0*/  LDL.LU R19, [R1+0x3d58] ;  /* 0x003d580001137983 */ /* 0x002ee20000300800 */
[----:B------:R-:W-:-:S05]  /*37bc0*/  IMAD R18, R0, 0xc6, RZ ;  /* 0x000000c600127824 */ /* 0x000fca00078e02ff */
[C---:B------:R-:W-:Y:S02]  /*37bd0*/  IADD3 R52, P3, PT, R18.reuse, R2, RZ ;  /* 0x0000000212347210 */ /* 0x040fe40007f7e0ff */
[----:B------:R-:W-:Y:S01]  /*37be0*/  IADD3 R50, P1, PT, R18, R8, RZ ;  /* 0x0000000812327210 */ /* 0x000fe20007f3e0ff */
[----:B0-----:R-:W-:Y:S01]  /*37bf0*/  VIADD R10, R22, 0xffffff3d ;  /* 0xffffff3d160a7836 */ /* 0x001fe20000000000 */
[----:B--2---:R0:W-:Y:S04]  /*37c00*/  STL [R1+0x13c], R17 ;  /* 0x00013c1101007387 */ /* 0x0041e80000100800 */
        /* <DEDUP_REMOVED lines=8> */
[----:B----4-:R0:W-:Y:S01]  /*37c90*/  STL [R1+0x138], R20 ;  /* 0x0001381401007387 */ /* 0x0101e20000100800 */
[----:B------:R-:W-:-:S03]  /*37ca0*/  IMAD.X R25, R17, 0x1, R7, P3 ;  /* 0x0000000111197824 */ /* 0x000fc600018e0607 */
[----:B------:R-:W-:Y:S01]  /*37cb0*/  STL [R1+0x1b10], R57 ;  /* 0x001b103901007387 */ /* 0x000fe20000100800 */
[----:B------:R-:W-:Y:S01]  /*37cc0*/  ISETP.GE.U32.AND P3, PT, R10, 0x7ffffe3e, PT ;  /* 0x7ffffe3e0a00780c */ /* 0x000fe20003f66070 */
[----:B------:R-:W-:Y:S01]  /*37cd0*/  @!P6 IMAD.MOV.U32 R10, RZ, RZ, R52 ;  /* 0x000000ffff0ae224 */ /* 0x000fe200078e0034 */
[----:B---3--:R-:W-:Y:S02]  /*37ce0*/  PRMT R53, RZ, 0x7610, R53 ;  /* 0x00007610ff357816 */ /* 0x008fe40000000035 */
[----:B0-----:R-:W-:-:S04]  /*37cf0*/  IADD3 R20, P1, PT, R18, R4, RZ ;  /* 0x0000000412147210 */ /* 0x001fc80007f3e0ff */
[----:B------:R0:W2:Y:S04]  /*37d00*/  @!P6 LDG.E.U8 R53, desc[UR8][R10.64] ;  /* 0x000000080a35e981 */ /* 0x0000a8000c1e1100 */
[----:B------:R-:W-:Y:S04]  /*37d10*/  STL [R1+0x1e04], R20 ;  /* 0x001e041401007387 */ /* 0x000fe80000100800 */
[----:B------:R-:W-:Y:S04]  /*37d20*/  STL [R1+0x1b18], R25 ;  /* 0x001b181901007387 */ /* 0x000fe80000100800 */
[----:B------:R1:W-:Y:S01]  /*37d30*/  STL [R1+0x140], R54 ;  /* 0x0001403601007387 */ /* 0x0003e20000100800 */
[----:B------:R-:W-:-:S03]  /*37d40*/  PRMT R19, RZ, 0x7610, R19 ;  /* 0x00007610ff137816 */ /* 0x000fc60000000013 */
[----:B------:R-:W3:Y:S01]  /*37d50*/  LDL.LU R52, [R1+0x3d54] ;  /* 0x003d540001347983 */ /* 0x000ee20000300800 */
[----:B0-----:R-:W-:Y:S02]  /*37d60*/  @!P6 IMAD.MOV.U32 R10, RZ, RZ, R20 ;  /* 0x000000ffff0ae224 */ /* 0x001fe400078e0014 */
[----:B-1----:R-:W-:-:S04]  /*37d70*/  IMAD.X R54, R17, 0x1, R5, P1 ;  /* 0x0000000111367824 */ /* 0x002fc800008e0605 */
[----:B------:R-:W-:-:S05]  /*37d80*/  @!P6 IMAD.MOV.U32 R11, RZ, RZ, R54 ;  /* 0x000000ffff0be224 */ /* 0x000fca00078e0036 */
[----:B------:R-:W4:Y:S04]  /*37d90*/  @!P6 LDG.E.U8 R19, desc[UR8][R10.64] ;  /* 0x000000080a13e981 */ /* 0x000f28000c1e1100 */
[----:B--2---:R0:W-:Y:S04]  /*37da0*/  STL [R1+0x454], R53 ;  /* 0x0004543501007387 */ /* 0x0041e80000100800 */
[----:B0-----:R-:W2:Y:S04]  /*37db0*/  LDL.LU R53, [R1+0x3d50] ;  /* 0x003d500001357983 */ /* 0x001ea80000300800 */
[----:B------:R0:W-:Y:S04]  /*37dc0*/  STL [R1+0x1e00], R54 ;  /* 0x001e003601007387 */ /* 0x0001e80000100800 */
[----:B0-----:R-:W2:Y:S04]  /*37dd0*/  LDL.LU R54, [R1+0x3d4c] ;  /* 0x003d4c0001367983 */ /* 0x001ea80000300800 */
[----:B------:R-:W2:Y:S04]  /*37de0*/  LDL.LU R20, [R1+0x3d48] ;  /* 0x003d480001147983 */ /* 0x000ea80000300800 */
[----:B----4-:R0:W-:Y:S04]  /*37df0*/  STL [R1+0x450], R19 ;  /* 0x0004501301007387 */ /* 0x0101e80000100800 */
[----:B0-----:R-:W4:Y:S01]  /*37e00*/  LDL.LU R19, [R1+0x3d44] ;  /* 0x003d440001137983 */ /* 0x001f220000300800 */
[----:B------:R-:W-:Y:S01]  /*37e10*/  PRMT R17, RZ, 0x7610, R17 ;  /* 0x00007610ff117816 */ /* 0x000fe20000000011 */
[----:B------:R-:W-:-:S02]  /*37e20*/  @!P6 IMAD.MOV.U32 R10, RZ, RZ, R49 ;  /* 0x000000ffff0ae224 */ /* 0x000fc400078e0031 */
[----:B------:R-:W-:Y:S02]  /*37e30*/  @!P6 IMAD.MOV.U32 R11, RZ, RZ, R25 ;  /* 0x000000ffff0be224 */ /* 0x000fe400078e0019 */
[----:B------:R-:W2:Y:S04]  /*37e40*/  LDL.LU R25, [R1+0x3d40] ;  /* 0x003d400001197983 */ /* 0x000ea80000300800 */
[----:B------:R0:W2:Y:S02]  /*37e50*/  @!P6 LDG.E.U8 R17, desc[UR8][R10.64] ;  /* 0x000000080a11e981 */ /* 0x0000a4000c1e1100 */
[----:B0-----:R-:W-:Y:S02]  /*37e60*/  @!P6 IMAD.MOV.U32 R10, RZ, RZ, R50 ;  /* 0x000000ffff0ae224 */ /* 0x001fe400078e0032 */
[----:B------:R-:W-:Y:S01]  /*37e70*/  @!P6 IMAD.MOV.U32 R11, RZ, RZ, R57 ;  /* 0x000000ffff0be224 */ /* 0x000fe200078e0039 */
[----:B----4-:R-:W-:-:S06]  /*37e80*/  PRMT R19, RZ, 0x7610, R19 ;  /* 0x00007610ff137816 */ /* 0x010fcc0000000013 */
[----:B------:R0:W4:Y:S01]  /*37e90*/  @!P6 LDG.E.U8 R19, desc[UR8][R10.64] ;  /* 0x000000080a13e981 */ /* 0x000122000c1e1100 */
[----:B------:R-:W-:-:S03]  /*37ea0*/  IMAD R18, R0, 0xc4, RZ ;  /* 0x000000c400127824 */ /* 0x000fc600078e02ff */
[----:B--2---:R1:W-:Y:S02]  /*37eb0*/  STL [R1+0x44c], R17 ;  /* 0x00044c1101007387 */ /* 0x0043e40000100800 */
[C---:B------:R-:W-:Y:S02]  /*37ec0*/  IADD3 R49, P1, PT, R18.reuse, R2, RZ ;  /* 0x0000000212317210 */ /* 0x040fe40007f3e0ff */
[----:B------:R-:W-:Y:S02]  /*37ed0*/  IADD3 R57, P6, PT, R18, R6, RZ ;  /* 0x0000000612397210 */ /* 0x000fe40007fde0ff */
[----:B-1----:R-:W-:Y:S01]  /*37ee0*/  SHF.R.S32.HI R17, RZ, 0x1f, R18 ;  /* 0x0000001fff117819 */ /* 0x002fe20000011412 */
[----:B------:R-:W-:Y:S01]  /*37ef0*/  STL [R1+0x1dcc], R49 ;  /* 0x001dcc3101007387 */ /* 0x000fe20000100800 */
[----:B------:R-:W-:-:S03]  /*37f00*/  PRMT R25, RZ, 0x7610, R25 ;  /* 0x00007610ff197816 */ /* 0x000fc60000000019 */
[C---:B0-----:R-:W-:Y:S01]  /*37f10*/  IMAD.X R11, R17.reuse, 0x1, R3, P1 ;  /* 0x00000001110b7824 */ /* 0x041fe200008e0603 */
[----:B----4-:R0:W-:Y:S04]  /*37f20*/  STL [R1+0x448], R19 ;  /* 0x0004481301007387 */ /* 0x0101e80000100800 */
[----:B------:R-:W-:Y:S04]  /*37f30*/  STL [R1+0x1b34], R57 ;  /* 0x001b343901007387 */ /* 0x000fe80000100800 */
[----:B------:R-:W-:Y:S04]  /*37f40*/  STL [R1+0x1dc8], R11 ;  /* 0x001dc80b01007387 */ /* 0x000fe80000100800 */
[----:B------:R1:W-:Y:S01]  /*37f50*/  STL.S16 [R1+0x36c], R25 ;  /* 0x00036c1901007387 */ /* 0x0003e20000100600 */
[----:B0-----:R-:W-:Y:S01]  /*37f60*/  IADD3 R19, P1, PT, R18, R4, RZ ;  /* 0x0000000412137210 */ /* 0x001fe20007f3e0ff */
[----:B-1----:R-:W-:-:S04]  /*37f70*/  IMAD.X R25, R17, 0x1, R7, P6 ;  /* 0x0000000111197824 */ /* 0x002fc800030e0607 */
[----:B------:R-:W-:Y:S01]  /*37f80*/  STL [R1+0x1dd4], R19 ;  /* 0x001dd41301007387 */ /* 0x000fe20000100800 */
[----:B------:R-:W-:-:S03]  /*37f90*/  IMAD.X R50, R17, 0x1, R5, P1 ;  /* 0x0000000111327824 */ /* 0x000fc600008e0605 */
[----:B------:R-:W2:Y:S01]  /*37fa0*/  LDL R17, [R1+0x36c] ;  /* 0x00036c0001117983 */ /* 0x000ea20000100800 */
[----:B------:R-:W-:-:S05]  /*37fb0*/  VIADD R10, R22, 0xffffff3f ;  /* 0xffffff3f160a7836 */ /* 0x000fca0000000000 */
[----:B------:R-:W-:Y:S01]  /*37fc0*/  ISETP.GE.U32.AND P6, PT, R10, 0x7ffffe40, PT ;  /* 0x7ffffe400a00780c */ /* 0x000fe20003fc6070 */
[----:B------:R-:W-:Y:S01]  /*37fd0*/  @!P5 IMAD.MOV.U32 R10, RZ, RZ, R49 ;  /* 0x000000ffff0ad224 */ /* 0x000fe200078e0031 */
[----:B------:R-:W-:Y:S01]  /*37fe0*/  PRMT R53, RZ, 0x7610, R53 ;  /* 0x00007610ff357816 */ /* 0x000fe20000000035 */
[----:B------:R-:W-:Y:S04]  /*37ff0*/  STL [R1+0x1b30], R25 ;  /* 0x001b301901007387 */ /* 0x000fe80000100800 */
[----:B------:R-:W4:Y:S04]  /*38000*/  LDL.LU R49, [R1+0x3d3c] ;  /* 0x003d3c0001317983 */ /* 0x000f280000300800 */
[----:B--2---:R0:W2:Y:S02]  /*38010*/  @!P5 LDG.E.U8 R17, desc[UR8][R10.64] ;  /* 0x000000080a11d981 */ /* 0x0040a4000c1e1100 */
[----:B0-----:R-:W-:-:S02]  /*38020*/  @!P5 IMAD.MOV.U32 R10, RZ, RZ, R19 ;  /* 0x000000ffff0ad224 */ /* 0x001fc400078e0013 */
[----:B------:R-:W-:-:S05]  /*38030*/  @!P5 IMAD.MOV.U32 R11, RZ, RZ, R50 ;  /* 0x000000ffff0bd224 */ /* 0x000fca00078e0032 */
[----:B------:R0:W2:Y:S04]  /*38040*/  @!P5 LDG.E.U8 R53, desc[UR8][R10.64] ;  /* 0x000000080a35d981 */ /* 0x0000a8000c1e1100 */
[----:B------:R1:W-:Y:S01]  /*38050*/  STL [R1+0x1dd0], R50 ;  /* 0x001dd03201007387 */ /* 0x0003e20000100800 */
[----:B---3--:R-:W-:Y:S02]  /*38060*/  PRMT R52, RZ, 0x7610, R52 ;  /* 0x00007610ff347816 */ /* 0x008fe40000000034 */
[----:B----4-:R-:W-:Y:S01]  /*38070*/  PRMT R49, RZ, 0x7610, R49 ;  /* 0x00007610ff317816 */ /* 0x010fe20000000031 */
[----:B0-----:R-:W-:Y:S02]  /*38080*/  @!P5 IMAD.MOV.U32 R10, RZ, RZ, R57 ;  /* 0x000000ffff0ad224 */ /* 0x001fe400078e0039 */
[----:B------:R-:W-:-:S05]  /*38090*/  @!P5 IMAD.MOV.U32 R11, RZ, RZ, R25 ;  /* 0x000000ffff0bd224 */ /* 0x000fca00078e0019 */
[----:B------:R0:W3:Y:S04]  /*380a0*/  @!P5 LDG.E.U8 R52, desc[UR8][R10.64] ;  /* 0x000000080a34d981 */ /* 0x0000e8000c1e1100 */
[----:B--2---:R2:W-:Y:S04]  /*380b0*/  @!P5 STL [R1+0x36c], R17 ;  /* 0x00036c110100d387 */ /* 0x0045e80000100800 */
[----:B-1----:R-:W4:Y:S04]  /*380c0*/  LDL.LU R50, [R1+0x3d38] ;  /* 0x003d380001327983 */ /* 0x002f280000300800 */
[----:B------:R-:W4:Y:S01]  /*380d0*/  LDL.LU R19, [R1+0x3d34] ;  /* 0x003d340001137983 */ /* 0x000f220000300800 */
[----:B--2---:R-:W-:-:S03]  /*380e0*/  SHF.R.S32.HI R17, RZ, 0x1f, R18 ;  /* 0x0000001fff117819 */ /* 0x004fc60000011412 */
[----:B------:R1:W-:Y:S04]  /*380f0*/  STL [R1+0x368], R53 ;  /* 0x0003683501007387 */ /* 0x0003e80000100800 */
[----:B------:R-:W2:Y:S01]  /*38100*/  LDL.LU R25, [R1+0x3d30] ;  /* 0x003d300001197983 */ /* 0x000ea20000300800 */
[----:B-1----:R-:W-:-:S05]  /*38110*/  IADD3 R53, P1, PT, R18, R8, RZ ;  /* 0x0000000812357210 */ /* 0x002fca0007f3e0ff */
[----:B0-----:R-:W-:Y:S02]  /*38120*/  IMAD.X R11, R17, 0x1, R9, P1 ;  /* 0x00000001110b7824 */ /* 0x001fe400008e0609 */
[----:B------:R-:W-:-:S05]  /*38130*/  @!P5 IMAD.MOV.U32 R10, RZ, RZ, R53 ;  /* 0x000000ffff0ad224 */ /* 0x000fca00078e0035 */
[----:B------:R0:W2:Y:S01]  /*38140*/  @!P5 LDG.E.U8 R49, desc[UR8][R10.64] ;  /* 0x000000080a31d981 */ /* 0x0000a2000c1e1100 */
[----:B------:R-:W-:-:S03]  /*38150*/  IMAD R18, R0, 0xaf, RZ ;  /* 0x000000af00127824 */ /* 0x000fc600078e02ff */
[----:B------:R-:W-:Y:S04]  /*38160*/  STL [R1+0x1b2c], R53 ;  /* 0x001b2c3501007387 */ /* 0x000fe80000100800 */
[----:B---3--:R-:W-:Y:S04]  /*38170*/  STL [R1+0x364], R52 ;  /* 0x0003643401007387 */ /* 0x008fe80000100800 */
[----:B------:R1:W-:Y:S01]  /*38180*/  STL [R1+0x1b28], R11 ;  /* 0x001b280b01007387 */ /* 0x0003e20000100800 */
[----:B------:R-:W-:Y:S02]  /*38190*/  SHF.R.S32.HI R17, RZ, 0x1f, R18 ;  /* 0x0000001fff117819 */ /* 0x000fe40000011412 */
[----:B------:R-:W-:-:S02]  /*381a0*/  IADD3 R57, P1, PT, R18, R2, RZ ;  /* 0x0000000212397210 */ /* 0x000fc40007f3e0ff */
[----:B------:R-:W-:-:S03]  /*381b0*/  PRMT R55, RZ, 0x7610, R55 ;  /* 0x00007610ff377816 */ /* 0x000fc60000000037 */
[----:B0-----:R-:W-:Y:S02]  /*381c0*/  @!P0 IMAD.MOV.U32 R10, RZ, RZ, R57 ;  /* 0x000000ffff0a8224 */ /* 0x001fe400078e0039 */
[----:B-1----:R-:W-:Y:S01]  /*381d0*/  IMAD.X R11, R17, 0x1, R3, P1 ;  /* 0x00000001110b7824 */ /* 0x002fe200008e0603 */
[----:B------:R-:W-:-:S04]  /*381e0*/  PRMT R20, RZ, 0x7610, R20 ;  /* 0x00007610ff147816 */ /* 0x000fc80000000014 */
[----:B------:R0:W3:Y:S04]  /*381f0*/  @!P0 LDG.E.U8 R55, desc[UR8][R10.64] ;  /* 0x000000080a378981 */ /* 0x0000e8000c1e1100 */
[----:B--2---:R1:W-:Y:S04]  /*38200*/  STL [R1+0x360], R49 ;  /* 0x0003603101007387 */ /* 0x0043e80000100800 */
[----:B------:R-:W-:Y:S01]  /*38210*/  STL [R1+0x1b0c], R57 ;  /* 0x001b0c3901007387 */ /* 0x000fe20000100800 */
[----:B-1----:R-:W-:-:S05]  /*38220*/  IADD3 R49, P5, PT, R18, R4, RZ ;  /* 0x0000000412317210 */ /* 0x002fca0007fbe0ff */
[----:B------:R-:W-:Y:S01]  /*38230*/  IMAD.X R53, R17, 0x1, R5, P5 ;  /* 0x0000000111357824 */ /* 0x000fe200028e0605 */
[----:B------:R-:W-:Y:S04]  /*38240*/  STL [R1+0x1b24], R49 ;  /* 0x001b243101007387 */ /* 0x000fe80000100800 */
[----:B------:R1:W-:Y:S01]  /*38250*/  STL [R1+0x1b08], R11 ;  /* 0x001b080b01007387 */ /* 0x0003e20000100800 */
[----:B0-----:R-:W-:Y:S02]  /*38260*/  @!P0 IMAD.MOV.U32 R10, RZ, RZ, R49 ;  /* 0x000000ffff0a8224 */ /* 0x001fe400078e0031 */
[----:B-1----:R-:W-:-:S05]  /*38270*/  @!P0 IMAD.MOV.U32 R11, RZ, RZ, R53 ;  /* 0x000000ffff0b8224 */ /* 0x002fca00078e0035 */
        /* <DEDUP_REMOVED lines=11> */
[----:B------:R0:W4:Y:S01]  /*38330*/  @!P0 LDG.E.U8 R50, desc[UR8][R10.64] ;  /* 0x000000080a328981 */ /* 0x000122000c1e1100 */
[----:B------:R-:W-:-:S03]  /*38340*/  PRMT R56, RZ, 0x7610, R56 ;  /* 0x00007610ff387816 */ /* 0x000fc60000000038 */
        /* <DEDUP_REMOVED lines=14> */
[----:B------:R-:W-:Y:S01]  /*38430*/  IMAD.X R11, R17, 0x1, R3, P5 ;  /* 0x00000001110b7824 */ /* 0x000fe200028e0603 */
[----:B------:R-:W-:-:S05]  /*38440*/  IADD3 R20, P5, PT, R18, R6, RZ ;  /* 0x0000000612147210 */ /* 0x000fca0007fbe0ff */
[----:B------:R-:W-:Y:S01]  /*38450*/  IMAD.X R53, R17, 0x1, R7, P5 ;  /* 0x0000000111357824 */ /* 0x000fe200028e0607 */
[----:B------:R-:W-:Y:S01]  /*38460*/  ISETP.GE.U32.AND P5, PT, R10, 0x7ffffe50, PT ;  /* 0x7ffffe500a00780c */ /* 0x000fe20003fa6070 */
[----:B------:R-:W-:-:S05]  /*38470*/  @!P3 IMAD.MOV.U32 R10, RZ, RZ, R55 ;  /* 0x000000ffff0ab224 */ /* 0x000fca00078e0037 */
[----:B------:R0:W3:Y:S01]  /*38480*/  @!P3 LDG.E.U8 R56, desc[UR8][R10.64] ;  /* 0x000000080a38b981 */ /* 0x0000e2000c1e1100 */
[----:B------:R-:W-:-:S05]  /*38490*/  IADD3 R49, P0, PT, R18, R8, RZ ;  /* 0x0000000812317210 */ /* 0x000fca0007f1e0ff */
[----:B------:R-:W-:Y:S01]  /*384a0*/  IMAD.X R52, R17, 0x1, R9, P0 ;  /* 0x0000000111347824 */ /* 0x000fe200000e0609 */
[----:B------:R-:W-:Y:S02]  /*384b0*/  IADD3 R57, P0, PT, R18, R4, RZ ;  /* 0x0000000412397210 */ /* 0x000fe40007f1e0ff */
[----:B------:R-:W-:-:S03]  /*384c0*/  PRMT R54, RZ, 0x7610, R54 ;  /* 0x00007610ff367816 */ /* 0x000fc60000000036 */
[----:B0-----:R-:W-:Y:S01]  /*384d0*/  @!P3 IMAD.MOV.U32 R10, RZ, RZ, R57 ;  /* 0x000000ffff0ab224 */ /* 0x001fe200078e0039 */
[----:B------:R-:W-:Y:S01]  /*384e0*/  PRMT R19, RZ, 0x7610, R19 ;  /* 0x00007610ff137816 */ /* 0x000fe20000000013 */
[----:B--2---:R-:W-:Y:S04]  /*384f0*/  STL [R1+0x3b00], R25 ;  /* 0x003b001901007387 */ /* 0x004fe80000100800 */
[----:B------:R0:W-:Y:S04]  /*38500*/  STL [R1+0x1d9c], R55 ;  /* 0x001d9c3701007387 */ /* 0x0001e80000100800 */
[----:B------:R-:W-:Y:S04]  /*38510*/  STL [R1+0x1b44], R49 ;  /* 0x001b443101007387 */ /* 0x000fe80000100800 */
[----:B------:R-:W-:Y:S04]  /*38520*/  STL [R1+0x1d98], R11 ;  /* 0x001d980b01007387 */ /* 0x000fe80000100800 */
[----:B------:R-:W-:Y:S04]  /*38530*/  STL [R1+0x1b4c], R20 ;  /* 0x001b4c1401007387 */ /* 0x000fe80000100800 */
[----:B------:R-:W-:Y:S04]  /*38540*/  STL [R1+0x1b40], R52 ;  /* 0x001b403401007387 */ /* 0x000fe80000100800 */
[----:B------:R-:W-:Y:S04]  /*38550*/  STL [R1+0x1da4], R57 ;  /* 0x001da43901007387 */ /* 0x000fe80000100800 */
[----:B------:R-:W-:Y:S04]  /*38560*/  STL [R1+0x1b48], R53 ;  /* 0x001b483501007387 */ /* 0x000fe80000100800 */
[----:B----4-:R1:W-:Y:S04]  /*38570*/  STL [R1+0x49c], R50 ;  /* 0x00049c3201007387 */ /* 0x0103e80000100800 */
[----:B0-----:R-:W2:Y:S01]  /*38580*/  LDL.LU R55, [R1+0x3d2c] ;  /* 0x003d2c0001377983 */ /* 0x001ea20000300800 */
[----:B-1----:R-:W-:-:S04]  /*38590*/  IMAD.X R50, R17, 0x1, R5, P0 ;  /* 0x0000000111327824 */ /* 0x002fc800000e0605 */
[----:B------:R-:W-:Y:S01]  /*385a0*/  @!P3 IMAD.MOV.U32 R11, RZ, RZ, R50 ;  /* 0x000000ffff0bb224 */ /* 0x000fe200078e0032 */
[----:B------:R-:W-:-:S04]  /*385b0*/  PRMT R17, RZ, 0x7610, R17 ;  /* 0x00007610ff117816 */ /* 0x000fc80000000011 */
[----:B------:R0:W4:Y:S02]  /*385c0*/  @!P3 LDG.E.U8 R54, desc[UR8][R10.64] ;  /* 0x000000080a36b981 */ /* 0x000124000c1e1100 */
[----:B0-----:R-:W-:Y:S02]  /*385d0*/  @!P3 IMAD.MOV.U32 R10, RZ, RZ, R20 ;  /* 0x000000ffff0ab224 */ /* 0x001fe400078e0014 */
[----:B------:R-:W-:-:S05]  /*385e0*/  @!P3 IMAD.MOV.U32 R11, RZ, RZ, R53 ;  /* 0x000000ffff0bb224 */ /* 0x000fca00078e0035 */
[----:B------:R0:W2:Y:S04]  /*385f0*/  @!P3 LDG.E.U8 R17, desc[UR8][R10.64] ;  /* 0x000000080a11b981 */ /* 0x0000a8000c1e1100 */
[----:B---3--:R1:W-:Y:S01]  /*38600*/  STL [R1+0x264], R56 ;  /* 0x0002643801007387 */ /* 0x0083e20000100800 */
[----:B0-----:R-:W-:Y:S02]  /*38610*/  @!P3 IMAD.MOV.U32 R10, RZ, RZ, R49 ;  /* 0x000000ffff0ab224 */ /* 0x001fe400078e0031 */
[----:B------:R-:W-:Y:S01]  /*38620*/  @!P3 IMAD.MOV.U32 R11, RZ, RZ, R52 ;  /* 0x000000ffff0bb224 */ /* 0x000fe200078e0034 */
[----:B-1----:R-:W3:Y:S04]  /*38630*/  LDL.LU R56, [R1+0x3d28] ;  /* 0x003d280001387983 */ /* 0x002ee80000300800 */
[----:B------:R0:W3:Y:S04]  /*38640*/  @!P3 LDG.E.U8 R19, desc[UR8][R10.64] ;  /* 0x000000080a13b981 */ /* 0x0000e8000c1e1100 */
        /* <DEDUP_REMOVED lines=10> */
[----:B------:R-:W-:Y:S01]  /*386f0*/  IMAD.X R11, R17, 0x1, R3, P0 ;  /* 0x00000001110b7824 */ /* 0x000fe200000e0603 */
[----:B------:R-:W-:-:S04]  /*38700*/  IADD3 R53, P0, PT, R18, R6, RZ ;  /* 0x0000000612357210 */ /* 0x000fc80007f1e0ff */
[----:B------:R-:W-:Y:S04]  /*38710*/  STL [R1+0x1d68], R11 ;  /* 0x001d680b01007387 */ /* 0x000fe80000100800 */
[----:B----4-:R0:W-:Y:S04]  /*38720*/  STL [R1+0x260], R54 ;  /* 0x0002603601007387 */ /* 0x0101e80000100800 */
[----:B------:R-:W-:Y:S04]  /*38730*/  STL [R1+0x1b6c], R53 ;  /* 0x001b6c3501007387 */ /* 0x000fe80000100800 */
[----:B---3--:R1:W-:Y:S01]  /*38740*/  STL [R1+0x258], R19 ;  /* 0x0002581301007387 */ /* 0x0083e20000100800 */
[----:B------:R-:W-:Y:S01]  /*38750*/  PRMT R56, RZ, 0x7610, R56 ;  /* 0x00007610ff387816 */ /* 0x000fe20000000038 */
[C---:B0-----:R-:W-:Y:S01]  /*38760*/  IMAD.X R54, R17.reuse, 0x1, R9, P3 ;  /* 0x0000000111367824 */ /* 0x041fe200018e0609 */
[----:B------:R-:W-:Y:S01]  /*38770*/  IADD3 R52, P3, PT, R18, R4, RZ ;  /* 0x0000000412347210 */ /* 0x000fe20007f7e0ff */
[----:B-1----:R-:W-:Y:S01]  /*38780*/  IMAD.X R19, R17, 0x1, R7, P0 ;  /* 0x0000000111137824 */ /* 0x002fe200000e0607 */
[----:B------:R-:W-:Y:S01]  /*38790*/  ISETP.GE.U32.AND P0, PT, R10, 0x7ffffe44, PT ;  /* 0x7ffffe440a00780c */ /* 0x000fe20003f06070 */
[----:B------:R-:W-:-:S02]  /*387a0*/  @!P6 IMAD.MOV.U32 R10, RZ, RZ, R20 ;  /* 0x000000ffff0ae224 */ /* 0x000fc400078e0014 */
[----:B------:R-:W-:Y:S01]  /*387b0*/  IMAD.X R57, R17, 0x1, R5, P3 ;  /* 0x0000000111397824 */ /* 0x000fe200018e0605 */
[----:B------:R-:W-:Y:S02]  /*387c0*/  PRMT R50, RZ, 0x7610, R50 ;  /* 0x00007610ff327816 */ /* 0x000fe40000000032 */
[----:B------:R0:W2:Y:S04]  /*387d0*/  @!P6 LDG.E.U8 R56, desc[UR8][R10.64] ;  /* 0x000000080a38e981 */ /* 0x0000a8000c1e1100 */
[----:B------:R-:W-:Y:S04]  /*387e0*/  STL [R1+0x1b60], R54 ;  /* 0x001b603601007387 */ /* 0x000fe80000100800 */
[----:B------:R-:W-:Y:S04]  /*387f0*/  STL [R1+0x1d74], R52 ;  /* 0x001d743401007387 */ /* 0x000fe80000100800 */
[----:B------:R-:W-:Y:S04]  /*38800*/  STL [R1+0x1b68], R19 ;  /* 0x001b681301007387 */ /* 0x000fe80000100800 */
[----:B------:R-:W3:Y:S01]  /*38810*/  LDL.LU R20, [R1+0x3d20] ;  /* 0x003d200001147983 */ /* 0x000ee20000300800 */
[----:B0-----:R-:W-:-:S02]  /*38820*/  @!P6 IMAD.MOV.U32 R10, RZ, RZ, R52 ;  /* 0x000000ffff0ae224 */ /* 0x001fc400078e0034 */
        /* <DEDUP_REMOVED lines=8> */
[----:B--2---:R0:W-:Y:S04]  /*388b0*/  STL [R1+0x154], R56 ;  /* 0x0001543801007387 */ /* 0x0041e80000100800 */
[----:B0-----:R-:W2:Y:S04]  /*388c0*/  LDL.LU R56, [R1+0x3d1c] ;  /* 0x003d1c0001387983 */ /* 0x001ea80000300800 */
[----:B------:R0:W-:Y:S01]  /*388d0*/  STL [R1+0x1d70], R57 ;  /* 0x001d703901007387 */ /* 0x0001e20000100800 */
[----:B---3--:R-:W-:-:S06]  /*388e0*/  PRMT R20, RZ, 0x7610, R20 ;  /* 0x00007610ff147816 */ /* 0x008fcc0000000014 */
[----:B------:R1:W3:Y:S04]  /*388f0*/  @!P6 LDG.E.U8 R20, desc[UR8][R10.64] ;  /* 0x000000080a14e981 */ /* 0x0002e8000c1e1100 */
[----:B0-----:R-:W2:Y:S04]  /*38900*/  LDL.LU R57, [R1+0x3d18] ;  /* 0x003d180001397983 */ /* 0x001ea80000300800 */
[----:B------:R-:W2:Y:S04]  /*38910*/  LDL.LU R52, [R1+0x3d14] ;  /* 0x003d140001347983 */ /* 0x000ea80000300800 */
[----:B----4-:R0:W-:Y:S04]  /*38920*/  STL [R1+0x150], R50 ;  /* 0x0001503201007387 */ /* 0x0101e80000100800 */
[----:B0-----:R-:W4:Y:S04]  /*38930*/  LDL.LU R50, [R1+0x3d10] ;  /* 0x003d100001327983 */ /* 0x001f280000300800 */
[----:B------:R-:W2:Y:S01]  /*38940*/  LDL.LU R19, [R1+0x3d0c] ;  /* 0x003d0c0001137983 */ /* 0x000ea20000300800 */
[----:B------:R-:W-:-:S03]  /*38950*/  IMAD R18, R0, 0xbe, RZ ;  /* 0x000000be00127824 */ /* 0x000fc600078e02ff */
[----:B------:R0:W-:Y:S02]  /*38960*/  STL [R1+0x14c], R17 ;  /* 0x00014c1101007387 */ /* 0x0001e40000100800 */
[C---:B------:R-:W-:Y:S02]  /*38970*/  IADD3 R53, P3, PT, R18.reuse, R2, RZ ;  /* 0x0000000212357210 */ /* 0x040fe40007f7e0ff */
[C---:B------:R-:W-:Y:S02]  /*38980*/  IADD3 R54, P6, PT, R18.reuse, R6, RZ ;  /* 0x0000000612367210 */ /* 0x040fe40007fde0ff */
[----:B0-----:R-:W-:Y:S01]  /*38990*/  SHF.R.S32.HI R17, RZ, 0x1f, R18 ;  /* 0x0000001fff117819 */ /* 0x001fe20000011412 */
[----:B------:R-:W-:Y:S04]  /*389a0*/  STL [R1+0x1d3c], R53 ;  /* 0x001d3c3501007387 */ /* 0x000fe80000100800 */
[----:B-1----:R-:W-:Y:S01]  /*389b0*/  IMAD.X R11, R17, 0x1, R3, P3 ;  /* 0x00000001110b7824 */ /* 0x002fe200018e0603 */
        /* <DEDUP_REMOVED lines=13> */
[----:B------:R-:W-:-:S04]  /*38a90*/  PRMT R57, RZ, 0x7610, R57 ;  /* 0x00007610ff397816 */ /* 0x000fc80000000039 */
[----:B--2---:R0:W2:Y:S02]  /*38aa0*/  @!P1 LDG.E.U8 R17, desc[UR8][R10.64] ;  /* 0x000000080a119981 */ /* 0x0040a4000c1e1100 */
[----:B0-----:R-:W-:Y:S02]  /*38ab0*/  @!P1 IMAD.MOV.U32 R10, RZ, RZ, R49 ;  /* 0x000000ffff0a9224 */ /* 0x001fe400078e0031 */
[----:B------:R-:W-:-:S05]  /*38ac0*/  @!P1 IMAD.MOV.U32 R11, RZ, RZ, R20 ;  /* 0x000000ffff0b9224 */ /* 0x000fca00078e0014 */
[----:B------:R0:W3:Y:S01]  /*38ad0*/  @!P1 LDG.E.U8 R57, desc[UR8][R10.64] ;  /* 0x000000080a399981 */ /* 0x0000e2000c1e1100 */
[----:B----4-:R-:W-:-:S03]  /*38ae0*/  PRMT R50, RZ, 0x7610, R50 ;  /* 0x00007610ff327816 */ /* 0x010fc60000000032 */
[----:B------:R-:W-:Y:S04]  /*38af0*/  STL [R1+0x1b80], R19 ;  /* 0x001b801301007387 */ /* 0x000fe80000100800 */
[----:B------:R-:W4:Y:S04]  /*38b00*/  LDL.LU R53, [R1+0x3d08] ;  /* 0x003d080001357983 */ /* 0x000f280000300800 */
[----:B------:R1:W-:Y:S01]  /*38b10*/  STL [R1+0x1d40], R20 ;  /* 0x001d401401007387 */ /* 0x0003e20000100800 */
[----:B0-----:R-:W-:Y:S02]  /*38b20*/  @!P1 IMAD.MOV.U32 R10, RZ, RZ, R54 ;  /* 0x000000ffff0a9224 */ /* 0x001fe400078e0036 */
[----:B------:R-:W-:-:S05]  /*38b30*/  @!P1 IMAD.MOV.U32 R11, RZ, RZ, R19 ;  /* 0x000000ffff0b9224 */ /* 0x000fca00078e0013 */
[----:B------:R0:W4:Y:S01]  /*38b40*/  @!P1 LDG.E.U8 R50, desc[UR8][R10.64] ;  /* 0x000000080a329981 */ /* 0x000122000c1e1100 */
[----:B------:R-:W-:-:S03]  /*38b50*/  PRMT R25, RZ, 0x7610, R25 ;  /* 0x00007610ff197816 */ /* 0x000fc60000000019 */
[----:B--2---:R2:W-:Y:S04]  /*38b60*/  @!P1 STL [R1+0x464], R17 ;  /* 0x0004641101009387 */ /* 0x0045e80000100800 */
[----:B-1----:R-:W4:Y:S04]  /*38b70*/  LDL.LU R20, [R1+0x3d04] ;  /* 0x003d040001147983 */ /* 0x002f280000300800 */
[----:B------:R-:W4:Y:S01]  /*38b80*/  LDL.LU R49, [R1+0x3d00] ;  /* 0x003d000001317983 */ /* 0x000f220000300800 */
[----:B--2---:R-:W-:-:S03]  /*38b90*/  SHF.R.S32.HI R17, RZ, 0x1f, R18 ;  /* 0x0000001fff117819 */ /* 0x004fc60000011412 */
[----:B---3--:R1:W-:Y:S04]  /*38ba0*/  STL [R1+0x460], R57 ;  /* 0x0004603901007387 */ /* 0x0083e80000100800 */
[----:B------:R-:W2:Y:S01]  /*38bb0*/  LDL.LU R19, [R1+0x3cfc] ;  /* 0x003cfc0001137983 */ /* 0x000ea20000300800 */
[----:B-1----:R-:W-:-:S05]  /*38bc0*/  IADD3 R57, P3, PT, R18, R8, RZ ;  /* 0x0000000812397210 */ /* 0x002fca0007f7e0ff */
[----:B0-----:R-:W-:Y:S02]  /*38bd0*/  IMAD.X R11, R17, 0x1, R9, P3 ;  /* 0x00000001110b7824 */ /* 0x001fe400018e0609 */
[----:B------:R-:W-:-:S05]  /*38be0*/  @!P1 IMAD.MOV.U32 R10, RZ, RZ, R57 ;  /* 0x000000ffff0a9224 */ /* 0x000fca00078e0039 */
[----:B------:R0:W3:Y:S01]  /*38bf0*/  @!P1 LDG.E.U8 R25, desc[UR8][R10.64] ;  /* 0x000000080a199981 */ /* 0x0000e2000c1e1100 */
[----:B------:R-:W-:-:S03]  /*38c00*/  IMAD R18, R0, 0xb0, RZ ;  /* 0x000000b000127824 */ /* 0x000fc600078e02ff */
[----:B------:R-:W-:Y:S04]  /*38c10*/  STL [R1+0x1b7c], R57 ;  /* 0x001b7c3901007387 */ /* 0x000fe80000100800 */
[----:B------:R-:W-:Y:S04]  /*38c20*/  STL [R1+0x1b78], R11 ;  /* 0x001b780b01007387 */ /* 0x000fe80000100800 */
[----:B----4-:R1:W-:Y:S01]  /*38c30*/  STL [R1+0x45c], R50 ;  /* 0x00045c3201007387 */ /* 0x0103e20000100800 */
[----:B------:R-:W-:Y:S02]  /*38c40*/  SHF.R.S32.HI R17, RZ, 0x1f, R18 ;  /* 0x0000001fff117819 */ /* 0x000fe40000011412 */
[----:B-1----:R-:W-:-:S05]  /*38c50*/  IADD3 R50, P3, PT, R18, R2, RZ ;  /* 0x0000000212327210 */ /* 0x002fca0007f7e0ff */
[----:B0-----:R-:W-:Y:S02]  /*38c60*/  IMAD.MOV.U32 R11, RZ, RZ, R50 ;  /* 0x000000ffff0b7224 */ /* 0x001fe400078e0032 */
[----:B------:R-:W-:Y:S01]  /*38c70*/  IMAD.X R10, R17, 0x1, R3, P3 ;  /* 0x00000001110a7824 */ /* 0x000fe200018e0603 */
[----:B------:R0:W-:Y:S04]  /*38c80*/  STL [R1+0x1b5c], R50 ;  /* 0x001b5c3201007387 */ /* 0x0001e80000100800 */
[----:B------:R-:W-:Y:S02]  /*38c90*/  @!P5 LOP3.LUT R11, R11, R10, RZ, 0x3c, !PT ;  /* 0x0000000a0b0bd212 */ /* 0x000fe400078e3cff */
[----:B0-----:R-:W-:Y:S02]  /*38ca0*/  IADD3 R50, P1, PT, R18, R4, RZ ;  /* 0x0000000412327210 */ /* 0x001fe40007f3e0ff */
[----:B------:R-:W-:-:S03]  /*38cb0*/  PRMT R66, RZ, 0x7610, R66 ;  /* 0x00007610ff427816 */ /* 0x000fc60000000042 */
[----:B------:R-:W-:Y:S01]  /*38cc0*/  IMAD.X R57, R17, 0x1, R5, P1 ;  /* 0x0000000111397824 */ /* 0x000fe200008e0605 */
[----:B------:R-:W-:Y:S01]  /*38cd0*/  PRMT R49, RZ, 0x7610, R49 ;  /* 0x00007610ff317816 */ /* 0x000fe20000000031 */
[----:B---3--:R-:W-:Y:S04]  /*38ce0*/  STL [R1+0x3b04], R25 ;  /* 0x003b041901007387 */ /* 0x008fe80000100800 */
[----:B------:R-:W-:Y:S04]  /*38cf0*/  STL [R1+0x1b74], R50 ;  /* 0x001b743201007387 */ /* 0x000fe80000100800 */
[----:B------:R0:W-:Y:S02]  /*38d00*/  STL [R1+0x1b58], R10 ;  /* 0x001b580a01007387 */ /* 0x0001e40000100800 */
[----:B0-----:R-:W-:-:S04]  /*38d10*/  @!P5 LOP3.LUT R10, R11, R10, RZ, 0x3c, !PT ;  /* 0x0000000a0b0ad212 */ /* 0x001fc800078e3cff */
[----:B------:R-:W-:-:S05]  /*38d20*/  @!P5 LOP3.LUT R11, R11, R10, RZ, 0x3c, !PT ;  /* 0x0000000a0b0bd212 */ /* 0x000fca00078e3cff */
[----:B------:R0:W3:Y:S02]  /*38d30*/  @!P5 LDG.E.U8 R66, desc[UR8][R10.64] ;  /* 0x000000080a42d981 */ /* 0x0000e4000c1e1100 */
[----:B0-----:R-:W-:Y:S02]  /*38d40*/  @!P5 IMAD.MOV.U32 R10, RZ, RZ, R50 ;  /* 0x000000ffff0ad224 */ /* 0x001fe400078e0032 */
[----:B------:R-:W-:-:S05]  /*38d50*/  @!P5 IMAD.MOV.U32 R11, RZ, RZ, R57 ;  /* 0x000000ffff0bd224 */ /* 0x000fca00078e0039 */
[----:B------:R0:W4:Y:S01]  /*38d60*/  @!P5 LDG.E.U8 R49, desc[UR8][R10.64] ;  /* 0x000000080a31d981 */ /* 0x000122000c1e1100 */
[----:B------:R-:W-:-:S05]  /*38d70*/  VIADD R54, R22, 0xffffff47 ;  /* 0xffffff4716367836 */ /* 0x000fca0000000000 */
[----:B------:R-:W-:Y:S02]  /*38d80*/  ISETP.GE.U32.AND P3, PT, R54, 0x7ffffe48, PT ;  /* 0x7ffffe483600780c */ /* 0x000fe40003f66070 */
[----:B------:R-:W-:Y:S01]  /*38d90*/  IADD3 R54, P1, PT, R18, R6, RZ ;  /* 0x0000000612367210 */ /* 0x000fe20007f3e0ff */
[----:B------:R1:W-:Y:S04]  /*38da0*/  STL [R1+0x1b70], R57 ;  /* 0x001b703901007387 */ /* 0x0003e80000100800 */
[----:B------:R-:W-:Y:S01]  /*38db0*/  STL [R1+0x1b8c], R54 ;  /* 0x001b8c3601007387 */ /* 0x000fe20000100800 */
[----:B------:R-:W-:Y:S01]  /*38dc0*/  PRMT R52, RZ, 0x7610, R52 ;  /* 0x00007610ff347816 */ /* 0x000fe20000000034 */
[----:B0-----:R-:W-:Y:S02]  /*38dd0*/  @!P5 IMAD.MOV.U32 R10, RZ, RZ, R54 ;  /* 0x000000ffff0ad224 */ /* 0x001fe400078e0036 */
[----:B-1----:R-:W-:-:S04]  /*38de0*/  IMAD.X R57, R17, 0x1, R7, P1 ;  /* 0x0000000111397824 */ /* 0x002fc800008e0607 */
[----:B------:R-:W-:Y:S01]  /*38df0*/  @!P5 IMAD.MOV.U32 R11, RZ, RZ, R57 ;  /* 0x000000ffff0bd224 */ /* 0x000fe200078e0039 */
[----:B------:R-:W-:-:S04]  /*38e00*/  PRMT R20, RZ, 0x7610, R20 ;  /* 0x00007610ff147816 */ /* 0x000fc80000000014 */
[----:B------:R0:W2:Y:S04]  /*38e10*/  @!P5 LDG.E.U8 R52, desc[UR8][R10.64] ;  /* 0x000000080a34d981 */ /* 0x0000a8000c1e1100 */
[----:B----4-:R1:W-:Y:S02]  /*38e20*/  STL [R1+0x164], R49 ;  /* 0x0001643101007387 */ /* 0x0103e40000100800 */
[----:B-1----:R-:W-:-:S05]  /*38e30*/  IADD3 R49, P1, PT, R18, R8, RZ ;  /* 0x0000000812317210 */ /* 0x002fca0007f3e0ff */
[----:B------:R-:W-:Y:S02]  /*38e40*/  IMAD.X R50, R17, 0x1, R9, P1 ;  /* 0x0000000111327824 */ /* 0x000fe400008e0609 */
[----:B0-----:R-:W-:Y:S02]  /*38e50*/  @!P5 IMAD.MOV.U32 R10, RZ, RZ, R49 ;  /* 0x000000ffff0ad224 */ /* 0x001fe400078e0031 */
[----:B------:R-:W-:-:S05]  /*38e60*/  @!P5 IMAD.MOV.U32 R11, RZ, RZ, R50 ;  /* 0x000000ffff0bd224 */ /* 0x000fca00078e0032 */
[----:B------:R0:W4:Y:S01]  /*38e70*/  @!P5 LDG.E.U8 R20, desc[UR8][R10.64] ;  /* 0x000000080a14d981 */ /* 0x000122000c1e1100 */
[----:B------:R-:W-:-:S03]  /*38e80*/  IMAD R18, R0, 0xbc, RZ ;  /* 0x000000bc00127824 */ /* 0x000fc600078e02ff */
[----:B------:R1:W-:Y:S04]  /*38e90*/  STL [R1+0x1b88], R57 ;  /* 0x001b883901007387 */ /* 0x0003e80000100800 */
[----:B------:R-:W-:Y:S04]  /*38ea0*/  STL [R1+0x1ba4], R49 ;  /* 0x001ba43101007387 */ /* 0x000fe80000100800 */
[----:B------:R-:W-:Y:S01]  /*38eb0*/  STL [R1+0x1ba0], R50 ;  /* 0x001ba03201007387 */ /* 0x000fe20000100800 */
[----:B------:R-:W-:Y:S02]  /*38ec0*/  SHF.R.S32.HI R17, RZ, 0x1f, R18 ;  /* 0x0000001fff117819 */ /* 0x000fe40000011412 */
[----:B-1----:R-:W-:Y:S01]  /*38ed0*/  IADD3 R57, P1, PT, R18, R2, RZ ;  /* 0x0000000212397210 */ /* 0x002fe20007f3e0ff */
[----:B0-----:R-:W-:-:S04]  /*38ee0*/  VIADD R10, R22, 0xffffff4e ;  /* 0xffffff4e160a7836 */ /* 0x001fc80000000000 */
[----:B------:R-:W-:Y:S01]  /*38ef0*/  STL [R1+0x1d0c], R57 ;  /* 0x001d0c3901007387 */ /* 0x000fe20000100800 */
[----:B------:R-:W-:Y:S01]  /*38f00*/  IMAD.X R11, R17, 0x1, R3, P1 ;  /* 0x00000001110b7824 */ /* 0x000fe200008e0603 */
[----:B------:R-:W-:Y:S02]  /*38f10*/  PRMT R53, RZ, 0x7610, R53 ;  /* 0x00007610ff357816 */ /* 0x000fe40000000035 */
[----:B----4-:R-:W-:Y:S04]  /*38f20*/  STL [R1+0x15c], R20 ;  /* 0x00015c1401007387 */ /* 0x010fe80000100800 */
[----:B--2---:R0:W-:Y:S02]  /*38f30*/  STL [R1+0x160], R52 ;  /* 0x0001603401007387 */ /* 0x0041e40000100800 */
[----:B0-----:R-:W-:-:S05]  /*38f40*/  IADD3 R52, P1, PT, R18, R6, RZ ;  /* 0x0000000612347210 */ /* 0x001fca0007f3e0ff */
[----:B------:R-:W-:Y:S01]  /*38f50*/  IMAD.X R54, R17, 0x1, R7, P1 ;  /* 0x0000000111367824 */ /* 0x000fe200008e0607 */
[----:B------:R-:W-:Y:S01]  /*38f60*/  ISETP.GE.U32.AND P1, PT, R10, 0x7ffffe4f, PT ;  /* 0x7ffffe4f0a00780c */ /* 0x000fe20003f26070 */
[----:B------:R-:W-:-:S05]  /*38f70*/  @!P0 IMAD.MOV.U32 R10, RZ, RZ, R57 ;  /* 0x000000ffff0a8224 */ /* 0x000fca00078e0039 */
[----:B------:R0:W2:Y:S01]  /*38f80*/  @!P0 LDG.E.U8 R53, desc[UR8][R10.64] ;  /* 0x000000080a358981 */ /* 0x0000a2000c1e1100 */
[----:B------:R-:W-:-:S05]  /*38f90*/  IADD3 R20, P5, PT, R18, R8, RZ ;  /* 0x0000000812147210 */ /* 0x000fca0007fbe0ff */
[----:B------:R-:W-:Y:S04]  /*38fa0*/  STL [R1+0x1b94], R20 ;  /* 0x001b941401007387 */ /* 0x000fe80000100800 */
[----:B------:R-:W-:Y:S04]  /*38fb0*/  STL [R1+0x1d08], R11 ;  /* 0x001d080b01007387 */ /* 0x000fe80000100800 */
[----:B------:R-:W-:Y:S01]  /*38fc0*/  STL [R1+0x1b9c], R52 ;  /* 0x001b9c3401007387 */ /* 0x000fe20000100800 */
[----:B------:R-:W-:-:S03]  /*38fd0*/  IMAD.X R50, R17, 0x1, R9, P5 ;  /* 0x0000000111327824 */ /* 0x000fc600028e0609 */
[----:B---3--:R1:W-:Y:S01]  /*38fe0*/  STL [R1+0x168], R66 ;  /* 0x0001684201007387 */ /* 0x0083e20000100800 */
[----:B------:R-:W-:Y:S02]  /*38ff0*/  PRMT R65, RZ, 0x7610, R65 ;  /* 0x00007610ff417816 */ /* 0x000fe40000000041 */
[----:B-1----:R-:W-:-:S05]  /*39000*/  IADD3 R66, P5, PT, R18, R4, RZ ;  /* 0x0000000412427210 */ /* 0x002fca0007fbe0ff */
        /* <DEDUP_REMOVED lines=21> */
[----:B------:R-:W-:Y:S01]  /*39160*/  IADD3 R52, P5, PT, R18, R2, RZ ;  /* 0x0000000212347210 */ /* 0x000fe20007fbe0ff */
[----:B0-----:R-:W-:Y:S01]  /*39170*/  VIADD R10, R22, 0xffffff49 ;  /* 0xffffff49160a7836 */ /* 0x001fe20000000000 */
[----:B----4-:R0:W-:Y:S04]  /*39180*/  STL [R1+0x374], R17 ;  /* 0x0003741101007387 */ /* 0x0101e80000100800 */
[----:B------:R-:W-:Y:S04]  /*39190*/  STL [R1+0x1cdc], R52 ;  /* 0x001cdc3401007387 */ /* 0x000fe80000100800 */
[----:B---3--:R1:W-:Y:S01]  /*391a0*/  STL [R1+0x378], R65 ;  /* 0x0003784101007387 */ /* 0x0083e20000100800 */
[----:B0-----:R-:W-:-:S02]  /*391b0*/  SHF.R.S32.HI R17, RZ, 0x1f, R18 ;  /* 0x0000001fff117819 */ /* 0x001fc40000011412 */
[----:B-1----:R-:W-:-:S03]  /*391c0*/  IADD3 R65, P0, PT, R18, R8, RZ ;  /* 0x0000000812417210 */ /* 0x002fc60007f1e0ff */
[C---:B------:R-:W-:Y:S01]  /*391d0*/  IMAD.X R11, R17.reuse, 0x1, R3, P5 ;  /* 0x00000001110b7824 */ /* 0x040fe200028e0603 */
[C---:B------:R-:W-:Y:S01]  /*391e0*/  IADD3 R50, P5, PT, R18.reuse, R6, RZ ;  /* 0x0000000612327210 */ /* 0x040fe20007fbe0ff */
[----:B------:R-:W-:Y:S04]  /*391f0*/  STL [R1+0x1bb4], R65 ;  /* 0x001bb44101007387 */ /* 0x000fe80000100800 */
[----:B------:R-:W-:Y:S01]  /*39200*/  STL [R1+0x1cd8], R11 ;  /* 0x001cd80b01007387 */ /* 0x000fe20000100800 */
[C---:B------:R-:W-:Y:S01]  /*39210*/  IMAD.X R66, R17.reuse, 0x1, R9, P0 ;  /* 0x0000000111427824 */ /* 0x040fe200000e0609 */
[----:B------:R-:W-:Y:S02]  /*39220*/  IADD3 R20, P0, PT, R18, R4, RZ ;  /* 0x0000000412147210 */ /* 0x000fe40007f1e0ff */
[----:B------:R-:W-:Y:S04]  /*39230*/  STL [R1+0x1bbc], R50 ;  /* 0x001bbc3201007387 */ /* 0x000fe80000100800 */
[----:B------:R0:W-:Y:S01]  /*39240*/  STL [R1+0x370], R19 ;  /* 0x0003701301007387 */ /* 0x0001e20000100800 */
[----:B------:R-:W-:-:S02]  /*39250*/  IMAD.X R54, R17, 0x1, R5, P0 ;  /* 0x0000000111367824 */ /* 0x000fc400000e0605 */
[----:B0-----:R-:W-:Y:S01]  /*39260*/  IMAD.X R19, R17, 0x1, R7, P5 ;  /* 0x0000000111137824 */ /* 0x001fe200028e0607 */
[----:B------:R-:W-:Y:S01]  /*39270*/  ISETP.GE.U32.AND P5, PT, R10, 0x7ffffe4a, PT ;  /* 0x7ffffe4a0a00780c */ /* 0x000fe20003fa6070 */
[----:B------:R-:W-:Y:S01]  /*39280*/  @!P6 IMAD.MOV.U32 R10, RZ, RZ, R52 ;  /* 0x000000ffff0ae224 */ /* 0x000fe200078e0034 */
[----:B--2---:R-:W-:-:S06]  /*39290*/  PRMT R53, RZ, 0x7610, R53 ;  /* 0x00007610ff357816 */ /* 0x004fcc0000000035 */
[----:B------:R0:W2:Y:S01]  /*392a0*/  @!P6 LDG.E.U8 R53, desc[UR8][R10.64] ;  /* 0x000000080a35e981 */ /* 0x0000a2000c1e1100 */
[----:B------:R-:W-:Y:S01]  /*392b0*/  PRMT R49, RZ, 0x7610, R49 ;  /* 0x00007610ff317816 */ /* 0x000fe20000000031 */
[----:B0-----:R-:W-:Y:S02]  /*392c0*/  @!P6 IMAD.MOV.U32 R10, RZ, RZ, R20 ;  /* 0x000000ffff0ae224 */ /* 0x001fe400078e0014 */
[----:B------:R-:W-:-:S05]  /*392d0*/  @!P6 IMAD.MOV.U32 R11, RZ, RZ, R54 ;  /* 0x000000ffff0be224 */ /* 0x000fca00078e0036 */
[----:B------:R0:W3:Y:S01]  /*392e0*/  @!P6 LDG.E.U8 R49, desc[UR8][R10.64] ;  /* 0x000000080a31e981 */ /* 0x0000e2000c1e1100 */
[----:B------:R-:W-:-:S03]  /*392f0*/  PRMT R17, RZ, 0x7610, R17 ;  /* 0x00007610ff117816 */ /* 0x000fc60000000011 */
[----:B------:R-:W-:Y:S04]  /*39300*/  STL [R1+0x1bb0], R66 ;  /* 0x001bb04201007387 */ /* 0x000fe80000100800 */
[----:B------:R-:W-:Y:S04]  /*39310*/  STL [R1+0x1ce4], R20 ;  /* 0x001ce41401007387 */ /* 0x000fe80000100800 */
[----:B------:R-:W-:Y:S01]  /*39320*/  STL [R1+0x1bb8], R19 ;  /* 0x001bb81301007387 */ /* 0x000fe20000100800 */
[----:B------:R-:W-:-:S03]  /*39330*/  PRMT R63, RZ, 0x7610, R63 ;  /* 0x00007610ff3f7816 */ /* 0x000fc6000000003f */
[----:B------:R-:W4:Y:S01]  /*39340*/  LDL.LU R52, [R1+0x3cec] ;  /* 0x003cec0001347983 */ /* 0x000f220000300800 */
[----:B0-----:R-:W-:Y:S02]  /*39350*/  @!P6 IMAD.MOV.U32 R10, RZ, RZ, R50 ;  /* 0x000000ffff0ae224 */ /* 0x001fe400078e0032 */
[----:B------:R-:W-:-:S05]  /*39360*/  @!P6 IMAD.MOV.U32 R11, RZ, RZ, R19 ;  /* 0x000000ffff0be224 */ /* 0x000fca00078e0013 */
[----:B------:R0:W4:Y:S02]  /*39370*/  @!P6 LDG.E.U8 R17, desc[UR8][R10.64] ;  /* 0x000000080a11e981 */ /* 0x000124000c1e1100 */
[----:B0-----:R-:W-:Y:S02]  /*39380*/  @!P6 IMAD.MOV.U32 R10, RZ, RZ, R65 ;  /* 0x000000ffff0ae224 */ /* 0x001fe400078e0041 */
[----:B------:R-:W-:-:S05]  /*39390*/  @!P6 IMAD.MOV.U32 R11, RZ, RZ, R66 ;  /* 0x000000ffff0be224 */ /* 0x000fca00078e0042 */
[----:B------:R-:W4:Y:S04]  /*393a0*/  @!P6 LDG.E.U8 R63, desc[UR8][R10.64] ;  /* 0x000000080a3fe981 */ /* 0x000f28000c1e1100 */
[----:B--2---:R0:W-:Y:S04]  /*393b0*/  STL [R1+0x274], R53 ;  /* 0x0002743501007387 */ /* 0x0041e80000100800 */
[----:B0-----:R-:W2:Y:S04]  /*393c0*/  LDL.LU R53, [R1+0x3ce8] ;  /* 0x003ce80001357983 */ /* 0x001ea80000300800 */
[----:B------:R0:W-:Y:S04]  /*393d0*/  STL [R1+0x1ce0], R54 ;  /* 0x001ce03601007387 */ /* 0x0001e80000100800 */
[----:B0-----:R-:W2:Y:S04]  /*393e0*/  LDL.LU R54, [R1+0x3ce4] ;  /* 0x003ce40001367983 */ /* 0x001ea80000300800 */
[----:B------:R-:W2:Y:S04]  /*393f0*/  LDL.LU R20, [R1+0x3ce0] ;  /* 0x003ce00001147983 */ /* 0x000ea80000300800 */
[----:B---3--:R0:W-:Y:S04]  /*39400*/  STL [R1+0x270], R49 ;  /* 0x0002703101007387 */ /* 0x0081e80000100800 */
[----:B0-----:R-:W3:Y:S04]  /*39410*/  LDL.LU R49, [R1+0x3cdc] ;  /* 0x003cdc0001317983 */ /* 0x001ee80000300800 */
[----:B------:R-:W2:Y:S01]  /*39420*/  LDL.LU R19, [R1+0x3cd8] ;  /* 0x003cd80001137983 */ /* 0x000ea20000300800 */
[----:B------:R-:W-:-:S03]  /*39430*/  IMAD R18, R0, 0xb8, RZ ;  /* 0x000000b800127824 */ /* 0x000fc600078e02ff */
[----:B----4-:R0:W-:Y:S02]  /*39440*/  STL [R1+0x26c], R17 ;  /* 0x00026c1101007387 */ /* 0x0101e40000100800 */
[----:B------:R-:W-:Y:S02]  /*39450*/  IADD3 R50, P0, PT, R18, R2, RZ ;  /* 0x0000000212327210 */ /* 0x000fe40007f1e0ff */
[----:B0-----:R-:W-:-:S03]  /*39460*/  SHF.R.S32.HI R17, RZ, 0x1f, R18 ;  /* 0x0000001fff117819 */ /* 0x001fc60000011412 */
[----:B------:R-:W-:Y:S04]  /*39470*/  STL [R1+0x1cac], R50 ;  /* 0x001cac3201007387 */ /* 0x000fe80000100800 */
[----:B------:R0:W-:Y:S01]  /*39480*/  STL [R1+0x268], R63 ;  /* 0x0002683f01007387 */ /* 0x0001e20000100800 */
[----:B------:R-:W-:Y:S01]  /*39490*/  IMAD.X R11, R17, 0x1, R3, P0 ;  /* 0x00000001110b7824 */ /* 0x000fe200000e0603 */
[C---:B------:R-:W-:Y:S02]  /*394a0*/  IADD3 R66, P0, PT, R18.reuse, R4, RZ ;  /* 0x0000000412427210 */ /* 0x040fe40007f1e0ff */
[----:B0-----:R-:W-:-:S05]  /*394b0*/  IADD3 R63, P6, PT, R18, R6, RZ ;  /* 0x00000006123f7210 */ /* 0x001fca0007fde0ff */
[----:B------:R-:W-:Y:S04]  /*394c0*/  STL [R1+0x1bd4], R63 ;  /* 0x001bd43f01007387 */ /* 0x000fe80000100800 */
[----:B------:R-:W-:Y:S01]  /*394d0*/  STL [R1+0x1ca8], R11 ;  /* 0x001ca80b01007387 */ /* 0x000fe20000100800 */
[----:B------:R-:W-:Y:S01]  /*394e0*/  IMAD.X R65, R17, 0x1, R7, P6 ;  /* 0x0000000111417824 */ /* 0x000fe200030e0607 */
[----:B--2---:R-:W-:-:S05]  /*394f0*/  PRMT R19, RZ, 0x7610, R19 ;  /* 0x00007610ff137816 */ /* 0x004fca0000000013 */
[----:B------:R0:W-:Y:S04]  /*39500*/  STL.S16 [R1+0x158], R19 ;  /* 0x0001581301007387 */ /* 0x0001e80000100600 */
[----:B------:R-:W-:Y:S01]  /*39510*/  STL [R1+0x1cb4], R66 ;  /* 0x001cb44201007387 */ /* 0x000fe20000100800 */
[----:B0-----:R-:W-:-:S03]  /*39520*/  IMAD.X R19, R17, 0x1, R5, P0 ;  /* 0x0000000111137824 */ /* 0x001fc600000e0605 */
        /* <DEDUP_REMOVED lines=10> */
[----:B------:R0:W3:Y:S04]  /*395d0*/  @!P3 LDG.E.U8 R56, desc[UR8][R10.64] ;  /* 0x000000080a38b981 */ /* 0x0000e8000c1e1100 */
[----:B------:R1:W-:Y:S01]  /*395e0*/  STL [R1+0x1cb0], R19 ;  /* 0x001cb01301007387 */ /* 0x0003e20000100800 */
[----:B------:R-:W-:Y:S02]  /*395f0*/  PRMT R53, RZ, 0x7610, R53 ;  /* 0x00007610ff357816 */ /* 0x000fe40000000035 */
[----:B----4-:R-:W-:Y:S01]  /*39600*/  PRMT R50, RZ, 0x7610, R50 ;  /* 0x00007610ff327816 */ /* 0x010fe20000000032 */
[----:B0-----:R-:W-:Y:S02]  /*39610*/  @!P3 IMAD.MOV.U32 R10, RZ, RZ, R63 ;  /* 0x000000ffff0ab224 */ /* 0x001fe400078e003f */
[----:B------:R-:W-:-:S05]  /*39620*/  @!P3 IMAD.MOV.U32 R11, RZ, RZ, R65 ;  /* 0x000000ffff0bb224 */ /* 0x000fca00078e0041 */
[----:B------:R0:W4:Y:S04]  /*39630*/  @!P3 LDG.E.U8 R53, desc[UR8][R10.64] ;  /* 0x000000080a35b981 */ /* 0x000128000c1e1100 */
[----:B--2---:R2:W-:Y:S04]  /*39640*/  @!P3 STL [R1+0x158], R17 ;  /* 0x000158110100b387 */ /* 0x0045e80000100800 */
[----:B-1----:R-:W4:Y:S01]  /*39650*/  LDL.LU R19, [R1+0x3cd0] ;  /* 0x003cd00001137983 */ /* 0x002f220000300800 */
[----:B--2---:R-:W-:-:S03]  /*39660*/  SHF.R.S32.HI R17, RZ, 0x1f, R18 ;  /* 0x0000001fff117819 */ /* 0x004fc60000011412 */
[----:B---3--:R1:W-:Y:S02]  /*39670*/  STL [R1+0x184], R56 ;  /* 0x0001843801007387 */ /* 0x0083e40000100800 */
[----:B-1----:R-:W-:-:S05]  /*39680*/  IADD3 R56, P0, PT, R18, R8, RZ ;  /* 0x0000000812387210 */ /* 0x002fca0007f1e0ff */
[----:B------:R-:W-:Y:S02]  /*39690*/  IMAD.X R65, R17, 0x1, R9, P0 ;  /* 0x0000000111417824 */ /* 0x000fe400000e0609 */
[----:B0-----:R-:W-:Y:S02]  /*396a0*/  @!P3 IMAD.MOV.U32 R10, RZ, RZ, R56 ;  /* 0x000000ffff0ab224 */ /* 0x001fe400078e0038 */
[----:B------:R-:W-:-:S05]  /*396b0*/  @!P3 IMAD.MOV.U32 R11, RZ, RZ, R65 ;  /* 0x000000ffff0bb224 */ /* 0x000fca00078e0041 */
[----:B------:R0:W2:Y:S01]  /*396c0*/  @!P3 LDG.E.U8 R50, desc[UR8][R10.64] ;  /* 0x000000080a32b981 */ /* 0x0000a2000c1e1100 */
[----:B------:R-:W-:-:S03]  /*396d0*/  IMAD R18, R0, 0xb1, RZ ;  /* 0x000000b100127824 */ /* 0x000fc600078e02ff */
[----:B------:R-:W-:Y:S04]  /*396e0*/  STL [R1+0x1bcc], R56 ;  /* 0x001bcc3801007387 */ /* 0x000fe80000100800 */
[----:B----4-:R-:W-:Y:S01]  /*396f0*/  STL [R1+0x180], R53 ;  /* 0x0001803501007387 */ /* 0x010fe20000100800 */
[----:B------:R-:W-:Y:S02]  /*39700*/  SHF.R.S32.HI R17, RZ, 0x1f, R18 ;  /* 0x0000001fff117819 */ /* 0x000fe40000011412 */
[----:B------:R-:W-:Y:S01]  /*39710*/  IADD3 R63, P0, PT, R18, R2, RZ ;  /* 0x00000002123f7210 */ /* 0x000fe20007f1e0ff */
[----:B------:R1:W-:Y:S01]  /*39720*/  STL [R1+0x1bc8], R65 ;  /* 0x001bc84101007387 */ /* 0x0003e20000100800 */
[----:B------:R-:W-:-:S03]  /*39730*/  PRMT R57, RZ, 0x7610, R57 ;  /* 0x00007610ff397816 */ /* 0x000fc60000000039 */
        /* <DEDUP_REMOVED lines=11> */
[----:B------:R-:W-:-:S03]  /*397f0*/  VIADD R53, R22, 0xffffff4d ;  /* 0xffffff4d16357836 */ /* 0x000fc60000000000 */
[----:B------:R-:W-:Y:S04]  /*39800*/  STL [R1+0x1bac], R63 ;  /* 0x001bac3f01007387 */ /* 0x000fe80000100800 */
[----:B------:R-:W-:Y:S01]  /*39810*/  STL [R1+0x1bc4], R50 ;  /* 0x001bc43201007387 */ /* 0x000fe20000100800 */
[----:B------:R-:W-:Y:S02]  /*39820*/  ISETP.GE.U32.AND P0, PT, R53, 0x7ffffe4e, PT ;  /* 0x7ffffe4e3500780c */ /* 0x000fe40003f06070 */
[----:B------:R-:W-:Y:S01]  /*39830*/  IADD3 R53, P3, PT, R18, R6, RZ ;  /* 0x0000000612357210 */ /* 0x000fe20007f7e0ff */
[----:B------:R-:W-:Y:S04]  /*39840*/  STL [R1+0x1ba8], R65 ;  /* 0x001ba84101007387 */ /* 0x000fe80000100800 */
[----:B------:R1:W-:Y:S04]  /*39850*/  STL [R1+0x1bc0], R56 ;  /* 0x001bc03801007387 */ /* 0x0003e80000100800 */
[----:B------:R-:W-:Y:S01]  /*39860*/  STL [R1+0x1bdc], R53 ;  /* 0x001bdc3501007387 */ /* 0x000fe20000100800 */
[----:B------:R-:W-:Y:S01]  /*39870*/  PRMT R52, RZ, 0x7610, R52 ;  /* 0x00007610ff347816 */ /* 0x000fe20000000034 */
[----:B0-----:R-:W-:-:S02]  /*39880*/  @!P1 IMAD.MOV.U32 R10, RZ, RZ, R53 ;  /* 0x000000ffff0a9224 */ /* 0x001fc400078e0035 */
        /* <DEDUP_REMOVED lines=12> */
[----:B------:R1:W-:Y:S01]  /*39950*/  STL [R1+0x1bf4], R20 ;  /* 0x001bf41401007387 */ /* 0x0003e20000100800 */
[----:B------:R-:W-:Y:S02]  /*39960*/  SHF.R.S32.HI R17, RZ, 0x1f, R18 ;  /* 0x0000001fff117819 */ /* 0x000fe40000011412 */
[C---:B------:R-:W-:Y:S01]  /*39970*/  IADD3 R65, P3, PT, R18.reuse, R2, RZ ;  /* 0x0000000212417210 */ /* 0x040fe20007f7e0ff */
[----:B------:R3:W-:Y:S04]  /*39980*/  STL [R1+0x1bf0], R50 ;  /* 0x001bf03201007387 */ /* 0x0007e80000100800 */
[----:B------:R-:W-:Y:S01]  /*39990*/  IMAD.X R66, R17, 0x1, R3, P3 ;  /* 0x0000000111427824 */ /* 0x000fe200018e0603 */
[----:B-1----:R-:W-:-:S02]  /*399a0*/  IADD3 R20, P1, PT, R18, R8, RZ ;  /* 0x0000000812147210 */ /* 0x002fc40007f3e0ff */
[----:B------:R-:W-:Y:S01]  /*399b0*/  IADD3 R56, P3, PT, R18, R6, RZ ;  /* 0x0000000612387210 */ /* 0x000fe20007f7e0ff */
[----:B0-----:R-:W-:Y:S02]  /*399c0*/  VIADD R10, R22, 0xffffff4c ;  /* 0xffffff4c160a7836 */ /* 0x001fe40000000000 */
[C---:B------:R-:W-:Y:S01]  /*399d0*/  IMAD.X R53, R17.reuse, 0x1, R9, P1 ;  /* 0x0000000111357824 */ /* 0x040fe200008e0609 */
[----:B---3--:R-:W-:Y:S02]  /*399e0*/  IADD3 R50, P1, PT, R18, R4, RZ ;  /* 0x0000000412327210 */ /* 0x008fe40007f3e0ff */
[----:B------:R-:W-:Y:S01]  /*399f0*/  PRMT R55, RZ, 0x7610, R55 ;  /* 0x00007610ff377816 */ /* 0x000fe20000000037 */
[----:B------:R-:W-:Y:S02]  /*39a00*/  @!P5 IMAD.MOV.U32 R11, RZ, RZ, R66 ;  /* 0x000000ffff0bd224 */ /* 0x000fe400078e0042 */
[----:B------:R-:W-:Y:S01]  /*39a10*/  IMAD.X R63, R17, 0x1, R5, P1 ;  /* 0x00000001113f7824 */ /* 0x000fe200008e0605 */
[----:B------:R-:W-:Y:S01]  /*39a20*/  PRMT R49, RZ, 0x7610, R49 ;  /* 0x00007610ff317816 */ /* 0x000fe20000000031 */
[----:B--2---:R0:W-:Y:S04]  /*39a30*/  STL [R1+0x1f8], R19 ;  /* 0x0001f81301007387 */ /* 0x0041e80000100800 */
[----:B------:R-:W-:Y:S04]  /*39a40*/  STL [R1+0x1c7c], R65 ;  /* 0x001c7c4101007387 */ /* 0x000fe80000100800 */
[----:B------:R-:W-:Y:S04]  /*39a50*/  STL [R1+0x1be4], R20 ;  /* 0x001be41401007387 */ /* 0x000fe80000100800 */
[----:B------:R-:W-:Y:S04]  /*39a60*/  STL [R1+0x1c78], R66 ;  /* 0x001c784201007387 */ /* 0x000fe80000100800 */
[----:B------:R-:W-:Y:S04]  /*39a70*/  STL [R1+0x1bec], R56 ;  /* 0x001bec3801007387 */ /* 0x000fe80000100800 */
[----:B------:R1:W-:Y:S04]  /*39a80*/  STL [R1+0x204], R57 ;  /* 0x0002043901007387 */ /* 0x0003e80000100800 */
[----:B------:R-:W-:Y:S04]  /*39a90*/  STL [R1+0x1be0], R53 ;  /* 0x001be03501007387 */ /* 0x000fe80000100800 */
[----:B------:R-:W-:Y:S01]  /*39aa0*/  STL [R1+0x1c84], R50 ;  /* 0x001c843201007387 */ /* 0x000fe20000100800 */
[----:B0-----:R-:W-:-:S02]  /*39ab0*/  IMAD R19, R0, 0xb4, RZ ;  /* 0x000000b400137824 */ /* 0x001fc400078e02ff */
[----:B-1----:R-:W-:Y:S01]  /*39ac0*/  IMAD.X R57, R17, 0x1, R7, P3 ;  /* 0x0000000111397824 */ /* 0x002fe200018e0607 */
[----:B------:R-:W-:Y:S01]  /*39ad0*/  ISETP.GE.U32.AND P3, PT, R10, 0x7ffffe4d, PT ;  /* 0x7ffffe4d0a00780c */ /* 0x000fe20003f66070 */
[----:B------:R-:W-:Y:S01]  /*39ae0*/  @!P5 IMAD.MOV.U32 R10, RZ, RZ, R65 ;  /* 0x000000ffff0ad224 */ /* 0x000fe200078e0041 */
[----:B------:R-:W-:Y:S02]  /*39af0*/  SHF.R.S32.HI R18, RZ, 0x1f, R19 ;  /* 0x0000001fff127819 */ /* 0x000fe40000011413 */
[----:B------:R-:W-:Y:S04]  /*39b00*/  STL [R1+0x1be8], R57 ;  /* 0x001be83901007387 */ /* 0x000fe80000100800 */
[----:B----4-:R0:W-:Y:S04]  /*39b10*/  STL [R1+0x1fc], R52 ;  /* 0x0001fc3401007387 */ /* 0x0101e80000100800 */
[----:B------:R1:W2:Y:S01]  /*39b20*/  @!P5 LDG.E.U8 R55, desc[UR8][R10.64] ;  /* 0x000000080a37d981 */ /* 0x0002a2000c1e1100 */
[----:B------:R-:W-:-:S02]  /*39b30*/  PRMT R17, RZ, 0x7610, R17 ;  /* 0x00007610ff117816 */ /* 0x000fc40000000011 */
[----:B0-----:R-:W-:Y:S01]  /*39b40*/  IADD3 R52, P1, PT, R19, R2, RZ ;  /* 0x0000000213347210 */ /* 0x001fe20007f3e0ff */
[----:B-1----:R-:W-:Y:S02]  /*39b50*/  @!P5 IMAD.MOV.U32 R10, RZ, RZ, R50 ;  /* 0x000000ffff0ad224 */ /* 0x002fe400078e0032 */
[----:B------:R-:W-:Y:S02]  /*39b60*/  @!P5 IMAD.MOV.U32 R11, RZ, RZ, R63 ;  /* 0x000000ffff0bd224 */ /* 0x000fe400078e003f */
[----:B------:R-:W-:-:S03]  /*39b70*/  IMAD.X R65, R18, 0x1, R3, P1 ;  /* 0x0000000112417824 */ /* 0x000fc600008e0603 */
[----:B------:R0:W3:Y:S02]  /*39b80*/  @!P5 LDG.E.U8 R17, desc[UR8][R10.64] ;  /* 0x000000080a11d981 */ /* 0x0000e4000c1e1100 */
[----:B0-----:R-:W-:Y:S02]  /*39b90*/  @!P6 IMAD.MOV.U32 R10, RZ, RZ, R52 ;  /* 0x000000ffff0ae224 */ /* 0x001fe400078e0034 */
[----:B------:R-:W-:-:S05]  /*39ba0*/  @!P6 IMAD.MOV.U32 R11, RZ, RZ, R65 ;  /* 0x000000ffff0be224 */ /* 0x000fca00078e0041 */
[----:B------:R0:W4:Y:S04]  /*39bb0*/  @!P6 LDG.E.U8 R49, desc[UR8][R10.64] ;  /* 0x000000080a31e981 */ /* 0x000128000c1e1100 */
[----:B------:R-:W-:Y:S04]  /*39bc0*/  STL [R1+0x1c80], R63 ;  /* 0x001c803f01007387 */ /* 0x000fe80000100800 */
[----:B------:R-:W-:Y:S01]  /*39bd0*/  STL [R1+0x1c4c], R52 ;  /* 0x001c4c3401007387 */ /* 0x000fe20000100800 */
[----:B------:R-:W-:Y:S02]  /*39be0*/  IADD3 R66, P1, PT, R19, R4, RZ ;  /* 0x0000000413427210 */ /* 0x000fe40007f3e0ff */
[----:B------:R-:W-:-:S03]  /*39bf0*/  PRMT R62, RZ, 0x7610, R62 ;  /* 0x00007610ff3e7816 */ /* 0x000fc6000000003e */
[----:B------:R-:W-:Y:S02]  /*39c00*/  IMAD.X R50, R18, 0x1, R5, P1 ;  /* 0x0000000112327824 */ /* 0x000fe400008e0605 */
[----:B0-----:R-:W-:Y:S02]  /*39c10*/  @!P6 IMAD.MOV.U32 R10, RZ, RZ, R66 ;  /* 0x000000ffff0ae224 */ /* 0x001fe400078e0042 */
[----:B------:R-:W-:Y:S01]  /*39c20*/  @!P6 IMAD.MOV.U32 R11, RZ, RZ, R50 ;  /* 0x000000ffff0be224 */ /* 0x000fe200078e0032 */
[----:B------:R-:W-:-:S04]  /*39c30*/  PRMT R59, RZ, 0x7610, R59 ;  /* 0x00007610ff3b7816 */ /* 0x000fc8000000003b */
[----:B------:R0:W4:Y:S01]  /*39c40*/  @!P6 LDG.E.U8 R62, desc[UR8][R10.64] ;  /* 0x000000080a3ee981 */ /* 0x000122000c1e1100 */
[----:B------:R-:W-:-:S03]  /*39c50*/  PRMT R60, RZ, 0x7610, R60 ;  /* 0x00007610ff3c7816 */ /* 0x000fc6000000003c */
[----:B--2---:R1:W-:Y:S04]  /*39c60*/  STL [R1+0x474], R55 ;  /* 0x0004743701007387 */ /* 0x0043e80000100800 */
[----:B------:R-:W-:Y:S04]  /*39c70*/  STL [R1+0x1c48], R65 ;  /* 0x001c484101007387 */ /* 0x000fe80000100800 */
[----:B------:R-:W-:Y:S01]  /*39c80*/  STL [R1+0x1c54], R66 ;  /* 0x001c544201007387 */ /* 0x000fe20000100800 */
[----:B-1----:R-:W-:-:S05]  /*39c90*/  IMAD R55, R0, 0xb2, RZ ;  /* 0x000000b200377824 */ /* 0x002fca00078e02ff */
[----:B------:R-:W-:Y:S01]  /*39ca0*/  IADD3 R63, P1, PT, R55, R2, RZ ;  /* 0x00000002373f7210 */ /* 0x000fe20007f3e0ff */
[----:B---3--:R1:W-:Y:S04]  /*39cb0*/  STL [R1+0x470], R17 ;  /* 0x0004701101007387 */ /* 0x0083e80000100800 */
[----:B------:R2:W-:Y:S04]  /*39cc0*/  STL [R1+0x1c50], R50 ;  /* 0x001c503201007387 */ /* 0x0005e80000100800 */
[----:B------:R-:W-:Y:S01]  /*39cd0*/  STL [R1+0x1bfc], R63 ;  /* 0x001bfc3f01007387 */ /* 0x000fe20000100800 */
[----:B-1----:R-:W-:Y:S01]  /*39ce0*/  SHF.R.S32.HI R17, RZ, 0x1f, R55 ;  /* 0x0000001fff117819 */ /* 0x002fe20000011437 */
[----:B0-----:R-:W-:-:S02]  /*39cf0*/  @!P0 IMAD.MOV.U32 R10, RZ, RZ, R63 ;  /* 0x000000ffff0a8224 */ /* 0x001fc400078e003f */
[----:B----4-:R0:W-:Y:S01]  /*39d00*/  STL [R1+0x394], R49 ;  /* 0x0003943101007387 */ /* 0x0101e20000100800 */
[----:B------:R-:W-:-:S03]  /*39d10*/  IMAD R52, R0, 0xb3, RZ ;  /* 0x000000b300347824 */ /* 0x000fc600078e02ff */
[----:B--2---:R-:W2:Y:S01]  /*39d20*/  LDL.LU R50, [R1+0x3ccc] ;  /* 0x003ccc0001327983 */ /* 0x004ea20000300800 */
[----:B0-----:R-:W-:Y:S01]  /*39d30*/  IMAD.X R49, R17, 0x1, R3, P1 ;  /* 0x0000000111317824 */ /* 0x001fe200008e0603 */
[----:B------:R-:W-:-:S03]  /*39d40*/  IADD3 R65, P1, PT, R55, R4, RZ ;  /* 0x0000000437417210 */ /* 0x000fc60007f3e0ff */
[----:B------:R-:W-:Y:S02]  /*39d50*/  IMAD.MOV.U32 R11, RZ, RZ, R49 ;  /* 0x000000ffff0b7224 */ /* 0x000fe400078e0031 */
[----:B------:R-:W-:-:S03]  /*39d60*/  IMAD.X R66, R17, 0x1, R5, P1 ;  /* 0x0000000111427824 */ /* 0x000fc600008e0605 */
[----:B------:R0:W3:Y:S02]  /*39d70*/  @!P0 LDG.E.U8 R59, desc[UR8][R10.64] ;  /* 0x000000080a3b8981 */ /* 0x0000e4000c1e1100 */
[----:B0-----:R-:W-:Y:S02]  /*39d80*/  @!P0 IMAD.MOV.U32 R10, RZ, RZ, R65 ;  /* 0x000000ffff0a8224 */ /* 0x001fe400078e0041 */
[----:B------:R-:W-:-:S05]  /*39d90*/  @!P0 IMAD.MOV.U32 R11, RZ, RZ, R66 ;  /* 0x000000ffff0b8224 */ /* 0x000fca00078e0042 */
[----:B------:R0:W4:Y:S04]  /*39da0*/  @!P0 LDG.E.U8 R60, desc[UR8][R10.64] ;  /* 0x000000080a3c8981 */ /* 0x000128000c1e1100 */
[----:B------:R1:W-:Y:S04]  /*39db0*/  STL [R1+0x1bf8], R49 ;  /* 0x001bf83101007387 */ /* 0x0003e80000100800 */
[----:B------:R-:W-:Y:S04]  /*39dc0*/  STL [R1+0x1c24], R65 ;  /* 0x001c244101007387 */ /* 0x000fe80000100800 */
[----:B------:R0:W-:Y:S04]  /*39dd0*/  STL [R1+0x390], R62 ;  /* 0x0003903e01007387 */ /* 0x0001e80000100800 */
[----:B------:R-:W-:Y:S01]  /*39de0*/  STL [R1+0x1c20], R66 ;  /* 0x001c204201007387 */ /* 0x000fe20000100800 */
[----:B-1----:R-:W-:-:S02]  /*39df0*/  SHF.R.S32.HI R49, RZ, 0x1f, R52 ;  /* 0x0000001fff317819 */ /* 0x002fc40000011434 */
[----:B0-----:R-:W-:-:S05]  /*39e00*/  IADD3 R62, P1, PT, R52, R2, RZ ;  /* 0x00000002343e7210 */ /* 0x001fca0007f3e0ff */
[----:B------:R-:W-:Y:S01]  /*39e10*/  STL [R1+0x1c2c], R62 ;  /* 0x001c2c3e01007387 */ /* 0x000fe20000100800 */
[----:B------:R-:W-:Y:S01]  /*39e20*/  IMAD.X R63, R49, 0x1, R3, P1 ;  /* 0x00000001313f7824 */ /* 0x000fe200008e0603 */
[----:B------:R-:W-:Y:S01]  /*39e30*/  PRMT R61, RZ, 0x7610, R61 ;  /* 0x00007610ff3d7816 */ /* 0x000fe2000000003d */
[----:B------:R-:W-:Y:S02]  /*39e40*/  @!P3 IMAD.MOV.U32 R10, RZ, RZ, R62 ;  /* 0x000000ffff0ab224 */ /* 0x000fe400078e003e */
[----:B------:R-:W-:Y:S01]  /*39e50*/  @!P3 IMAD.MOV.U32 R11, RZ, RZ, R63 ;  /* 0x000000ffff0bb224 */ /* 0x000fe200078e003f */
[----:B------:R-:W-:-:S04]  /*39e60*/  PRMT R58, RZ, 0x7610, R58 ;  /* 0x00007610ff3a7816 */ /* 0x000fc8000000003a */
[----:B------:R0:W2:Y:S01]  /*39e70*/  @!P3 LDG.E.U8 R61, desc[UR8][R10.64] ;  /* 0x000000080a3db981 */ /* 0x0000a2000c1e1100 */
[----:B------:R-:W-:Y:S02]  /*39e80*/  PRMT R54, RZ, 0x7610, R54 ;  /* 0x00007610ff367816 */ /* 0x000fe40000000036 */
[----:B------:R-:W-:Y:S01]  /*39e90*/  PRMT R25, RZ, 0x7610, R25 ;  /* 0x00007610ff197816 */ /* 0x000fe20000000019 */
[----:B---3--:R1:W-:Y:S04]  /*39ea0*/  STL [R1+0x284], R59 ;  /* 0x0002843b01007387 */ /* 0x0083e80000100800 */
[----:B------:R-:W-:Y:S01]  /*39eb0*/  STL [R1+0x1c28], R63 ;  /* 0x001c283f01007387 */ /* 0x000fe20000100800 */
[----:B-1----:R-:W-:-:S05]  /*39ec0*/  IADD3 R59, P1, PT, R52, R4, RZ ;  /* 0x00000004343b7210 */ /* 0x002fca0007f3e0ff */
[----:B------:R-:W-:Y:S04]  /*39ed0*/  STL [R1+0x1c34], R59 ;  /* 0x001c343b01007387 */ /* 0x000fe80000100800 */
[----:B----4-:R1:W-:Y:S01]  /*39ee0*/  STL [R1+0x280], R60 ;  /* 0x0002803c01007387 */ /* 0x0103e20000100800 */
[----:B0-----:R-:W-:Y:S02]  /*39ef0*/  @!P3 IMAD.MOV.U32 R10, RZ, RZ, R59 ;  /* 0x000000ffff0ab224 */ /* 0x001fe400078e003b */
[----:B-1----:R-:W-:-:S04]  /*39f00*/  IMAD.X R60, R49, 0x1, R5, P1 ;  /* 0x00000001313c7824 */ /* 0x002fc800008e0605 */
[----:B------:R-:W-:-:S05]  /*39f10*/  @!P3 IMAD.MOV.U32 R11, RZ, RZ, R60 ;  /* 0x000000ffff0bb224 */ /* 0x000fca00078e003c */
[----:B------:R0:W3:Y:S02]  /*39f20*/  @!P3 LDG.E.U8 R58, desc[UR8][R10.64] ;  /* 0x000000080a3ab981 */ /* 0x0000e4000c1e1100 */
[----:B0-----:R-:W-:Y:S02]  /*39f30*/  @!P5 IMAD.MOV.U32 R10, RZ, RZ, R56 ;  /* 0x000000ffff0ad224 */ /* 0x001fe400078e0038 */
[----:B------:R-:W-:-:S05]  /*39f40*/  @!P5 IMAD.MOV.U32 R11, RZ, RZ, R57 ;  /* 0x000000ffff0bd224 */ /* 0x000fca00078e0039 */
[----:B------:R0:W4:Y:S02]  /*39f50*/  @!P5 LDG.E.U8 R54, desc[UR8][R10.64] ;  /* 0x000000080a36d981 */ /* 0x000124000c1e1100 */
[----:B0-----:R-:W-:Y:S02]  /*39f60*/  @!P5 IMAD.MOV.U32 R10, RZ, RZ, R20 ;  /* 0x000000ffff0ad224 */ /* 0x001fe400078e0014 */
[----:B------:R-:W-:-:S05]  /*39f70*/  @!P5 IMAD.MOV.U32 R11, RZ, RZ, R53 ;  /* 0x000000ffff0bd224 */ /* 0x000fca00078e0035 */
[----:B------:R0:W3:Y:S01]  /*39f80*/  @!P5 LDG.E.U8 R25, desc[UR8][R10.64] ;  /* 0x000000080a19d981 */ /* 0x0000e2000c1e1100 */
[----:B------:R-:W-:-:S03]  /*39f90*/  ISETP.GT.U32.AND P1, PT, R21, R33, PT ;  /* 0x000000211500720c */ /* 0x000fc60003f24070 */
[----:B------:R-:W-:Y:S10]  /*39fa0*/  STL [R1+0x1c30], R60 ;  /* 0x001c303c01007387 */ /* 0x000ff40000100800 */
[----:B------:R-:W-:-:S02]  /*39fb0*/  @!P1 IMAD.IADD R33, R33, 0x1, -R21 ;  /* 0x0000000121219824 */ /* 0x000fc400078e0a15 */
[----:B0-----:R-:W-:Y:S02]  /*39fc0*/  VIADD R10, R22, 0xffffff4a ;  /* 0xffffff4a160a7836 */ /* 0x001fe40000000000 */
[----:B------:R-:W-:-:S03]  /*39fd0*/  IMAD R20, R0, 0xb7, RZ ;  /* 0x000000b700147824 */ /* 0x000fc600078e02ff */
[----:B------:R-:W-:Y:S01]  /*39fe0*/  ISETP.GE.U32.AND P5, PT, R10, 0x7ffffe4b, PT ;  /* 0x7ffffe4b0a00780c */ /* 0x000fe20003fa6070 */
[----:B------:R-:W-:Y:S01]  /*39ff0*/  VIADD R10, R22, 0xffffff48 ;  /* 0xffffff48160a7836 */ /* 0x000fe20000000000 */
[----:B--2---:R-:W-:Y:S01]  /*3a000*/  PRMT R50, RZ, 0x7610, R50 ;  /* 0x00007610ff327816 */ /* 0x004fe20000000032 */
[----:B---3--:R-:W-:Y:S04]  /*3a010*/  STL [R1+0x3b08], R25 ;  /* 0x003b081901007387 */ /* 0x008fe80000100800 */
[----:B------:R0:W-:Y:S04]  /*3a020*/  STL [R1+0x300], R58 ;  /* 0x0003003a01007387 */ /* 0x0001e80000100800 */
[----:B------:R1:W-:Y:S01]  /*3a030*/  STL [R1+0x304], R61 ;  /* 0x0003043d01007387 */ /* 0x0003e20000100800 */
[----:B0-----:R-:W-:-:S05]  /*3a040*/  IADD3 R58, P1, PT, R19, R8, RZ ;  /* 0x00000008133a7210 */ /* 0x001fca0007f3e0ff */
[----:B------:R-:W-:Y:S01]  /*3a050*/  IMAD.X R59, R18, 0x1, R9, P1 ;  /* 0x00000001123b7824 */ /* 0x000fe200008e0609 */
[----:B------:R-:W-:Y:S01]  /*3a060*/  STL [R1+0x1c04], R58 ;  /* 0x001c043a01007387 */ /* 0x000fe20000100800 */
[----:B-1----:R-:W-:-:S03]  /*3a070*/  IADD3 R61, P1, PT, R19, R6, RZ ;  /* 0x00000006133d7210 */ /* 0x002fc60007f3e0ff */
[----:B----4-:R0:W-:Y:S02]  /*3a080*/  STL [R1+0x46c], R54 ;  /* 0x00046c3601007387 */ /* 0x0101e40000100800 */
[----:B------:R-:W-:Y:S02]  /*3a090*/  IMAD.X R62, R18, 0x1, R7, P1 ;  /* 0x00000001123e7824 */ /* 0x000fe400008e0607 */
[----:B0-----:R-:W-:-:S05]  /*3a0a0*/  IMAD R54, R0, 0xb5, RZ ;  /* 0x000000b500367824 */ /* 0x001fca00078e02ff */
[----:B------:R-:W-:Y:S02]  /*3a0b0*/  SHF.R.S32.HI R18, RZ, 0x1f, R54 ;  /* 0x0000001fff127819 */ /* 0x000fe40000011436 */
[----:B------:R-:W-:-:S05]  /*3a0c0*/  IADD3 R11, P1, PT, R54, R2, RZ ;  /* 0x00000002360b7210 */ /* 0x000fca0007f3e0ff */
[----:B------:R-:W-:Y:S01]  /*3a0d0*/  IMAD.X R60, R18, 0x1, R3, P1 ;  /* 0x00000001123c7824 */ /* 0x000fe200008e0603 */
[----:B------:R-:W-:Y:S02]  /*3a0e0*/  IADD3 R56, P1, PT, R54, R4, RZ ;  /* 0x0000000436387210 */ /* 0x000fe40007f3e0ff */
[----:B------:R-:W-:-:S03]  /*3a0f0*/  SHF.R.S32.HI R19, RZ, 0x1f, R20 ;  /* 0x0000001fff137819 */ /* 0x000fc60000011414 */
[----:B------:R-:W-:Y:S01]  /*3a100*/  IMAD.X R63, R18, 0x1, R5, P1 ;  /* 0x00000001123f7824 */ /* 0x000fe200008e0605 */
[----:B------:R-:W-:-:S05]  /*3a110*/  IADD3 R53, P1, PT, R20, R2, RZ ;  /* 0x0000000214357210 */ /* 0x000fca0007f3e0ff */
[C---:B------:R-:W-:Y:S01]  /*3a120*/  IMAD.X R57, R19.reuse, 0x1, R3, P1 ;  /* 0x0000000113397824 */ /* 0x040fe200008e0603 */
[----:B------:R-:W-:Y:S01]  /*3a130*/  IADD3 R65, P1, PT, R20, R4, RZ ;  /* 0x0000000414417210 */ /* 0x000fe20007f3e0ff */
[----:B------:R-:W-:Y:S04]  /*3a140*/  STL [R1+0x1c00], R59 ;  /* 0x001c003b01007387 */ /* 0x000fe80000100800 */
[----:B------:R-:W-:Y:S01]  /*3a150*/  STL [R1+0x1c0c], R61 ;  /* 0x001c0c3d01007387 */ /* 0x000fe20000100800 */
[----:B------:R-:W-:-:S03]  /*3a160*/  IMAD.X R66, R19, 0x1, R5, P1 ;  /* 0x0000000113427824 */ /* 0x000fc600008e0605 */
[----:B------:R-:W-:Y:S01]  /*3a170*/  STL [R1+0x1c08], R62 ;  /* 0x001c083e01007387 */ /* 0x000fe20000100800 */
[----:B------:R-:W-:-:S03]  /*3a180*/  ISETP.GE.U32.AND P1, PT, R10, 0x7ffffe49, PT ;  /* 0x7ffffe490a00780c */ /* 0x000fc60003f26070 */
[----:B------:R0:W-:Y:S01]  /*3a190*/  STL [R1+0x1c5c], R11 ;  /* 0x001c5c0b01007387 */ /* 0x0001e20000100800 */
[----:B------:R-:W-:Y:S02]  /*3a1a0*/  @!P5 IMAD.MOV.U32 R10, RZ, RZ, R11 ;  /* 0x000000ffff0ad224 */ /* 0x000fe400078e000b */
[----:B0-----:R-:W-:-:S05]  /*3a1b0*/  @!P5 IMAD.MOV.U32 R11, RZ, RZ, R60 ;  /* 0x000000ffff0bd224 */ /* 0x001fca00078e003c */
[----:B------:R-:W2:Y:S04]  /*3a1c0*/  @!P5 LDG.E.U8 R50, desc[UR8][R10.64] ;  /* 0x000000080a32d981 */ /* 0x000ea8000c1e1100 */
[----:B------:R0:W-:Y:S04]  /*3a1d0*/  STL [R1+0x1c58], R60 ;  /* 0x001c583c01007387 */ /* 0x0001e80000100800 */
[----:B------:R-:W-:Y:S04]  /*3a1e0*/  STL [R1+0x1c64], R56 ;  /* 0x001c643801007387 */ /* 0x000fe80000100800 */
[----:B------:R-:W-:Y:S04]  /*3a1f0*/  STL [R1+0x1c60], R63 ;  /* 0x001c603f01007387 */ /* 0x000fe80000100800 */
[----:B------:R-:W-:Y:S04]  /*3a200*/  STL [R1+0x1c8c], R53 ;  /* 0x001c8c3501007387 */ /* 0x000fe80000100800 */
[----:B------:R-:W-:Y:S04]  /*3a210*/  STL [R1+0x1c88], R57 ;  /* 0x001c883901007387 */ /* 0x000fe80000100800 */
[----:B------:R-:W-:Y:S04]  /*3a220*/  STL [R1+0x1c94], R65 ;  /* 0x001c944101007387 */ /* 0x000fe80000100800 */
[----:B------:R-:W-:Y:S04]  /*3a230*/  STL [R1+0x1c90], R66 ;  /* 0x001c904201007387 */ /* 0x000fe80000100800 */
[----:B0-----:R-:W3:Y:S04]  /*3a240*/  LDL.LU R60, [R1+0x3cc8] ;  /* 0x003cc800013c7983 */ /* 0x001ee80000300800 */
[----:B--2---:R0:W-:Y:S04]  /*3a250*/  STL [R1+0x414], R50 ;  /* 0x0004143201007387 */ /* 0x0041e80000100800 */
[----:B0-----:R-:W2:Y:S01]  /*3a260*/  LDL.LU R50, [R1+0x3cc4] ;  /* 0x003cc40001327983 */ /* 0x001ea20000300800 */
[----:B------:R-:W-:-:S02]  /*3a270*/  @!P5 IMAD.MOV.U32 R10, RZ, RZ, R56 ;  /* 0x000000ffff0ad224 */ /* 0x000fc400078e0038 */
[----:B------:R-:W-:Y:S02]  /*3a280*/  @!P5 IMAD.MOV.U32 R11, RZ, RZ, R63 ;  /* 0x000000ffff0bd224 */ /* 0x000fe400078e003f */
[----:B------:R-:W4:Y:S04]  /*3a290*/  LDL.LU R63, [R1+0x3cc0] ;  /* 0x003cc000013f7983 */ /* 0x000f280000300800 */
[----:B------:R-:W3:Y:S01]  /*3a2a0*/  LDL.LU R56, [R1+0x3cbc] ;  /* 0x003cbc0001387983 */ /* 0x000ee20000300800 */
[----:B--2---:R-:W-:-:S06]  /*3a2b0*/  PRMT R50, RZ, 0x7610, R50 ;  /* 0x00007610ff327816 */ /* 0x004fcc0000000032 */
[----:B------:R0:W2:Y:S02]  /*3a2c0*/  @!P5 LDG.E.U8 R50, desc[UR8][R10.64] ;  /* 0x000000080a32d981 */ /* 0x0000a4000c1e1100 */
[----:B0-----:R-:W-:Y:S02]  /*3a2d0*/  @!P1 IMAD.MOV.U32 R11, RZ, RZ, R57 ;  /* 0x000000ffff0b9224 */ /* 0x001fe400078e0039 */
[----:B--2---:R0:W-:Y:S04]  /*3a2e0*/  STL [R1+0x410], R50 ;  /* 0x0004103201007387 */ /* 0x0041e80000100800 */
[----:B0-----:R-:W2:Y:S04]  /*3a2f0*/  LDL.LU R50, [R1+0x3cb8] ;  /* 0x003cb80001327983 */ /* 0x001ea80000300800 */
[----:B------:R-:W2:Y:S01]  /*3a300*/  LDL.LU R57, [R1+0x3cb4] ;  /* 0x003cb40001397983 */ /* 0x000ea20000300800 */
[----:B------:R-:W-:Y:S01]  /*3a310*/  @!P1 IMAD.MOV.U32 R10, RZ, RZ, R53 ;  /* 0x000000ffff0a9224 */ /* 0x000fe200078e0035 */
[----:B----4-:R-:W-:-:S02]  /*3a320*/  PRMT R63, RZ, 0x7610, R63 ;  /* 0x00007610ff3f7816 */ /* 0x010fc4000000003f */
[----:B---3--:R-:W-:Y:S01]  /*3a330*/  PRMT R60, RZ, 0x7610, R60 ;  /* 0x00007610ff3c7816 */ /* 0x008fe2000000003c */
[----:B------:R-:W3:Y:S01]  /*3a340*/  LDL.LU R53, [R1+0x3cb0] ;  /* 0x003cb00001357983 */ /* 0x000ee20000300800 */
[----:B--2---:R-:W-:-:S06]  /*3a350*/  PRMT R50, RZ, 0x7610, R50 ;  /* 0x00007610ff327816 */ /* 0x004fcc0000000032 */
[----:B------:R0:W2:Y:S02]  /*3a360*/  @!P1 LDG.E.U8 R50, desc[UR8][R10.64] ;  /* 0x000000080a329981 */ /* 0x0000a4000c1e1100 */
        /* <DEDUP_REMOVED lines=8> */
[----:B------:R-:W-:-:S05]  /*3a3f0*/  @!P6 IMAD.MOV.U32 R11, RZ, RZ, R59 ;  /* 0x000000ffff0be224 */ /* 0x000fca00078e003b */
[----:B------:R-:W4:Y:S01]  /*3a400*/  @!P6 LDG.E.U8 R57, desc[UR8][R10.64] ;  /* 0x000000080a39e981 */ /* 0x000f22000c1e1100 */
[----:B------:R-:W-:Y:S02]  /*3a410*/  PRMT R56, RZ, 0x7610, R56 ;  /* 0x00007610ff387816 */ /* 0x000fe40000000038 */
[----:B---3--:R-:W-:Y:S01]  /*3a420*/  PRMT R53, RZ, 0x7610, R53 ;  /* 0x00007610ff357816 */ /* 0x008fe20000000035 */
[----:B--2---:R0:W-:Y:S04]  /*3a430*/  STL [R1+0x494], R50 ;  /* 0x0004943201007387 */ /* 0x0041e80000100800 */
[----:B0-----:R-:W2:Y:S04]  /*3a440*/  LDL.LU R50, [R1+0x3cac] ;  /* 0x003cac0001327983 */ /* 0x001ea80000300800 */
[----:B----4-:R0:W-:Y:S02]  /*3a450*/  STL [R1+0x388], R57 ;  /* 0x0003883901007387 */ /* 0x0101e40000100800 */
[----:B0-----:R-:W-:-:S05]  /*3a460*/  IADD3 R57, P6, PT, R55, R6, RZ ;  /* 0x0000000637397210 */ /* 0x001fca0007fde0ff */
[----:B------:R-:W-:Y:S02]  /*3a470*/  IMAD.X R58, R17, 0x1, R7, P6 ;  /* 0x00000001113a7824 */ /* 0x000fe400030e0607 */
[----:B------:R-:W-:Y:S01]  /*3a480*/  @!P0 IMAD.MOV.U32 R10, RZ, RZ, R57 ;  /* 0x000000ffff0a8224 */ /* 0x000fe200078e0039 */
[----:B------:R-:W-:Y:S01]  /*3a490*/  IADD3 R55, P6, PT, R55, R8, RZ ;  /* 0x0000000837377210 */ /* 0x000fe20007fde0ff */
[----:B------:R-:W-:Y:S01]  /*3a4a0*/  @!P0 IMAD.MOV.U32 R11, RZ, RZ, R58 ;  /* 0x000000ffff0b8224 */ /* 0x000fe200078e003a */
[----:B------:R-:W-:Y:S04]  /*3a4b0*/  STL [R1+0x1c1c], R57 ;  /* 0x001c1c3901007387 */ /* 0x000fe80000100800 */
[----:B------:R0:W3:Y:S04]  /*3a4c0*/  @!P0 LDG.E.U8 R56, desc[UR8][R10.64] ;  /* 0x000000080a388981 */ /* 0x0000e8000c1e1100 */
[----:B------:R-:W-:Y:S04]  /*3a4d0*/  STL [R1+0x1c18], R58 ;  /* 0x001c183a01007387 */ /* 0x000fe80000100800 */
[----:B------:R-:W-:Y:S01]  /*3a4e0*/  STL [R1+0x1c14], R55 ;  /* 0x001c143701007387 */ /* 0x000fe20000100800 */
[----:B0-----:R-:W-:-:S04]  /*3a4f0*/  IMAD.X R10, R17, 0x1, R9, P6 ;  /* 0x00000001110a7824 */ /* 0x001fc800030e0609 */
[----:B------:R-:W-:Y:S01]  /*3a500*/  @!P0 IMAD.MOV.U32 R11, RZ, RZ, R10 ;  /* 0x000000ffff0b8224 */ /* 0x000fe200078e000a */
[----:B------:R0:W-:Y:S02]  /*3a510*/  STL [R1+0x1c10], R10 ;  /* 0x001c100a01007387 */ /* 0x0001e40000100800 */
[----:B0-----:R-:W-:-:S05]  /*3a520*/  @!P0 IMAD.MOV.U32 R10, RZ, RZ, R55 ;  /* 0x000000ffff0a8224 */ /* 0x001fca00078e0037 */
[----:B------:R0:W4:Y:S01]  /*3a530*/  @!P0 LDG.E.U8 R53, desc[UR8][R10.64] ;  /* 0x000000080a358981 */ /* 0x000122000c1e1100 */
[----:B------:R-:W-:Y:S01]  /*3a540*/  IADD3 R61, P0, PT, R52, R6, RZ ;  /* 0x00000006343d7210 */ /* 0x000fe20007f1e0ff */
[----:B------:R-:W-:-:S04]  /*3a550*/  IMAD R55, R0, 0xb9, RZ ;  /* 0x000000b900377824 */ /* 0x000fc800078e02ff */
[----:B------:R-:W-:Y:S01]  /*3a560*/  IMAD.X R62, R49, 0x1, R7, P0 ;  /* 0x00000001313e7824 */ /* 0x000fe200000e0607 */
[----:B------:R-:W-:Y:S02]  /*3a570*/  IADD3 R58, P0, PT, R52, R8, RZ ;  /* 0x00000008343a7210 */ /* 0x000fe40007f1e0ff */
[----:B------:R-:W-:Y:S01]  /*3a580*/  ISETP.GT.U32.AND P6, PT, R21, R32, PT ;  /* 0x000000201500720c */ /* 0x000fe20003fc4070 */
[----:B------:R-:W-:Y:S04]  /*3a590*/  STL [R1+0x1c3c], R61 ;  /* 0x001c3c3d01007387 */ /* 0x000fe80000100800 */
[----:B------:R-:W-:Y:S01]  /*3a5a0*/  STL [R1+0x1c38], R62 ;  /* 0x001c383e01007387 */ /* 0x000fe20000100800 */
[----:B------:R-:W-:Y:S01]  /*3a5b0*/  IMAD.X R59, R49, 0x1, R9, P0 ;  /* 0x00000001313b7824 */ /* 0x000fe200000e0609 */
[----:B0-----:R-:W-:-:S02]  /*3a5c0*/  IADD3 R11, P0, PT, R55, R2, RZ ;  /* 0x00000002370b7210 */ /* 0x001fc40007f1e0ff */
[----:B------:R-:W-:Y:S01]  /*3a5d0*/  STL [R1+0x490], R63 ;  /* 0x0004903f01007387 */ /* 0x000fe20000100800 */
[----:B------:R-:W-:-:S03]  /*3a5e0*/  SHF.R.S32.HI R17, RZ, 0x1f, R55 ;  /* 0x0000001fff117819 */ /* 0x000fc60000011437 */
[----:B------:R-:W-:Y:S04]  /*3a5f0*/  STL [R1+0x1c44], R58 ;  /* 0x001c443a01007387 */ /* 0x000fe80000100800 */
[----:B------:R0:W-:Y:S04]  /*3a600*/  STL [R1+0x38c], R60 ;  /* 0x00038c3c01007387 */ /* 0x0001e80000100800 */
[----:B------:R-:W-:Y:S04]  /*3a610*/  STL [R1+0x1c40], R59 ;  /* 0x001c403b01007387 */ /* 0x000fe80000100800 */
[----:B------:R-:W-:Y:S01]  /*3a620*/  STL [R1+0x1cbc], R11 ;  /* 0x001cbc0b01007387 */ /* 0x000fe20000100800 */
[----:B------:R-:W-:-:S02]  /*3a630*/  VIADD R10, R22, 0xffffff46 ;  /* 0xffffff46160a7836 */ /* 0x000fc40000000000 */
[----:B------:R-:W-:Y:S02]  /*3a640*/  IMAD R52, R0, 0xbb, RZ ;  /* 0x000000bb00347824 */ /* 0x000fe400078e02ff */
[----:B0-----:R-:W-:Y:S02]  /*3a650*/  IMAD.X R60, R17, 0x1, R3, P0 ;  /* 0x00000001113c7824 */ /* 0x001fe400000e0603 */
[----:B------:R-:W-:Y:S01]  /*3a660*/  @!P6 IMAD.IADD R32, R32, 0x1, -R21 ;  /* 0x000000012020e824 */ /* 0x000fe200078e0a15 */
[----:B------:R-:W-:Y:S02]  /*3a670*/  ISETP.GE.U32.AND P6, PT, R10, 0x7ffffe47, PT ;  /* 0x7ffffe470a00780c */ /* 0x000fe40003fc6070 */
[----:B------:R-:W-:Y:S01]  /*3a680*/  SHF.R.S32.HI R49, RZ, 0x1f, R52 ;  /* 0x0000001fff317819 */ /* 0x000fe20000011434 */
[----:B------:R-:W-:Y:S01]  /*3a690*/  VIADD R10, R22, 0xffffff44 ;  /* 0xffffff44160a7836 */ /* 0x000fe20000000000 */
[----:B--2---:R-:W-:Y:S01]  /*3a6a0*/  PRMT R50, RZ, 0x7610, R50 ;  /* 0x00007610ff327816 */ /* 0x004fe20000000032 */
[----:B---3--:R0:W-:Y:S04]  /*3a6b0*/  STL [R1+0x27c], R56 ;  /* 0x00027c3801007387 */ /* 0x0081e80000100800 */
[----:B------:R-:W-:Y:S01]  /*3a6c0*/  STL [R1+0x1cb8], R60 ;  /* 0x001cb83c01007387 */ /* 0x000fe20000100800 */
[----:B0-----:R-:W-:-:S05]  /*3a6d0*/  IADD3 R56, P0, PT, R55, R4, RZ ;  /* 0x0000000437387210 */ /* 0x001fca0007f1e0ff */
[----:B------:R-:W-:Y:S01]  /*3a6e0*/  IMAD.X R63, R17, 0x1, R5, P0 ;  /* 0x00000001113f7824 */ /* 0x000fe200000e0605 */
[----:B----4-:R0:W-:Y:S02]  /*3a6f0*/  STL [R1+0x278], R53 ;  /* 0x0002783501007387 */ /* 0x0101e40000100800 */
[----:B0-----:R-:W-:-:S05]  /*3a700*/  IADD3 R53, P0, PT, R52, R2, RZ ;  /* 0x0000000234357210 */ /* 0x001fca0007f1e0ff */
[----:B------:R-:W-:Y:S01]  /*3a710*/  IMAD.X R57, R49, 0x1, R3, P0 ;  /* 0x0000000131397824 */ /* 0x000fe200000e0603 */
[----:B------:R-:W-:-:S05]  /*3a720*/  IADD3 R65, P0, PT, R52, R4, RZ ;  /* 0x0000000434417210 */ /* 0x000fca0007f1e0ff */
[----:B------:R-:W-:Y:S01]  /*3a730*/  IMAD.X R66, R49, 0x1, R5, P0 ;  /* 0x0000000131427824 */ /* 0x000fe200000e0605 */
[----:B------:R-:W-:Y:S01]  /*3a740*/  ISETP.GE.U32.AND P0, PT, R10, 0x7ffffe45, PT ;  /* 0x7ffffe450a00780c */ /* 0x000fe20003f06070 */
[----:B------:R-:W-:Y:S02]  /*3a750*/  @!P6 IMAD.MOV.U32 R10, RZ, RZ, R11 ;  /* 0x000000ffff0ae224 */ /* 0x000fe400078e000b */
[----:B------:R-:W-:-:S05]  /*3a760*/  @!P6 IMAD.MOV.U32 R11, RZ, RZ, R60 ;  /* 0x000000ffff0be224 */ /* 0x000fca00078e003c */
[----:B------:R-:W2:Y:S04]  /*3a770*/  @!P6 LDG.E.U8 R50, desc[UR8][R10.64] ;  /* 0x000000080a32e981 */ /* 0x000ea8000c1e1100 */
[----:B------:R-:W-:Y:S04]  /*3a780*/  STL [R1+0x1cc4], R56 ;  /* 0x001cc43801007387 */ /* 0x000fe80000100800 */
[----:B------:R-:W-:Y:S04]  /*3a790*/  STL [R1+0x1cc0], R63 ;  /* 0x001cc03f01007387 */ /* 0x000fe80000100800 */
[----:B------:R-:W-:Y:S04]  /*3a7a0*/  STL [R1+0x1cec], R53 ;  /* 0x001cec3501007387 */ /* 0x000fe80000100800 */
[----:B------:R-:W-:Y:S04]  /*3a7b0*/  STL [R1+0x1ce8], R57 ;  /* 0x001ce83901007387 */ /* 0x000fe80000100800 */
[----:B------:R-:W-:Y:S04]  /*3a7c0*/  STL [R1+0x1cf4], R65 ;  /* 0x001cf44101007387 */ /* 0x000fe80000100800 */
[----:B------:R-:W-:Y:S04]  /*3a7d0*/  STL [R1+0x1cf0], R66 ;  /* 0x001cf04201007387 */ /* 0x000fe80000100800 */
[----:B------:R-:W3:Y:S04]  /*3a7e0*/  LDL.LU R60, [R1+0x3ca8] ;  /* 0x003ca800013c7983 */ /* 0x000ee80000300800 */
        /* <DEDUP_REMOVED lines=47> */
[----:B------:R-:W-:Y:S01]  /*3aae0*/  ISETP.GT.U32.AND P3, PT, R21, R31, PT ;  /* 0x0000001f1500720c */ /* 0x000fe20003f64070 */
[----:B------:R-:W-:-:S12]  /*3aaf0*/  IMAD R54, R0, 0xbd, RZ ;  /* 0x000000bd00367824 */ /* 0x000fd800078e02ff */
[----:B------:R-:W-:Y:S01]  /*3ab00*/  @!P3 IMAD.IADD R31, R31, 0x1, -R21 ;  /* 0x000000011f1fb824 */ /* 0x000fe200078e0a15 */
[----:B------:R-:W-:-:S05]  /*3ab10*/  IADD3 R61, P3, PT, R20, R6, RZ ;  /* 0x00000006143d7210 */ /* 0x000fca0007f7e0ff */
[C---:B------:R-:W-:Y:S01]  /*3ab20*/  IMAD.X R62, R19.reuse, 0x1, R7, P3 ;  /* 0x00000001133e7824 */ /* 0x040fe200018e0607 */
[----:B------:R-:W-:Y:S01]  /*3ab30*/  IADD3 R58, P3, PT, R20, R8, RZ ;  /* 0x00000008143a7210 */ /* 0x000fe20007f7e0ff */
[----:B------:R-:W-:Y:S04]  /*3ab40*/  STL [R1+0x1c9c], R61 ;  /* 0x001c9c3d01007387 */ /* 0x000fe80000100800 */
[----:B------:R-:W-:Y:S01]  /*3ab50*/  STL [R1+0x1c98], R62 ;  /* 0x001c983e01007387 */ /* 0x000fe20000100800 */
[----:B------:R-:W-:Y:S01]  /*3ab60*/  IMAD.X R59, R19, 0x1, R9, P3 ;  /* 0x00000001133b7824 */ /* 0x000fe200018e0609 */
[----:B0-----:R-:W-:Y:S02]  /*3ab70*/  IADD3 R11, P3, PT, R54, R2, RZ ;  /* 0x00000002360b7210 */ /* 0x001fe40007f7e0ff */
        /* <DEDUP_REMOVED lines=8> */
[----:B0-----:R-:W-:Y:S01]  /*3ac00*/  IMAD.X R60, R18, 0x1, R3, P3 ;  /* 0x00000001123c7824 */ /* 0x001fe200018e0603 */
        /* <DEDUP_REMOVED lines=79> */
[----:B------:R-:W-:-:S03]  /*3b100*/  IMAD.X R59, R49, 0x1, R9, P1 ;  /* 0x00000001313b7824 */ /* 0x000fc600008e0609 */
[----:B------:R-:W-:Y:S01]  /*3b110*/  STL [R1+0x4b8], R63 ;  /* 0x0004b83f01007387 */ /* 0x000fe20000100800 */
[----:B0-----:R-:W-:Y:S02]  /*3b120*/  IADD3 R11, P1, PT, R55, R2, RZ ;  /* 0x00000002370b7210 */ /* 0x001fe40007f3e0ff */
[----:B------:R-:W-:Y:S01]  /*3b130*/  SHF.R.S32.HI R17, RZ, 0x1f, R55 ;  /* 0x0000001fff117819 */ /* 0x000fe20000011437 */
[----:B------:R-:W-:Y:S04]  /*3b140*/  STL [R1+0x1d04], R58 ;  /* 0x001d043a01007387 */ /* 0x000fe80000100800 */
[----:B------:R0:W-:Y:S04]  /*3b150*/  STL [R1+0x48c], R60 ;  /* 0x00048c3c01007387 */ /* 0x0001e80000100800 */
[----:B------:R-:W-:Y:S01]  /*3b160*/  STL [R1+0x1d00], R59 ;  /* 0x001d003b01007387 */ /* 0x000fe20000100800 */
[----:B------:R-:W-:-:S02]  /*3b170*/  VIADD R10, R22, 0xffffff3e ;  /* 0xffffff3e160a7836 */ /* 0x000fc40000000000 */
[----:B0-----:R-:W-:-:S03]  /*3b180*/  IMAD.X R60, R17, 0x1, R3, P1 ;  /* 0x00000001113c7824 */ /* 0x001fc600008e0603 */
[----:B------:R-:W-:Y:S01]  /*3b190*/  ISETP.GE.U32.AND P6, PT, R10, 0x7ffffe3f, PT ;  /* 0x7ffffe3f0a00780c */ /* 0x000fe20003fc6070 */
[----:B------:R-:W-:Y:S01]  /*3b1a0*/  VIADD R10, R22, 0xffffff3c ;  /* 0xffffff3c160a7836 */ /* 0x000fe20000000000 */
[----:B--2---:R-:W-:Y:S01]  /*3b1b0*/  PRMT R50, RZ, 0x7610, R50 ;  /* 0x00007610ff327816 */ /* 0x004fe20000000032 */
[----:B----4-:R0:W-:Y:S04]  /*3b1c0*/  STL [R1+0x1e8], R53 ;  /* 0x0001e83501007387 */ /* 0x0101e80000100800 */
[----:B------:R-:W-:Y:S04]  /*3b1d0*/  STL [R1+0x1d7c], R11 ;  /* 0x001d7c0b01007387 */ /* 0x000fe80000100800 */
[----:B---3--:R1:W-:Y:S01]  /*3b1e0*/  STL [R1+0x1ec], R56 ;  /* 0x0001ec3801007387 */ /* 0x0083e20000100800 */
[----:B0-----:R-:W-:Y:S01]  /*3b1f0*/  IMAD R53, R0, 0xc3, RZ ;  /* 0x000000c300357824 */ /* 0x001fe200078e02ff */
[----:B-1----:R-:W-:-:S04]  /*3b200*/  IADD3 R56, P1, PT, R55, R4, RZ ;  /* 0x0000000437387210 */ /* 0x002fc80007f3e0ff */
[----:B------:R-:W-:Y:S01]  /*3b210*/  SHF.R.S32.HI R49, RZ, 0x1f, R53 ;  /* 0x0000001fff317819 */ /* 0x000fe20000011435 */
[----:B------:R-:W-:Y:S01]  /*3b220*/  IMAD.X R63, R17, 0x1, R5, P1 ;  /* 0x00000001113f7824 */ /* 0x000fe200008e0605 */
[----:B------:R-:W-:-:S05]  /*3b230*/  IADD3 R52, P1, PT, R53, R2, RZ ;  /* 0x0000000235347210 */ /* 0x000fca0007f3e0ff */
[----:B------:R-:W-:Y:S01]  /*3b240*/  IMAD.X R57, R49, 0x1, R3, P1 ;  /* 0x0000000131397824 */ /* 0x000fe200008e0603 */
[----:B------:R-:W-:-:S05]  /*3b250*/  IADD3 R65, P1, PT, R53, R4, RZ ;  /* 0x0000000435417210 */ /* 0x000fca0007f3e0ff */
[----:B------:R-:W-:Y:S01]  /*3b260*/  IMAD.X R66, R49, 0x1, R5, P1 ;  /* 0x0000000131427824 */ /* 0x000fe200008e0605 */
[----:B------:R-:W-:Y:S01]  /*3b270*/  ISETP.GE.U32.AND P1, PT, R10, 0x7ffffe3d, PT ;  /* 0x7ffffe3d0a00780c */ /* 0x000fe20003f26070 */
[----:B------:R-:W-:Y:S02]  /*3b280*/  @!P6 IMAD.MOV.U32 R10, RZ, RZ, R11 ;  /* 0x000000ffff0ae224 */ /* 0x000fe400078e000b */
[----:B------:R-:W-:-:S05]  /*3b290*/  @!P6 IMAD.MOV.U32 R11, RZ, RZ, R60 ;  /* 0x000000ffff0be224 */ /* 0x000fca00078e003c */
        /* <DEDUP_REMOVED lines=56> */
[----:B------:R-:W-:-:S13]  /*3b620*/  ISETP.GT.U32.AND P0, PT, R21, R29, PT ;  /* 0x0000001d1500720c */ /* 0x000fda0003f04070 */
[----:B------:R-:W-:Y:S01]  /*3b630*/  @!P0 IMAD.IADD R29, R29, 0x1, -R21 ;  /* 0x000000011d1d8824 */ /* 0x000fe200078e0a15 */
[----:B------:R-:W-:-:S05]  /*3b640*/  IADD3 R61, P0, PT, R20, R6, RZ ;  /* 0x00000006143d7210 */ /* 0x000fca0007f1e0ff */
[----:B------:R-:W-:Y:S01]  /*3b650*/  IMAD.X R62, R19, 0x1, R7, P0 ;  /* 0x00000001133e7824 */ /* 0x000fe200000e0607 */
[----:B------:R-:W-:-:S05]  /*3b660*/  IADD3 R58, P0, PT, R20, R8, RZ ;  /* 0x00000008143a7210 */ /* 0x000fca0007f1e0ff */
[----:B------:R-:W-:Y:S02]  /*3b670*/  IMAD.X R59, R19, 0x1, R9, P0 ;  /* 0x00000001133b7824 */ /* 0x000fe400000e0609 */
[----:B0-----:R-:W-:Y:S02]  /*3b680*/  VIADD R10, R22, 0xffffff3a ;  /* 0xffffff3a160a7836 */ /* 0x001fe40000000000 */
[----:B------:R-:W-:-:S03]  /*3b690*/  IMAD R20, R0, 0xc7, RZ ;  /* 0x000000c700147824 */ /* 0x000fc600078e02ff */
[----:B------:R-:W-:Y:S02]  /*3b6a0*/  ISETP.GE.U32.AND P5, PT, R10, 0x7ffffe3b, PT ;  /* 0x7ffffe3b0a00780c */ /* 0x000fe40003fa6070 */
[----:B------:R-:W-:Y:S01]  /*3b6b0*/  SHF.R.S32.HI R19, RZ, 0x1f, R20 ;  /* 0x0000001fff137819 */ /* 0x000fe20000011414 */
[----:B------:R-:W-:Y:S01]  /*3b6c0*/  VIADD R10, R22, 0xffffff38 ;  /* 0xffffff38160a7836 */ /* 0x000fe20000000000 */
[----:B--2---:R-:W-:Y:S01]  /*3b6d0*/  PRMT R50, RZ, 0x7610, R50 ;  /* 0x00007610ff327816 */ /* 0x004fe20000000032 */
[----:B----4-:R0:W-:Y:S04]  /*3b6e0*/  STL [R1+0x3f8], R52 ;  /* 0x0003f83401007387 */ /* 0x0101e80000100800 */
[----:B------:R-:W-:Y:S04]  /*3b6f0*/  STL [R1+0x1d5c], R61 ;  /* 0x001d5c3d01007387 */ /* 0x000fe80000100800 */
[----:B------:R-:W-:Y:S04]  /*3b700*/  STL [R1+0x2e0], R63 ;  /* 0x0002e03f01007387 */ /* 0x000fe80000100800 */
[----:B------:R-:W-:Y:S01]  /*3b710*/  STL [R1+0x1d58], R62 ;  /* 0x001d583e01007387 */ /* 0x000fe20000100800 */
[----:B0-----:R-:W-:-:S03]  /*3b720*/  IMAD R52, R0, 0xc5, RZ ;  /* 0x000000c500347824 */ /* 0x001fc600078e02ff */
[----:B------:R0:W-:Y:S04]  /*3b730*/  STL [R1+0x2ec], R60 ;  /* 0x0002ec3c01007387 */ /* 0x0001e80000100800 */
[----:B------:R-:W-:Y:S01]  /*3b740*/  STL [R1+0x1d64], R58 ;  /* 0x001d643a01007387 */ /* 0x000fe20000100800 */
[----:B------:R-:W-:Y:S02]  /*3b750*/  IADD3 R11, P0, PT, R52, R2, RZ ;  /* 0x00000002340b7210 */ /* 0x000fe40007f1e0ff */
[----:B------:R-:W-:Y:S01]  /*3b760*/  SHF.R.S32.HI R18, RZ, 0x1f, R52 ;  /* 0x0000001fff127819 */ /* 0x000fe20000011434 */
[----:B------:R-:W-:Y:S04]  /*3b770*/  STL [R1+0x1d60], R59 ;  /* 0x001d603b01007387 */ /* 0x000fe80000100800 */
[----:B------:R-:W-:Y:S01]  /*3b780*/  STL [R1+0x1ddc], R11 ;  /* 0x001ddc0b01007387 */ /* 0x000fe20000100800 */
[----:B0-----:R-:W-:-:S03]  /*3b790*/  IMAD.X R60, R18, 0x1, R3, P0 ;  /* 0x00000001123c7824 */ /* 0x001fc600000e0603 */
[----:B---3--:R0:W-:Y:S02]  /*3b7a0*/  STL [R1+0x3fc], R56 ;  /* 0x0003fc3801007387 */ /* 0x0081e40000100800 */
[----:B0-----:R-:W-:-:S05]  /*3b7b0*/  IADD3 R56, P0, PT, R52, R4, RZ ;  /* 0x0000000434387210 */ /* 0x001fca0007f1e0ff */
        /* <DEDUP_REMOVED lines=68> */
[----:B------:R-:W-:Y:S01]  /*3bc00*/  IMAD.X R62, R49, 0x1, R7, P3 ;  /* 0x00000001313e7824 */ /* 0x000fe200018e0607 */
        /* <DEDUP_REMOVED lines=62> */
[----:B------:R0:W3:Y:S02]  /*3bff0*/  @!P1 LDG.E.U8 R60, desc[UR8][R10.64] ;  /* 0x000000080a3c9981 */ /* 0x0000e4000c1e1100 */
[----:B0-----:R-:W-:Y:S02]  /*3c000*/  @!P1 IMAD.MOV.U32 R10, RZ, RZ, R58 ;  /* 0x000000ffff0a9224 */ /* 0x001fe400078e003a */
[----:B------:R-:W-:-:S05]  /*3c010*/  @!P1 IMAD.MOV.U32 R11, RZ, RZ, R59 ;  /* 0x000000ffff0b9224 */ /* 0x000fca00078e003b */
[----:B------:R-:W3:Y:S04]  /*3c020*/  @!P1 LDG.E.U8 R57, desc[UR8][R10.64] ;  /* 0x000000080a399981 */ /* 0x000ee8000c1e1100 */
[----:B--2---:R0:W-:Y:S04]  /*3c030*/  STL [R1+0x2d4], R50 ;  /* 0x0002d43201007387 */ /* 0x0041e80000100800 */
[----:B0-----:R-:W2:Y:S01]  /*3c040*/  LDL.LU R50, [R1+0x3c0c] ;  /* 0x003c0c0001327983 */ /* 0x001ea20000300800 */
[----:B------:R-:W-:-:S03]  /*3c050*/  PRMT R56, RZ, 0x7610, R56 ;  /* 0x00007610ff387816 */ /* 0x000fc60000000038 */
[----:B---3--:R0:W-:Y:S02]  /*3c060*/  STL [R1+0x2d8], R57 ;  /* 0x0002d83901007387 */ /* 0x0081e40000100800 */
        /* <DEDUP_REMOVED lines=12> */
[----:B0-----:R-:W-:Y:S01]  /*3c130*/  @!P5 IMAD.MOV.U32 R10, RZ, RZ, R52 ;  /* 0x000000ffff0ad224 */ /* 0x001fe200078e0034 */
[----:B--2---:R-:W-:-:S06]  /*3c140*/  PRMT R50, RZ, 0x7610, R50 ;  /* 0x00007610ff327816 */ /* 0x004fcc0000000032 */
[----:B------:R0:W2:Y:S01]  /*3c150*/  @!P5 LDG.E.U8 R50, desc[UR8][R10.64] ;  /* 0x000000080a32d981 */ /* 0x0000a2000c1e1100 */
[----:B------:R-:W-:-:S03]  /*3c160*/  ISETP.GT.U32.AND P1, PT, R21, R27, PT ;  /* 0x0000001b1500720c */ /* 0x000fc60003f24070 */
[----:B----4-:R1:W-:Y:S10]  /*3c170*/  STL [R1+0x2d0], R63 ;  /* 0x0002d03f01007387 */ /* 0x0103f40000100800 */
[----:B------:R-:W-:Y:S01]  /*3c180*/  @!P1 IMAD.IADD R27, R27, 0x1, -R21 ;  /* 0x000000011b1b9824 */ /* 0x000fe200078e0a15 */
[----:B------:R-:W-:-:S05]  /*3c190*/  IADD3 R62, P1, PT, R20, R6, RZ ;  /* 0x00000006143e7210 */ /* 0x000fca0007f3e0ff */
[----:B-1----:R-:W-:Y:S01]  /*3c1a0*/  IMAD.X R63, R19, 0x1, R7, P1 ;  /* 0x00000001133f7824 */ /* 0x002fe200008e0607 */
[----:B------:R-:W-:Y:S01]  /*3c1b0*/  IADD3 R59, P1, PT, R20, R8, RZ ;  /* 0x00000008143b7210 */ /* 0x000fe20007f3e0ff */
[----:B------:R-:W-:Y:S01]  /*3c1c0*/  IMAD R20, R0, 0xcd, RZ ;  /* 0x000000cd00147824 */ /* 0x000fe200078e02ff */
[----:B------:R-:W-:Y:S04]  /*3c1d0*/  STL [R1+0x1e1c], R62 ;  /* 0x001e1c3e01007387 */ /* 0x000fe80000100800 */
[----:B------:R-:W-:Y:S04]  /*3c1e0*/  STL [R1+0x1e18], R63 ;  /* 0x001e183f01007387 */ /* 0x000fe80000100800 */
[----:B------:R1:W-:Y:S01]  /*3c1f0*/  STL [R1+0x2dc], R60 ;  /* 0x0002dc3c01007387 */ /* 0x0003e20000100800 */
[----:B------:R-:W-:-:S03]  /*3c200*/  SHF.R.S32.HI R18, RZ, 0x1f, R20 ;  /* 0x0000001fff127819 */ /* 0x000fc60000011414 */
[----:B------:R-:W-:Y:S01]  /*3c210*/  STL [R1+0x1e24], R59 ;  /* 0x001e243b01007387 */ /* 0x000fe20000100800 */
[----:B-1----:R-:W-:Y:S01]  /*3c220*/  IMAD.X R60, R19, 0x1, R9, P1 ;  /* 0x00000001133c7824 */ /* 0x002fe200008e0609 */
[----:B0-----:R-:W-:Y:S01]  /*3c230*/  IADD3 R11, P1, PT, R20, R2, RZ ;  /* 0x00000002140b7210 */ /* 0x001fe20007f3e0ff */
[----:B------:R-:W-:-:S03]  /*3c240*/  VIADD R10, R22, 0xffffff32 ;  /* 0xffffff32160a7836 */ /* 0x000fc60000000000 */
[----:B------:R-:W-:Y:S01]  /*3c250*/  STL [R1+0x1e20], R60 ;  /* 0x001e203c01007387 */ /* 0x000fe20000100800 */
[----:B------:R-:W-:Y:S01]  /*3c260*/  IMAD.X R65, R18, 0x1, R3, P1 ;  /* 0x0000000112417824 */ /* 0x000fe200008e0603 */
[----:B------:R-:W-:Y:S02]  /*3c270*/  IADD3 R58, P1, PT, R20, R4, RZ ;  /* 0x00000004143a7210 */ /* 0x000fe40007f3e0ff */
[----:B------:R-:W-:-:S03]  /*3c280*/  ISETP.GE.U32.AND P5, PT, R10, 0x7ffffe33, PT ;  /* 0x7ffffe330a00780c */ /* 0x000fc60003fa6070 */
[----:B------:R-:W-:Y:S02]  /*3c290*/  IMAD.X R66, R18, 0x1, R5, P1 ;  /* 0x0000000112427824 */ /* 0x000fe400008e0605 */
[----:B------:R-:W-:Y:S01]  /*3c2a0*/  VIADD R10, R22, 0xffffff30 ;  /* 0xffffff30160a7836 */ /* 0x000fe20000000000 */
[----:B------:R-:W-:Y:S01]  /*3c2b0*/  PRMT R54, RZ, 0x7610, R54 ;  /* 0x00007610ff367816 */ /* 0x000fe20000000036 */
[----:B--2---:R0:W-:Y:S02]  /*3c2c0*/  STL [R1+0x3e8], R50 ;  /* 0x0003e83201007387 */ /* 0x0041e40000100800 */
[----:B0-----:R-:W-:-:S05]  /*3c2d0*/  IMAD R50, R0, 0xcf, RZ ;  /* 0x000000cf00327824 */ /* 0x001fca00078e02ff */
[----:B------:R-:W-:Y:S02]  /*3c2e0*/  SHF.R.S32.HI R19, RZ, 0x1f, R50 ;  /* 0x0000001fff137819 */ /* 0x000fe40000011432 */
[C---:B------:R-:W-:Y:S01]  /*3c2f0*/  IADD3 R57, P1, PT, R50.reuse, R2, RZ ;  /* 0x0000000232397210 */ /* 0x040fe20007f3e0ff */
[----:B------:R-:W-:Y:S04]  /*3c300*/  STL [R1+0x1e9c], R11 ;  /* 0x001e9c0b01007387 */ /* 0x000fe80000100800 */
[C---:B------:R-:W-:Y:S01]  /*3c310*/  IMAD.X R61, R19.reuse, 0x1, R3, P1 ;  /* 0x00000001133d7824 */ /* 0x040fe200008e0603 */
[----:B------:R-:W-:Y:S01]  /*3c320*/  IADD3 R52, P1, PT, R50, R4, RZ ;  /* 0x0000000432347210 */ /* 0x000fe20007f3e0ff */
[----:B------:R-:W-:Y:S04]  /*3c330*/  STL [R1+0x1e98], R65 ;  /* 0x001e984101007387 */ /* 0x000fe80000100800 */
[----:B---3--:R0:W-:Y:S02]  /*3c340*/  STL [R1+0x3ec], R56 ;  /* 0x0003ec3801007387 */ /* 0x0081e40000100800 */
[----:B0-----:R-:W-:Y:S01]  /*3c350*/  IMAD.X R56, R19, 0x1, R5, P1 ;  /* 0x0000000113387824 */ /* 0x001fe200008e0605 */
[----:B------:R-:W-:Y:S01]  /*3c360*/  ISETP.GE.U32.AND P1, PT, R10, 0x7ffffe31, PT ;  /* 0x7ffffe310a00780c */ /* 0x000fe20003f26070 */
[----:B------:R-:W-:-:S02]  /*3c370*/  @!P5 IMAD.MOV.U32 R10, RZ, RZ, R11 ;  /* 0x000000ffff0ad224 */ /* 0x000fc400078e000b */
        /* <DEDUP_REMOVED lines=16> */
[----:B------:R-:W2:Y:S04]  /*3c480*/  @!P5 LDG.E.U8 R54, desc[UR8][R10.64] ;  /* 0x000000080a36d981 */ /* 0x000ea8000c1e1100 */
[----:B--2---:R0:W-:Y:S04]  /*3c490*/  STL [R1+0x3e0], R54 ;  /* 0x0003e03601007387 */ /* 0x0041e80000100800 */
[----:B0-----:R-:W2:Y:S01]  /*3c4a0*/  LDL.LU R54, [R1+0x3bf8] ;  /* 0x003bf80001367983 */ /* 0x001ea20000300800 */
[----:B------:R-:W-:Y:S02]  /*3c4b0*/  @!P1 IMAD.MOV.U32 R10, RZ, RZ, R57 ;  /* 0x000000ffff0a9224 */ /* 0x000fe400078e0039 */
[----:B------:R-:W-:-:S02]  /*3c4c0*/  @!P1 IMAD.MOV.U32 R11, RZ, RZ, R61 ;  /* 0x000000ffff0b9224 */ /* 0x000fc400078e003d */
[----:B------:R-:W3:Y:S04]  /*3c4d0*/  LDL.LU R61, [R1+0x3bf4] ;  /* 0x003bf400013d7983 */ /* 0x000ee80000300800 */
[----:B------:R-:W3:Y:S01]  /*3c4e0*/  LDL.LU R57, [R1+0x3bf0] ;  /* 0x003bf00001397983 */ /* 0x000ee20000300800 */
[----:B--2---:R-:W-:-:S06]  /*3c4f0*/  PRMT R54, RZ, 0x7610, R54 ;  /* 0x00007610ff367816 */ /* 0x004fcc0000000036 */
[----:B------:R-:W2:Y:S04]  /*3c500*/  @!P1 LDG.E.U8 R54, desc[UR8][R10.64] ;  /* 0x000000080a369981 */ /* 0x000ea8000c1e1100 */
[----:B--2---:R0:W-:Y:S04]  /*3c510*/  STL [R1+0x61c], R54 ;  /* 0x00061c3601007387 */ /* 0x0041e80000100800 */
[----:B0-----:R-:W2:Y:S01]  /*3c520*/  LDL.LU R54, [R1+0x3bec] ;  /* 0x003bec0001367983 */ /* 0x001ea20000300800 */
[----:B------:R-:W-:Y:S02]  /*3c530*/  @!P1 IMAD.MOV.U32 R10, RZ, RZ, R52 ;  /* 0x000000ffff0a9224 */ /* 0x000fe400078e0034 */
[----:B------:R-:W-:Y:S01]  /*3c540*/  @!P1 IMAD.MOV.U32 R11, RZ, RZ, R56 ;  /* 0x000000ffff0b9224 */ /* 0x000fe200078e0038 */
[----:B---3--:R-:W-:-:S02]  /*3c550*/  PRMT R61, RZ, 0x7610, R61 ;  /* 0x00007610ff3d7816 */ /* 0x008fc4000000003d */
[----:B------:R-:W-:Y:S01]  /*3c560*/  PRMT R57, RZ, 0x7610, R57 ;  /* 0x00007610ff397816 */ /* 0x000fe20000000039 */
[----:B------:R-:W3:Y:S04]  /*3c570*/  LDL.LU R56, [R1+0x3be8] ;  /* 0x003be80001387983 */ /* 0x000ee80000300800 */
[----:B------:R-:W3:Y:S01]  /*3c580*/  LDL.LU R52, [R1+0x3be4] ;  /* 0x003be40001347983 */ /* 0x000ee20000300800 */
[----:B--2---:R-:W-:-:S06]  /*3c590*/  PRMT R54, RZ, 0x7610, R54 ;  /* 0x00007610ff367816 */ /* 0x004fcc0000000036 */
[----:B------:R0:W2:Y:S02]  /*3c5a0*/  @!P1 LDG.E.U8 R54, desc[UR8][R10.64] ;  /* 0x000000080a369981 */ /* 0x0000a4000c1e1100 */
[----:B0-----:R-:W-:Y:S02]  /*3c5b0*/  @!P0 IMAD.MOV.U32 R10, RZ, RZ, R62 ;  /* 0x000000ffff0a8224 */ /* 0x001fe400078e003e */
[----:B------:R-:W-:-:S05]  /*3c5c0*/  @!P0 IMAD.MOV.U32 R11, RZ, RZ, R63 ;  /* 0x000000ffff0b8224 */ /* 0x000fca00078e003f */
[----:B------:R0:W4:Y:S02]  /*3c5d0*/  @!P0 LDG.E.U8 R61, desc[UR8][R10.64] ;  /* 0x000000080a3d8981 */ /* 0x000124000c1e1100 */
[----:B0-----:R-:W-:Y:S02]  /*3c5e0*/  @!P0 IMAD.MOV.U32 R10, RZ, RZ, R59 ;  /* 0x000000ffff0a8224 */ /* 0x001fe400078e003b */
[----:B------:R-:W-:-:S05]  /*3c5f0*/  @!P0 IMAD.MOV.U32 R11, RZ, RZ, R60 ;  /* 0x000000ffff0b8224 */ /* 0x000fca00078e003c */
[----:B------:R-:W4:Y:S01]  /*3c600*/  @!P0 LDG.E.U8 R57, desc[UR8][R10.64] ;  /* 0x000000080a398981 */ /* 0x000f22000c1e1100 */
[----:B---3--:R-:W-:Y:S02]  /*3c610*/  PRMT R56, RZ, 0x7610, R56 ;  /* 0x00007610ff387816 */ /* 0x008fe40000000038 */
[----:B------:R-:W-:Y:S01]  /*3c620*/  PRMT R52, RZ, 0x7610, R52 ;  /* 0x00007610ff347816 */ /* 0x000fe20000000034 */
        /* <DEDUP_REMOVED lines=20> */
[----:B------:R-:W-:Y:S01]  /*3c770*/  SHF.R.S32.HI R17, RZ, 0x1f, R55 ;  /* 0x0000001fff117819 */ /* 0x000fe20000011437 */
[----:B0-----:R-:W-:-:S05]  /*3c780*/  VIADD R10, R22, 0xffffff2e ;  /* 0xffffff2e160a7836 */ /* 0x001fca0000000000 */
[----:B------:R-:W-:Y:S01]  /*3c790*/  ISETP.GE.U32.AND P6, PT, R10, 0x7ffffe2f, PT ;  /* 0x7ffffe2f0a00780c */ /* 0x000fe20003fc6070 */
[----:B------:R-:W-:Y:S01]  /*3c7a0*/  IMAD R10, R0, 0xd3, RZ ;  /* 0x000000d3000a7824 */ /* 0x000fe200078e02ff */
[----:B--2---:R-:W-:Y:S01]  /*3c7b0*/  PRMT R54, RZ, 0x7610, R54 ;  /* 0x00007610ff367816 */ /* 0x004fe20000000036 */
[----:B----4-:R0:W-:Y:S02]  /*3c7c0*/  STL [R1+0x1c8], R52 ;  /* 0x0001c83401007387 */ /* 0x0101e40000100800 */
[----:B0-----:R-:W-:-:S05]  /*3c7d0*/  IADD3 R52, P0, PT, R53, R6, RZ ;  /* 0x0000000635347210 */ /* 0x001fca0007f1e0ff */
[----:B------:R-:W-:Y:S01]  /*3c7e0*/  IMAD.X R57, R49, 0x1, R7, P0 ;  /* 0x0000000131397824 */ /* 0x000fe200000e0607 */
[----:B------:R-:W-:Y:S01]  /*3c7f0*/  IADD3 R53, P0, PT, R53, R8, RZ ;  /* 0x0000000835357210 */ /* 0x000fe20007f1e0ff */
[----:B------:R-:W-:Y:S04]  /*3c800*/  STL [R1+0x1e7c], R52 ;  /* 0x001e7c3401007387 */ /* 0x000fe80000100800 */
[----:B------:R-:W-:Y:S01]  /*3c810*/  IMAD.X R49, R49, 0x1, R9, P0 ;  /* 0x0000000131317824 */ /* 0x000fe200000e0609 */
[----:B------:R-:W-:Y:S01]  /*3c820*/  IADD3 R11, P0, PT, R55, R2, RZ ;  /* 0x00000002370b7210 */ /* 0x000fe20007f1e0ff */
[----:B------:R-:W-:Y:S04]  /*3c830*/  STL [R1+0x1e78], R57 ;  /* 0x001e783901007387 */ /* 0x000fe80000100800 */
[----:B------:R0:W-:Y:S01]  /*3c840*/  STL [R1+0x624], R61 ;  /* 0x0006243d01007387 */ /* 0x0001e20000100800 */
[----:B------:R-:W-:-:S03]  /*3c850*/  IMAD.X R59, R17, 0x1, R3, P0 ;  /* 0x00000001113b7824 */ /* 0x000fc600000e0603 */
[----:B------:R-:W-:Y:S01]  /*3c860*/  STL [R1+0x1e84], R53 ;  /* 0x001e843501007387 */ /* 0x000fe20000100800 */
[----:B0-----:R-:W-:Y:S02]  /*3c870*/  IADD3 R61, P0, PT, R55, R4, RZ ;  /* 0x00000004373d7210 */ /* 0x001fe40007f1e0ff */
[----:B------:R-:W-:Y:S01]  /*3c880*/  SHF.R.S32.HI R55, RZ, 0x1f, R10 ;  /* 0x0000001fff377819 */ /* 0x000fe2000001140a */
[----:B------:R-:W-:Y:S02]  /*3c890*/  STL [R1+0x1e80], R49 ;  /* 0x001e803101007387 */ /* 0x000fe40000100800 */
[----:B------:R-:W-:Y:S01]  /*3c8a0*/  IMAD.X R60, R17, 0x1, R5, P0 ;  /* 0x00000001113c7824 */ /* 0x000fe200000e0605 */
[C---:B------:R-:W-:Y:S01]  /*3c8b0*/  IADD3 R63, P0, PT, R10.reuse, R2, RZ ;  /* 0x000000020a3f7210 */ /* 0x040fe20007f1e0ff */
[----:B------:R-:W-:Y:S04]  /*3c8c0*/  STL [R1+0x1efc], R11 ;  /* 0x001efc0b01007387 */ /* 0x000fe80000100800 */
[----:B------:R-:W-:Y:S04]  /*3c8d0*/  STL [R1+0x1ef8], R59 ;  /* 0x001ef83b01007387 */ /* 0x000fe80000100800 */
[----:B---3--:R0:W-:Y:S01]  /*3c8e0*/  STL [R1+0x1cc], R56 ;  /* 0x0001cc3801007387 */ /* 0x0081e20000100800 */
[----:B------:R-:W-:Y:S01]  /*3c8f0*/  IMAD.X R62, R55, 0x1, R3, P0 ;  /* 0x00000001373e7824 */ /* 0x000fe200000e0603 */
[----:B0-----:R-:W-:Y:S01]  /*3c900*/  IADD3 R56, P0, PT, R10, R4, RZ ;  /* 0x000000040a387210 */ /* 0x001fe20007f1e0ff */
[----:B------:R-:W-:-:S04]  /*3c910*/  VIADD R10, R22, 0xffffff2c ;  /* 0xffffff2c160a7836 */ /* 0x000fc80000000000 */
        /* <DEDUP_REMOVED lines=51> */
[----:B------:R0:W2:Y:S02]  /*3cc50*/  @!P3 LDG.E.U8 R54, desc[UR8][R10.64] ;  /* 0x000000080a36b981 */ /* 0x0000a4000c1e1100 */
[----:B0-----:R-:W-:-:S05]  /*3cc60*/  IADD3 R11, P3, PT, R20, R6, RZ ;  /* 0x00000006140b7210 */ /* 0x001fca0007f7e0ff */
[----:B------:R-:W-:Y:S01]  /*3cc70*/  IMAD.X R10, R18, 0x1, R7, P3 ;  /* 0x00000001120a7824 */ /* 0x000fe200018e0607 */
[----:B---3--:R-:W-:Y:S01]  /*3cc80*/  PRMT R49, RZ, 0x7610, R49 ;  /* 0x00007610ff317816 */ /* 0x008fe20000000031 */
[----:B--2---:R-:W-:Y:S04]  /*3cc90*/  STL [R1+0x2c8], R54 ;  /* 0x0002c83601007387 */ /* 0x004fe80000100800 */
[----:B------:R0:W-:Y:S04]  /*3cca0*/  STL [R1+0x1eac], R11 ;  /* 0x001eac0b01007387 */ /* 0x0001e80000100800 */
[----:B------:R1:W-:Y:S01]  /*3ccb0*/  STL [R1+0x1ea8], R10 ;  /* 0x001ea80a01007387 */ /* 0x0003e20000100800 */
[----:B0-----:R-:W-:-:S04]  /*3ccc0*/  @!P5 LOP3.LUT R11, R11, R10, RZ, 0x3c, !PT ;  /* 0x0000000a0b0bd212 */ /* 0x001fc800078e3cff */
[----:B-1----:R-:W-:-:S04]  /*3ccd0*/  @!P5 LOP3.LUT R10, R11, R10, RZ, 0x3c, !PT ;  /* 0x0000000a0b0ad212 */ /* 0x002fc800078e3cff */
[----:B------:R-:W-:-:S05]  /*3cce0*/  @!P5 LOP3.LUT R11, R11, R10, RZ, 0x3c, !PT ;  /* 0x0000000a0b0bd212 */ /* 0x000fca00078e3cff */
[----:B------:R-:W2:Y:S01]  /*3ccf0*/  @!P5 LDG.E.U8 R49, desc[UR8][R10.64] ;  /* 0x000000080a31d981 */ /* 0x000ea2000c1e1100 */
[----:B------:R-:W-:-:S05]  /*3cd00*/  IADD3 R20, P3, PT, R20, R8, RZ ;  /* 0x0000000814147210 */ /* 0x000fca0007f7e0ff */
[----:B------:R-:W-:Y:S01]  /*3cd10*/  IMAD.X R54, R18, 0x1, R9, P3 ;  /* 0x0000000112367824 */ /* 0x000fe200018e0609 */
[----:B------:R-:W-:Y:S04]  /*3cd20*/  STL [R1+0x1eb4], R20 ;  /* 0x001eb41401007387 */ /* 0x000fe80000100800 */
[----:B------:R-:W-:Y:S04]  /*3cd30*/  STL [R1+0x1eb0], R54 ;  /* 0x001eb03601007387 */ /* 0x000fe80000100800 */
[----:B--2---:R0:W-:Y:S04]  /*3cd40*/  STL [R1+0x3dc], R49 ;  /* 0x0003dc3101007387 */ /* 0x0041e80000100800 */
[----:B0-----:R-:W2:Y:S01]  /*3cd50*/  LDL.LU R49, [R1+0x3b9c] ;  /* 0x003b9c0001317983 */ /* 0x001ea20000300800 */
[----:B------:R-:W-:-:S02]  /*3cd60*/  @!P5 IMAD.MOV.U32 R10, RZ, RZ, R20 ;  /* 0x000000ffff0ad224 */ /* 0x000fc400078e0014 */
[----:B------:R-:W-:Y:S02]  /*3cd70*/  @!P5 IMAD.MOV.U32 R11, RZ, RZ, R54 ;  /* 0x000000ffff0bd224 */ /* 0x000fe400078e0036 */
[----:B------:R-:W3:Y:S04]  /*3cd80*/  LDL.LU R54, [R1+0x3b98] ;  /* 0x003b980001367983 */ /* 0x000ee80000300800 */
[----:B------:R-:W3:Y:S01]  /*3cd90*/  LDL.LU R20, [R1+0x3b94] ;  /* 0x003b940001147983 */ /* 0x000ee20000300800 */
[----:B--2---:R-:W-:-:S06]  /*3cda0*/  PRMT R49, RZ, 0x7610, R49 ;  /* 0x00007610ff317816 */ /* 0x004fcc0000000031 */
[----:B------:R0:W2:Y:S01]  /*3cdb0*/  @!P5 LDG.E.U8 R49, desc[UR8][R10.64] ;  /* 0x000000080a31d981 */ /* 0x0000a2000c1e1100 */
[----:B------:R-:W-:-:S13]  /*3cdc0*/  ISETP.GT.U32.AND P3, PT, R21, R24, PT ;  /* 0x000000181500720c */ /* 0x000fda0003f64070 */
[----:B------:R-:W-:Y:S01]  /*3cdd0*/  @!P3 IMAD.IADD R24, R24, 0x1, -R21 ;  /* 0x000000011818b824 */ /* 0x000fe200078e0a15 */
[----:B0-----:R-:W-:Y:S01]  /*3cde0*/  IADD3 R11, P3, PT, R50, R6, RZ ;  /* 0x00000006320b7210 */ /* 0x001fe20007f7e0ff */
[----:B--2---:R0:W-:Y:S04]  /*3cdf0*/  STL [R1+0x3d8], R49 ;  /* 0x0003d83101007387 */ /* 0x0041e80000100800 */
[----:B0-----:R-:W2:Y:S01]  /*3ce00*/  LDL.LU R49, [R1+0x3b90] ;  /* 0x003b900001317983 */ /* 0x001ea20000300800 */
[----:B------:R-:W-:-:S03]  /*3ce10*/  IMAD.X R10, R19, 0x1, R7, P3 ;  /* 0x00000001130a7824 */ /* 0x000fc600018e0607 */
[----:B------:R0:W-:Y:S04]  /*3ce20*/  STL [R1+0x1edc], R11 ;  /* 0x001edc0b01007387 */ /* 0x0001e80000100800 */
[----:B------:R1:W-:Y:S01]  /*3ce30*/  STL [R1+0x1ed8], R10 ;  /* 0x001ed80a01007387 */ /* 0x0003e20000100800 */
[----:B0-----:R-:W-:-:S04]  /*3ce40*/  @!P1 LOP3.LUT R11, R11, R10, RZ, 0x3c, !PT ;  /* 0x0000000a0b0b9212 */ /* 0x001fc800078e3cff */
[----:B-1----:R-:W-:-:S04]  /*3ce50*/  @!P1 LOP3.LUT R10, R11, R10, RZ, 0x3c, !PT ;  /* 0x0000000a0b0a9212 */ /* 0x002fc800078e3cff */
[----:B------:R-:W-:Y:S02]  /*3ce60*/  @!P1 LOP3.LUT R11, R11, R10, RZ, 0x3c, !PT ;  /* 0x0000000a0b0b9212 */ /* 0x000fe400078e3cff */
[----:B------:R-:W-:Y:S02]  /*3ce70*/  IADD3 R50, P5, PT, R50, R8, RZ ;  /* 0x0000000832327210 */ /* 0x000fe40007fbe0ff */
[----:B--2---:R-:W-:-:S06]  /*3ce80*/  PRMT R49, RZ, 0x7610, R49 ;  /* 0x00007610ff317816 */ /* 0x004fcc0000000031 */
[----:B------:R0:W2:Y:S01]  /*3ce90*/  @!P1 LDG.E.U8 R49, desc[UR8][R10.64] ;  /* 0x000000080a319981 */ /* 0x0000a2000c1e1100 */
[----:B------:R-:W-:Y:S01]  /*3cea0*/  IMAD.X R19, R19, 0x1, R9, P5 ;  /* 0x0000000113137824 */ /* 0x000fe200028e0609 */
[----:B------:R-:W-:Y:S01]  /*3ceb0*/  PRMT R18, RZ, 0x7610, R18 ;  /* 0x00007610ff127816 */ /* 0x000fe20000000012 */
[----:B0-----:R-:W-:Y:S02]  /*3cec0*/  @!P1 IMAD.MOV.U32 R10, RZ, RZ, R50 ;  /* 0x000000ffff0a9224 */ /* 0x001fe400078e0032 */
[----:B------:R-:W-:-:S05]  /*3ced0*/  @!P1 IMAD.MOV.U32 R11, RZ, RZ, R19 ;  /* 0x000000ffff0b9224 */ /* 0x000fca00078e0013 */
[----:B------:R-:W3:Y:S04]  /*3cee0*/  @!P1 LDG.E.U8 R18, desc[UR8][R10.64] ;  /* 0x000000080a129981 */ /* 0x000ee8000c1e1100 */
[----:B------:R-:W-:Y:S04]  /*3cef0*/  STL [R1+0x1ee4], R50 ;  /* 0x001ee43201007387 */ /* 0x000fe80000100800 */
[----:B------:R-:W-:Y:S01]  /*3cf00*/  STL [R1+0x1ee0], R19 ;  /* 0x001ee01301007387 */ /* 0x000fe20000100800 */
[----:B------:R-:W-:-:S03]  /*3cf10*/  ISETP.GT.U32.AND P5, PT, R21, R16, PT ;  /* 0x000000101500720c */ /* 0x000fc60003fa4070 */
[----:B--2---:R0:W-:Y:S04]  /*3cf20*/  STL [R1+0x614], R49 ;  /* 0x0006143101007387 */ /* 0x0041e80000100800 */
[----:B0-----:R-:W2:Y:S04]  /*3cf30*/  LDL.LU R49, [R1+0x3b8c] ;  /* 0x003b8c0001317983 */ /* 0x001ea80000300800 */
[----:B------:R-:W2:Y:S04]  /*3cf40*/  LDL.LU R19, [R1+0x3b88] ;  /* 0x003b880001137983 */ /* 0x000ea80000300800 */
[----:B------:R-:W4:Y:S04]  /*3cf50*/  LDL.LU R50, [R1+0x3b84] ;  /* 0x003b840001327983 */ /* 0x000f280000300800 */
[----:B---3--:R0:W-:Y:S01]  /*3cf60*/  STL [R1+0x610], R18 ;  /* 0x0006101201007387 */ /* 0x0081e20000100800 */
[----:B------:R-:W-:-:S02]  /*3cf70*/  @!P5 IMAD.IADD R16, R16, 0x1, -R21 ;  /* 0x000000011010d824 */ /* 0x000fc400078e0a15 */
[----:B0-----:R-:W-:-:S05]  /*3cf80*/  IMAD R18, R0, 0xd1, RZ ;  /* 0x000000d100127824 */ /* 0x001fca00078e02ff */
[----:B------:R-:W-:-:S05]  /*3cf90*/  IADD3 R11, P5, PT, R18, R6, RZ ;  /* 0x00000006120b7210 */ /* 0x000fca0007fbe0ff */
[----:B------:R-:W-:Y:S01]  /*3cfa0*/  IMAD.X R10, R17, 0x1, R7, P5 ;  /* 0x00000001110a7824 */ /* 0x000fe200028e0607 */
[----:B------:R0:W-:Y:S04]  /*3cfb0*/  STL [R1+0x1f0c], R11 ;  /* 0x001f0c0b01007387 */ /* 0x0001e80000100800 */
[----:B------:R1:W-:Y:S01]  /*3cfc0*/  STL [R1+0x1f08], R10 ;  /* 0x001f080a01007387 */ /* 0x0003e20000100800 */
[----:B0-----:R-:W-:-:S04]  /*3cfd0*/  @!P6 LOP3.LUT R11, R11, R10, RZ, 0x3c, !PT ;  /* 0x0000000a0b0be212 */ /* 0x001fc800078e3cff */
[----:B-1----:R-:W-:-:S04]  /*3cfe0*/  @!P6 LOP3.LUT R10, R11, R10, RZ, 0x3c, !PT ;  /* 0x0000000a0b0ae212 */ /* 0x002fc800078e3cff */
[----:B------:R-:W-:Y:S02]  /*3cff0*/  @!P6 LOP3.LUT R11, R11, R10, RZ, 0x3c, !PT ;  /* 0x0000000a0b0be212 */ /* 0x000fe400078e3cff */
[----:B--2---:R-:W-:-:S06]  /*3d000*/  PRMT R19, RZ, 0x7610, R19 ;  /* 0x00007610ff137816 */ /* 0x004fcc0000000013 */
[----:B------:R0:W2:Y:S01]  /*3d010*/  @!P6 LDG.E.U8 R19, desc[UR8][R10.64] ;  /* 0x000000080a13e981 */ /* 0x0000a2000c1e1100 */
[----:B------:R-:W-:Y:S02]  /*3d020*/  ISETP.GT.U32.AND P3, PT, R21, R23, PT ;  /* 0x000000171500720c */ /* 0x000fe40003f64070 */
[----:B0-----:R-:W-:-:S11]  /*3d030*/  IADD3 R11, P5, PT, R18, R8, RZ ;  /* 0x00000008120b7210 */ /* 0x001fd60007fbe0ff */
[----:B------:R-:W-:Y:S01]  /*3d040*/  @!P3 IMAD.IADD R23, R23, 0x1, -R21 ;  /* 0x000000011717b824 */ /* 0x000fe200078e0a15 */
[----:B------:R-:W-:Y:S01]  /*3d050*/  ISETP.GT.U32.AND P3, PT, R21, R14, PT ;  /* 0x0000000e1500720c */ /* 0x000fe20003f64070 */
[----:B------:R-:W-:Y:S01]  /*3d060*/  IMAD.X R10, R17, 0x1, R9, P5 ;  /* 0x00000001110a7824 */ /* 0x000fe200028e0609 */
[----:B------:R-:W-:Y:S01]  /*3d070*/  ISETP.GT.U32.AND P5, PT, R21, R44, PT ;  /* 0x0000002c1500720c */ /* 0x000fe20003fa4070 */
[----:B--2---:R0:W-:Y:S04]  /*3d080*/  STL [R1+0x1bc], R19 ;  /* 0x0001bc1301007387 */ /* 0x0041e80000100800 */
[----:B0-----:R-:W2:Y:S04]  /*3d090*/  LDL.LU R19, [R1+0x3b80] ;  /* 0x003b800001137983 */ /* 0x001ea80000300800 */
[----:B------:R0:W-:Y:S02]  /*3d0a0*/  STL [R1+0x1f14], R11 ;  /* 0x001f140b01007387 */ /* 0x0001e40000100800 */
[----:B------:R-:W-:-:S02]  /*3d0b0*/  @!P3 IMAD.IADD R14, R14, 0x1, -R21 ;  /* 0x000000010e0eb824 */ /* 0x000fc400078e0a15 */
[----:B------:R1:W-:Y:S01]  /*3d0c0*/  STL [R1+0x1f10], R10 ;  /* 0x001f100a01007387 */ /* 0x0003e20000100800 */
[----:B------:R-:W-:Y:S02]  /*3d0d0*/  ISETP.GT.U32.AND P3, PT, R21, R13, PT ;  /* 0x0000000d1500720c */ /* 0x000fe40003f64070 */
[-C--:B0-----:R-:W-:Y:S02]  /*3d0e0*/  @!P6 LOP3.LUT R11, R11, R10.reuse, RZ, 0x3c, !PT ;  /* 0x0000000a0b0be212 */ /* 0x081fe400078e3cff */
[----:B------:R-:W-:Y:S02]  /*3d0f0*/  PRMT R17, RZ, 0x7610, R17 ;  /* 0x00007610ff117816 */ /* 0x000fe40000000011 */
[----:B-1----:R-:W-:-:S04]  /*3d100*/  @!P6 LOP3.LUT R10, R11, R10, RZ, 0x3c, !PT ;  /* 0x0000000a0b0ae212 */ /* 0x002fc800078e3cff */
[----:B------:R-:W-:Y:S01]  /*3d110*/  @!P6 LOP3.LUT R11, R11, R10, RZ, 0x3c, !PT ;  /* 0x0000000a0b0be212 */ /* 0x000fe200078e3cff */
[----:B------:R-:W-:-:S04]  /*3d120*/  VIADD R18, R72, 0x7f ;  /* 0x0000007f48127836 */ /* 0x000fc80000000000 */
[----:B------:R0:W3:Y:S01]  /*3d130*/  @!P6 LDG.E.U8 R17, desc[UR8][R10.64] ;  /* 0x000000080a11e981 */ /* 0x0000e2000c1e1100 */
[--C-:B------:R-:W-:Y:S01]  /*3d140*/  @!P3 IMAD.IADD R13, R13, 0x1, -R21.reuse ;  /* 0x000000010d0db824 */ /* 0x100fe200078e0a15 */
[----:B------:R-:W-:Y:S01]  /*3d150*/  ISETP.GE.AND P3, PT, R18, RZ, PT ;  /* 0x000000ff1200720c */ /* 0x000fe20003f66270 */
[----:B------:R-:W-:Y:S02]  /*3d160*/  @!P5 IMAD.IADD R44, R44, 0x1, -R21 ;  /* 0x000000012c2cd824 */ /* 0x000fe400078e0a15 */
[----:B0-----:R-:W-:-:S05]  /*3d170*/  IMAD R11, R0, 0xd3, RZ ;  /* 0x000000d3000b7824 */ /* 0x001fca00078e02ff */
[----:B------:R-:W-:Y:S02]  /*3d180*/  SHF.R.S32.HI R18, RZ, 0x1f, R11 ;  /* 0x0000001fff127819 */ /* 0x000fe4000001140b */
[----:B------:R-:W-:-:S05]  /*3d190*/  IADD3 R10, P5, PT, R11, R6, RZ ;  /* 0x000000060b0a7210 */ /* 0x000fca0007fbe0ff */
[----:B------:R-:W-:Y:S01]  /*3d1a0*/  IMAD.X R11, R18, 0x1, R7, P5 ;  /* 0x00000001120b7824 */ /* 0x000fe200028e0607 */
[----:B--2---:R-:W-:-:S06]  /*3d1b0*/  PRMT R19, RZ, 0x7610, R19 ;  /* 0x00007610ff137816 */ /* 0x004fcc0000000013 */
[----:B------:R0:W2:Y:S01]  /*3d1c0*/  @!P0 LDG.E.U8 R19, desc[UR8][R10.64] ;  /* 0x000000080a138981 */ /* 0x0000a2000c1e1100 */
[----:B------:R-:W-:-:S13]  /*3d1d0*/  ISETP.GT.U32.AND P1, PT, R21, R15, PT ;  /* 0x0000000f1500720c */ /* 0x000fda0003f24070 */
[----:B------:R-:W-:Y:S01]  /*3d1e0*/  @!P1 IMAD.IADD R15, R15, 0x1, -R21 ;  /* 0x000000010f0f9824 */ /* 0x000fe200078e0a15 */
[----:B------:R-:W-:Y:S01]  /*3d1f0*/  ISETP.GT.U32.AND P1, PT, R21, R12, PT ;  /* 0x0000000c1500720c */ /* 0x000fe20003f24070 */
[----:B---3--:R1:W-:-:S12]  /*3d200*/  STL [R1+0x1b8], R17 ;  /* 0x0001b81101007387 */ /* 0x0083d80000100800 */
[----:B------:R-:W-:Y:S01]  /*3d210*/  @!P1 IMAD.IADD R12, R12, 0x1, -R21 ;  /* 0x000000010c0c9824 */ /* 0x000fe200078e0a15 */
[----:B------:R-:W-:Y:S01]  /*3d220*/  ISETP.GT.U32.AND P1, PT, R21, R48, PT ;  /* 0x000000301500720c */ /* 0x000fe20003f24070 */
[----:B-1----:R-:W3:Y:S04]  /*3d230*/  LDL.LU R17, [R1+0xb4] ;  /* 0x0000b40001117983 */ /* 0x002ee80000300800 */
[----:B------:R-:W-:Y:S04]  /*3d240*/  STL [R1+0x1f3c], R10 ;  /* 0x001f3c0a01007387 */ /* 0x000fe80000100800 */
[----:B------:R0:W-:Y:S04]  /*3d250*/  STL [R1+0x1f38], R11 ;  /* 0x001f380b01007387 */ /* 0x0001e80000100800 */
[----:B------:R-:W3:Y:S01]  /*3d260*/  LDL.LU R18, [R1+0xb0] ;  /* 0x0000b00001127983 */ /* 0x000ee20000300800 */
[----:B0-----:R-:W-:-:S02]  /*3d270*/  IMAD R11, R0, 0xd3, RZ ;  /* 0x000000d3000b7824 */ /* 0x001fc400078e02ff */
[----:B------:R-:W-:Y:S02]  /*3d280*/  @!P1 IMAD.IADD R48, R48, 0x1, -R21 ;  /* 0x0000000130309824 */ /* 0x000fe400078e0a15 */
[----:B------:R-:W-:-:S05]  /*3d290*/  VIADD R0, R72, 0x1 ;  /* 0x0000000148007836 */ /* 0x000fca0000000000 */
[----:B------:R-:W-:Y:S01]  /*3d2a0*/  ISETP.GE.AND P1, PT, R0, RZ, PT ;  /* 0x000000ff0000720c */ /* 0x000fe20003f26270 */
[----:B--2---:R0:W-:Y:S04]  /*3d2b0*/  STL [R1+0x2bc], R19 ;  /* 0x0002bc1301007387 */ /* 0x0041e80000100800 */
[----:B0-----:R-:W2:Y:S04]  /*3d2c0*/  LDL.LU R19, [R1+0x3b7c] ;  /* 0x003b7c0001137983 */ /* 0x001ea80000300800 */
[----:B------:R-:W-:Y:S04]  /*3d2d0*/  STL [R1+0x3b0c], R48 ;  /* 0x003b0c3001007387 */ /* 0x000fe80000100800 */
[----:B------:R-:W2:Y:S01]  /*3d2e0*/  LDL.LU R0, [R1+0x3b78] ;  /* 0x003b780001007983 */ /* 0x000ea20000300800 */
[----:B------:R-:W-:-:S02]  /*3d2f0*/  SHF.R.S32.HI R10, RZ, 0x1f, R11 ;  /* 0x0000001fff0a7819 */ /* 0x000fc4000001140b */
[----:B------:R-:W-:-:S05]  /*3d300*/  IADD3 R11, P5, PT, R11, R8, RZ ;  /* 0x000000080b0b7210 */ /* 0x000fca0007fbe0ff */
[----:B------:R-:W-:Y:S01]  /*3d310*/  IMAD.X R10, R10, 0x1, R9, P5 ;  /* 0x000000010a0a7824 */ /* 0x000fe200028e0609 */
[----:B------:R0:W-:Y:S04]  /*3d320*/  STL [R1+0x1f44], R11 ;  /* 0x001f440b01007387 */ /* 0x0001e80000100800 */
[----:B------:R-:W-:Y:S04]  /*3d330*/  STL [R1+0x3b28], R72 ;  /* 0x003b284801007387 */ /* 0x000fe80000100800 */
[----:B------:R1:W-:Y:S01]  /*3d340*/  STL [R1+0x1f40], R10 ;  /* 0x001f400a01007387 */ /* 0x0003e20000100800 */
[----:B0-----:R-:W-:-:S04]  /*3d350*/  @!P0 LOP3.LUT R11, R11, R10, RZ, 0x3c, !PT ;  /* 0x0000000a0b0b8212 */ /* 0x001fc800078e3cff */
[----:B-1----:R-:W-:-:S04]  /*3d360*/  @!P0 LOP3.LUT R10, R11, R10, RZ, 0x3c, !PT ;  /* 0x0000000a0b0a8212 */ /* 0x002fc800078e3cff */
[----:B------:R-:W-:Y:S02]  /*3d370*/  @!P0 LOP3.LUT R11, R11, R10, RZ, 0x3c, !PT ;  /* 0x0000000a0b0b8212 */ /* 0x000fe400078e3cff */
[----:B--2---:R-:W-:-:S06]  /*3d380*/  PRMT R0, RZ, 0x7610, R0 ;  /* 0x00007610ff007816 */ /* 0x004fcc0000000000 */
[----:B------:R-:W2:Y:S01]  /*3d390*/  @!P0 LDG.E.U8 R0, desc[UR8][R10.64] ;  /* 0x000000080a008981 */ /* 0x000ea2000c1e1100 */
[----:B------:R-:W-:-:S03]  /*3d3a0*/  ISETP.GE.AND P5, PT, R72, RZ, PT ;  /* 0x000000ff4800720c */ /* 0x000fc60003fa6270 */
[----:B------:R-:W3:Y:S01]  /*3d3b0*/  LDL.LU R72, [R1+0xa8] ;  /* 0x0000a80001487983 */ /* 0x000ee20000300800 */
[----:B------:R-:W-:-:S03]  /*3d3c0*/  ISETP.GT.U32.AND P6, PT, R21, R43, PT ;  /* 0x0000002b1500720c */ /* 0x000fc60003fc4070 */
[----:B--2---:R0:W-:Y:S04]  /*3d3d0*/  STL [R1+0x2b8], R0 ;  /* 0x0002b80001007387 */ /* 0x0041e80000100800 */
[----:B0-----:R-:W2:Y:S04]  /*3d3e0*/  LDL.LU R0, [R1+0x3b74] ;  /* 0x003b740001007983 */ /* 0x001ea80000300800 */
[----:B------:R-:W2:Y:S04]  /*3d3f0*/  LDL.LU R10, [R1+0xa4] ;  /* 0x0000a400010a7983 */ /* 0x000ea80000300800 */
[----:B------:R-:W4:Y:S01]  /*3d400*/  LDL.LU R11, [R1+0xac] ;  /* 0x0000ac00010b7983 */ /* 0x000f220000300800 */
[----:B------:R-:W-:Y:S01]  /*3d410*/  @!P6 IMAD.IADD R43, R43, 0x1, -R21 ;  /* 0x000000012b2be824 */ /* 0x000fe200078e0a15 */
[----:B------:R-:W-:-:S02]  /*3d420*/  ISETP.GT.U32.AND P6, PT, R21, R46, PT ;  /* 0x0000002e1500720c */ /* 0x000fc40003fc4070 */
[----:B------:R0:W-:Y:S11]  /*3d430*/  STL [R1+0x3b18], R21 ;  /* 0x003b181501007387 */ /* 0x0001f60000100800 */
[----:B------:R-:W-:-:S02]  /*3d440*/  @!P6 IMAD.IADD R46, R46, 0x1, -R21 ;  /* 0x000000012e2ee824 */ /* 0x000fc400078e0a15 */
[----:B0-----:R-:W-:-:S04]  /*3d450*/  IMAD.MOV.U32 R21, RZ, RZ, R51 ;  /* 0x000000ffff157224 */ /* 0x001fc800078e0033 */
[----:B------:R-:W-:Y:S01]  /*3d460*/  @!P5 IMAD.MOV R21, RZ, RZ, -R21 ;  /* 0x000000ffff15d224 */ /* 0x000fe200078e0a15 */
[----:B------:R-:W-:Y:S04]  /*3d470*/  STL [R1+0x3b10], R46 ;  /* 0x003b102e01007387 */ /* 0x000fe80000100800 */
[----:B------:R0:W-:Y:S04]  /*3d480*/  STL [R1+0xe8], R21 ;  /* 0x0000e81501007387 */ /* 0x0001e80000100800 */
[----:B0-----:R-:W4:Y:S01]  /*3d490*/  LDL.LU R21, [R1+0xbc] ;  /* 0x0000bc0001157983 */ /* 0x001f220000300800 */
[----:B---3--:R-:W-:-:S02]  /*3d4a0*/  ISETP.GE.AND P0, PT, R17, RZ, PT ;  /* 0x000000ff1100720c */ /* 0x008fc40003f06270 */
[----:B--2---:R-:W-:Y:S01]  /*3d4b0*/  ISETP.GE.AND P6, PT, R10, RZ, PT ;  /* 0x000000ff0a00720c */ /* 0x004fe20003fc6270 */
[----:B------:R-:W-:-:S04]  /*3d4c0*/  IMAD.MOV.U32 R10, RZ, RZ, R19 ;  /* 0x000000ffff0a7224 */ /* 0x000fc800078e0013 */
[----:B------:R-:W-:Y:S01]  /*3d4d0*/  @!P3 IMAD.MOV R10, RZ, RZ, -R10 ;  /* 0x000000ffff0ab224 */ /* 0x000fe200078e0a0a */
[----:B------:R-:W-:Y:S02]  /*3d4e0*/  ISETP.GE.AND P3, PT, R72, RZ, PT ;  /* 0x000000ff4800720c */ /* 0x000fe40003f66270 */
[----:B------:R-:W0:Y:S01]  /*3d4f0*/  LDC R72, c[0x0][0x3a8] ;  /* 0x0000ea00ff487b82 */ /* 0x000e220000000800 */
[----:B----4-:R-:W-:Y:S01]  /*3d500*/  ISETP.GE.AND P5, PT, R11, RZ, PT ;  /* 0x000000ff0b00720c */ /* 0x010fe20003fa6270 */
[----:B------:R-:W-:Y:S01]  /*3d510*/  IMAD.MOV.U32 R11, RZ, RZ, R50 ;  /* 0x000000ffff0b7224 */ /* 0x000fe200078e0032 */
[----:B------:R1:W-:Y:S03]  /*3d520*/  STL [R1+0x104], R10 ;  /* 0x0001040a01007387 */ /* 0x0003e60000100800 */
[----:B------:R-:W-:Y:S02]  /*3d530*/  @!P1 IMAD.MOV R11, RZ, RZ, -R11 ;  /* 0x000000ffff0b9224 */ /* 0x000fe400078e0a0b */
[----:B-1----:R-:W-:-:S02]  /*3d540*/  IMAD.MOV.U32 R10, RZ, RZ, R49 ;  /* 0x000000ffff0a7224 */ /* 0x002fc400078e0031 */
[----:B------:R-:W2:Y:S02]  /*3d550*/  LDL.LU R49, [R1+0xc0] ;  /* 0x0000c00001317983 */ /* 0x000ea40000300800 */
[----:B------:R-:W-:Y:S02]  /*3d560*/  @!P6 IMAD.MOV R10, RZ, RZ, -R10 ;  /* 0x000000ffff0ae224 */ /* 0x000fe400078e0a0a */
[----:B------:R1:W-:Y:S01]  /*3d570*/  STL [R1+0xe4], R11 ;  /* 0x0000e40b01007387 */ /* 0x0003e20000100800 */
[----:B------:R-:W-:-:S03]  /*3d580*/  ISETP.GE.AND P1, PT, R18, RZ, PT ;  /* 0x000000ff1200720c */ /* 0x000fc60003f26270 */
[----:B------:R3:W-:Y:S04]  /*3d590*/  STL [R1+0xe0], R10 ;  /* 0x0000e00a01007387 */ /* 0x0007e80000100800 */
[----:B------:R-:W4:Y:S01]  /*3d5a0*/  LDL.LU R50, [R1+0xc4] ;  /* 0x0000c40001327983 */ /* 0x000f220000300800 */
[----:B-1----:R-:W-:Y:S02]  /*3d5b0*/  IMAD.MOV.U32 R11, RZ, RZ, R20 ;  /* 0x000000ffff0b7224 */ /* 0x002fe400078e0014 */
[----:B0-----:R-:W-:Y:S01]  /*3d5c0*/  IMAD R18, R72, 0xd5, RZ ;  /* 0x000000d548127824 */ /* 0x001fe200078e02ff */
[----:B------:R-:W2:Y:S01]  /*3d5d0*/  LDL.LU R51, [R1+0xec] ;  /* 0x0000ec0001337983 */ /* 0x000ea20000300800 */
[----:B---3--:R-:W-:Y:S02]  /*3d5e0*/  VIADD R10, R22, 0xffffff2a ;  /* 0xffffff2a160a7836 */ /* 0x008fe40000000000 */
[----:B------:R-:W-:Y:S01]  /*3d5f0*/  @!P5 IMAD.MOV R11, RZ, RZ, -R11 ;  /* 0x000000ffff0bd224 */ /* 0x000fe200078e0a0b */
[----:B------:R-:W-:-:S02]  /*3d600*/  SHF.R.S32.HI R17, RZ, 0x1f, R18 ;  /* 0x0000001fff117819 */ /* 0x000fc40000011412 */
[----:B------:R-:W-:Y:S02]  /*3d610*/  ISETP.GE.U32.AND P5, PT, R10, 0x7ffffe2b, PT ;  /* 0x7ffffe2b0a00780c */ /* 0x000fe40003fa6070 */
[----:B------:R0:W-:Y:S02]  /*3d620*/  STL [R1+0xdc], R11 ;  /* 0x0000dc0b01007387 */ /* 0x0001e40000100800 */
[----:B0-----:R-:W-:-:S05]  /*3d630*/  IADD3 R11, P6, PT, R18, R2, RZ ;  /* 0x00000002120b7210 */ /* 0x001fca0007fde0ff */
[----:B------:R-:W-:Y:S01]  /*3d640*/  IMAD.X R10, R17, 0x1, R3, P6 ;  /* 0x00000001110a7824 */ /* 0x000fe200030e0603 */
[----:B------:R0:W-:Y:S04]  /*3d650*/  STL [R1+0x1f5c], R11 ;  /* 0x001f5c0b01007387 */ /* 0x0001e80000100800 */
[----:B------:R1:W-:Y:S01]  /*3d660*/  STL [R1+0x1f58], R10 ;  /* 0x001f580a01007387 */ /* 0x0003e20000100800 */
[-C--:B0-----:R-:W-:Y:S02]  /*3d670*/  @!P5 LOP3.LUT R11, R11, R10.reuse, RZ, 0x3c, !PT ;  /* 0x0000000a0b0bd212 */ /* 0x081fe400078e3cff */
[----:B------:R-:W-:Y:S02]  /*3d680*/  PRMT R0, RZ, 0x7610, R0 ;  /* 0x00007610ff007816 */ /* 0x000fe40000000000 */
[----:B-1----:R-:W-:-:S04]  /*3d690*/  @!P5 LOP3.LUT R10, R11, R10, RZ, 0x3c, !PT ;  /* 0x0000000a0b0ad212 */ /* 0x002fc800078e3cff */
[----:B------:R-:W-:-:S05]  /*3d6a0*/  @!P5 LOP3.LUT R11, R11, R10, RZ, 0x3c, !PT ;  /* 0x0000000a0b0bd212 */ /* 0x000fca00078e3cff */
[----:B------:R-:W3:Y:S04]  /*3d6b0*/  @!P5 LDG.E.U8 R0, desc[UR8][R10.64] ;  /* 0x000000080a00d981 */ /* 0x000ee8000c1e1100 */
[----:B---3--:R-:W-:Y:S04]  /*3d6c0*/  STL [R1+0x1a4], R0 ;  /* 0x0001a40001007387 */ /* 0x008fe80000100800 */
[----:B------:R-:W3:Y:S01]  /*3d6d0*/  LDL.LU R11, [R1+0xb8] ;  /* 0x0000b800010b7983 */ /* 0x000ee20000300800 */
[----:B------:R-:W-:Y:S02]  /*3d6e0*/  @!P3 IMAD.MOV R54, RZ, RZ, -R54 ;  /* 0x000000ffff36b224 */ /* 0x000fe400078e0a36 */
[----:B------:R-:W-:-:S03]  /*3d6f0*/  IMAD.MOV.U32 R10, RZ, RZ, R52 ;  /* 0x000000ffff0a7224 */ /* 0x000fc600078e0034 */
[----:B------:R0:W-:Y:S01]  /*3d700*/  STL [R1+0xd8], R54 ;  /* 0x0000d83601007387 */ /* 0x0001e20000100800 */
[----:B------:R-:W-:-:S03]  /*3d710*/  @!P1 IMAD.MOV R10, RZ, RZ, -R10 ;  /* 0x000000ffff0a9224 */ /* 0x000fc600078e0a0a */
[----:B0-----:R-:W4:Y:S01]  /*3d720*/  LDL.LU R54, [R1+0xf0] ;  /* 0x0000f00001367983 */ /* 0x001f220000300800 */
[----:B------:R-:W-:Y:S02]  /*3d730*/  PRMT R19, RZ, 0x7610, R19 ;  /* 0x00007610ff137816 */ /* 0x000fe40000000013 */
[----:B---3--:R-:W-:Y:S01]  /*3d740*/  ISETP.GE.AND P3, PT, R11, RZ, PT ;  /* 0x000000ff0b00720c */ /* 0x008fe20003f66270 */
[----:B------:R-:W-:Y:S02]  /*3d750*/  IMAD.MOV.U32 R11, RZ, RZ, R53 ;  /* 0x000000ffff0b7224 */ /* 0x000fe400078e0035 */
[----:B------:R-:W3:Y:S02]  /*3d760*/  LDL.LU R53, [R1+0xc8] ;  /* 0x0000c80001357983 */ /* 0x000ee40000300800 */
[----:B------:R-:W-:Y:S01]  /*3d770*/  @!P0 IMAD.MOV R11, RZ, RZ, -R11 ;  /* 0x000000ffff0b8224 */ /* 0x000fe200078e0a0b */
[----:B--2---:R-:W-:-:S04]  /*3d780*/  ISETP.GE.AND P0, PT, R49, RZ, PT ;  /* 0x000000ff3100720c */ /* 0x004fc80003f06270 */
[----:B------:R-:W-:Y:S04]  /*3d790*/  STL [R1+0xd4], R11 ;  /* 0x0000d40b01007387 */ /* 0x000fe80000100800 */
[----:B------:R-:W2:Y:S04]  /*3d7a0*/  LDL.LU R49, [R1+0xf4] ;  /* 0x0000f40001317983 */ /* 0x000ea80000300800 */
[----:B------:R0:W-:Y:S02]  /*3d7b0*/  STL [R1+0x100], R10 ;  /* 0x0001000a01007387 */ /* 0x0001e40000100800 */
[----:B0-----:R-:W-:-:S05]  /*3d7c0*/  IADD3 R10, P6, PT, R18, R4, RZ ;  /* 0x00000004120a7210 */ /* 0x001fca0007fde0ff */
[----:B------:R-:W-:-:S05]  /*3d7d0*/  IMAD.X R11, R17, 0x1, R5, P6 ;  /* 0x00000001110b7824 */ /* 0x000fca00030e0605 */
[----:B------:R0:W2:Y:S01]  /*3d7e0*/  @!P5 LDG.E.U8 R19, desc[UR8][R10.64] ;  /* 0x000000080a13d981 */ /* 0x0000a2000c1e1100 */
[----:B------:R-:W-:Y:S01]  /*3d7f0*/  ISETP.GE.AND P1, PT, R21, RZ, PT ;  /* 0x000000ff1500720c */ /* 0x000fe20003f26270 */
[----:B------:R-:W-:Y:S02]  /*3d800*/  IMAD.MOV.U32 R21, RZ, RZ, R57 ;  /* 0x000000ffff157224 */ /* 0x000fe400078e0039 */
[----:B------:R0:W-:Y:S04]  /*3d810*/  STL [R1+0x1f64], R10 ;  /* 0x001f640a01007387 */ /* 0x0001e80000100800 */
[----:B------:R1:W-:Y:S01]  /*3d820*/  STL [R1+0x1f60], R11 ;  /* 0x001f600b01007387 */ /* 0x0003e20000100800 */
[----:B------:R-:W-:Y:S01]  /*3d830*/  @!P3 IMAD.MOV R21, RZ, RZ, -R21 ;  /* 0x000000ffff15b224 */ /* 0x000fe200078e0a15 */
[----:B----4-:R-:W-:Y:S01]  /*3d840*/  ISETP.GE.AND P6, PT, R50, RZ, PT ;  /* 0x000000ff3200720c */ /* 0x010fe20003fc6270 */
[----:B0-----:R-:W-:-:S02]  /*3d850*/  IMAD.MOV.U32 R10, RZ, RZ, R55 ;  /* 0x000000ffff0a7224 */ /* 0x001fc400078e0037 */
[----:B-1----:R-:W-:Y:S02]  /*3d860*/  IMAD.MOV.U32 R11, RZ, RZ, R56 ;  /* 0x000000ffff0b7224 */ /* 0x002fe400078e0038 */
[----:B------:R-:W-:Y:S02]  /*3d870*/  @!P1 IMAD.MOV R10, RZ, RZ, -R10 ;  /* 0x000000ffff0a9224 */ /* 0x000fe400078e0a0a */
[----:B------:R-:W-:Y:S01]  /*3d880*/  @!P0 IMAD.MOV R11, RZ, RZ, -R11 ;  /* 0x000000ffff0b8224 */ /* 0x000fe200078e0a0b */
[----:B------:R-:W-:Y:S02]  /*3d890*/  ISETP.GE.AND P0, PT, R51, RZ, PT ;  /* 0x000000ff3300720c */ /* 0x000fe40003f06270 */
[----:B------:R-:W-:Y:S01]  /*3d8a0*/  PRMT R20, RZ, 0x7610, R20 ;  /* 0x00007610ff147816 */ /* 0x000fe20000000014 */
[----:B--2---:R0:W-:Y:S04]  /*3d8b0*/  STL [R1+0x1a0], R19 ;  /* 0x0001a01301007387 */ /* 0x0041e80000100800 */
[----:B0-----:R-:W2:Y:S04]  /*3d8c0*/  LDL.LU R19, [R1+0x188] ;  /* 0x0001880001137983 */ /* 0x001ea80000300800 */
[----:B------:R0:W-:Y:S04]  /*3d8d0*/  STL [R1+0xfc], R21 ;  /* 0x0000fc1501007387 */ /* 0x0001e80000100800 */
[----:B0-----:R-:W4:Y:S04]  /*3d8e0*/  LDL.LU R21, [R1+0xf8] ;  /* 0x0000f80001157983 */ /* 0x001f280000300800 */
[----:B------:R-:W2:Y:S04]  /*3d8f0*/  LDL.LU R50, [R1+0x190] ;  /* 0x0001900001327983 */ /* 0x000ea80000300800 */
[----:B------:R-:W2:Y:S04]  /*3d900*/  LDL.LU R51, [R1+0x18c] ;  /* 0x00018c0001337983 */ /* 0x000ea80000300800 */
[----:B------:R-:W-:Y:S04]  /*3d910*/  STL [R1+0xd0], R11 ;  /* 0x0000d00b01007387 */ /* 0x000fe80000100800 */
[----:B------:R0:W-:Y:S02]  /*3d920*/  STL [R1+0xcc], R10 ;  /* 0x0000cc0a01007387 */ /* 0x0001e40000100800 */
[----:B0-----:R-:W-:-:S05]  /*3d930*/  IADD3 R10, P1, PT, R18, R6, RZ ;  /* 0x00000006120a7210 */ /* 0x001fca0007f3e0ff */
[----:B------:R-:W-:-:S05]  /*3d940*/  IMAD.X R11, R17, 0x1, R7, P1 ;  /* 0x00000001110b7824 */ /* 0x000fca00008e0607 */
[----:B------:R-:W2:Y:S04]  /*3d950*/  @!P5 LDG.E.U8 R20, desc[UR8][R10.64] ;  /* 0x000000080a14d981 */ /* 0x000ea8000c1e1100 */
[----:B------:R-:W-:Y:S04]  /*3d960*/  STL [R1+0x1f6c], R10 ;  /* 0x001f6c0a01007387 */ /* 0x000fe80000100800 */
[----:B------:R-:W-:Y:S04]  /*3d970*/  STL [R1+0x1f68], R11 ;  /* 0x001f680b01007387 */ /* 0x000fe80000100800 */
[----:B--2---:R0:W-:Y:S02]  /*3d980*/  STL [R1+0x19c], R20 ;  /* 0x00019c1401007387 */ /* 0x0041e40000100800 */
[----:B0-----:R-:W-:-:S02]  /*3d990*/  IADD3 R20, P1, PT, R18, R8, RZ ;  /* 0x0000000812147210 */ /* 0x001fc40007f3e0ff */
[----:B------:R-:W-:-:S03]  /*3d9a0*/  PRMT R18, RZ, 0x7610, R18 ;  /* 0x00007610ff127816 */ /* 0x000fc60000000012 */
[----:B------:R-:W-:Y:S02]  /*3d9b0*/  IMAD.X R52, R17, 0x1, R9, P1 ;  /* 0x0000000111347824 */ /* 0x000fe400008e0609 */
[----:B------:R-:W-:Y:S02]  /*3d9c0*/  @!P5 IMAD.MOV.U32 R10, RZ, RZ, R20 ;  /* 0x000000ffff0ad224 */ /* 0x000fe400078e0014 */
[----:B------:R-:W-:-:S05]  /*3d9d0*/  @!P5 IMAD.MOV.U32 R11, RZ, RZ, R52 ;  /* 0x000000ffff0bd224 */ /* 0x000fca00078e0034 */
[----:B------:R0:W2:Y:S01]  /*3d9e0*/  @!P5 LDG.E.U8 R18, desc[UR8][R10.64] ;  /* 0x000000080a12d981 */ /* 0x0000a2000c1e1100 */
[----:B---3--:R-:W-:-:S03]  /*3d9f0*/  ISETP.GE.AND P3, PT, R53, RZ, PT ;  /* 0x000000ff3500720c */ /* 0x008fc60003f66270 */
[----:B------:R1:W-:Y:S04]  /*3da00*/  STL [R1+0x1f74], R20 ;  /* 0x001f741401007387 */ /* 0x0003e80000100800 */
[----:B------:R-:W-:Y:S01]  /*3da10*/  STL [R1+0x1f70], R52 ;  /* 0x001f703401007387 */ /* 0x000fe20000100800 */
[----:B------:R-:W-:Y:S02]  /*3da20*/  ISETP.GE.AND P1, PT, R54, RZ, PT ;  /* 0x000000ff3600720c */ /* 0x000fe40003f26270 */
[----:B------:R-:W-:Y:S01]  /*3da30*/  ISETP.GE.AND P5, PT, R49, RZ, PT ;  /* 0x000000ff3100720c */ /* 0x000fe20003fa6270 */
[----:B0-----:R-:W-:Y:S02]  /*3da40*/  IMAD.MOV.U32 R11, RZ, RZ, R62 ;  /* 0x000000ffff0b7224 */ /* 0x001fe400078e003e */
[----:B------:R-:W-:-:S02]  /*3da50*/  IMAD.MOV.U32 R10, RZ, RZ, R61 ;  /* 0x000000ffff0a7224 */ /* 0x000fc400078e003d */
[----:B------:R-:W-:Y:S02]  /*3da60*/  @!P0 IMAD.MOV R11, RZ, RZ, -R11 ;  /* 0x000000ffff0b8224 */ /* 0x000fe400078e0a0b */
[----:B------:R-:W-:Y:S01]  /*3da70*/  @!P3 IMAD.MOV R10, RZ, RZ, -R10 ;  /* 0x000000ffff0ab224 */ /* 0x000fe200078e0a0a */
[----:B------:R-:W-:Y:S02]  /*3da80*/  ISETP.GE.AND P0, PT, R19, RZ, PT ;  /* 0x000000ff1300720c */ /* 0x000fe40003f06270 */
[----:B----4-:R-:W-:Y:S02]  /*3da90*/  ISETP.GE.AND P3, PT, R21, RZ, PT ;  /* 0x000000ff1500720c */ /* 0x010fe40003f66270 */
[----:B------:R-:W-:Y:S01]  /*3daa0*/  PRMT R17, RZ, 0x7610, R17 ;  /* 0x00007610ff117816 */ /* 0x000fe20000000011 */
[----:B--2---:R0:W-:Y:S04]  /*3dab0*/  STL [R1+0x198], R18 ;  /* 0x0001981201007387 */ /* 0x0041e80000100800 */
[----:B-1----:R-:W2:Y:S01]  /*3dac0*/  LDL.LU R20, [R1+0x1160] ;  /* 0x0011600001147983 */ /* 0x002ea20000300800 */
[----:B0-----:R-:W-:-:S04]  /*3dad0*/  IMAD.MOV.U32 R18, RZ, RZ, R63 ;  /* 0x000000ffff127224 */ /* 0x001fc800078e003f */
[----:B------:R-:W-:-:S05]  /*3dae0*/  @!P6 IMAD.MOV R18, RZ, RZ, -R18 ;  /* 0x000000ffff12e224 */ /* 0x000fca00078e0a12 */
[----:B------:R-:W-:Y:S04]  /*3daf0*/  STL [R1+0xc8], R18 ;  /* 0x0000c81201007387 */ /* 0x000fe80000100800 */
[----:B------:R-:W3:Y:S04]  /*3db00*/  LDL.LU R19, [R1+0x1198] ;  /* 0x0011980001137983 */ /* 0x000ee80000300800 */
[----:B------:R0:W-:Y:S04]  /*3db10*/  STL [R1+0xc4], R11 ;  /* 0x0000c40b01007387 */ /* 0x0001e80000100800 */
[----:B------:R-:W4:Y:S04]  /*3db20*/  LDL.LU R21, [R1+0x1174] ;  /* 0x0011740001157983 */ /* 0x000f280000300800 */
[----:B------:R1:W-:Y:S01]  /*3db30*/  STL [R1+0xc0], R10 ;  /* 0x0000c00a01007387 */ /* 0x0003e20000100800 */
[----:B0-----:R-:W-:-:S02]  /*3db40*/  IMAD.MOV.U32 R11, RZ, RZ, R60 ;  /* 0x000000ffff0b7224 */ /* 0x001fc400078e003c */
[----:B-1----:R-:W-:Y:S02]  /*3db50*/  IMAD.MOV.U32 R10, RZ, RZ, R59 ;  /* 0x000000ffff0a7224 */ /* 0x002fe400078e003b */
[----:B------:R-:W-:Y:S02]  /*3db60*/  @!P1 IMAD.MOV R11, RZ, RZ, -R11 ;  /* 0x000000ffff0b9224 */ /* 0x000fe400078e0a0b */
[----:B------:R-:W-:-:S03]  /*3db70*/  @!P5 IMAD.MOV R10, RZ, RZ, -R10 ;  /* 0x000000ffff0ad224 */ /* 0x000fc600078e0a0a */
[----:B------:R0:W-:Y:S04]  /*3db80*/  STL [R1+0xbc], R11 ;  /* 0x0000bc0b01007387 */ /* 0x0001e80000100800 */
[----:B------:R1:W-:Y:S01]  /*3db90*/  STL [R1+0xf8], R10 ;  /* 0x0000f80a01007387 */ /* 0x0003e20000100800 */
[----:B------:R-:W-:Y:S02]  /*3dba0*/  ISETP.GE.AND P1, PT, R50, RZ, PT ;  /* 0x000000ff3200720c */ /* 0x000fe40003f26270 */
[----:B------:R-:W-:Y:S01]  /*3dbb0*/  ISETP.GE.AND P5, PT, R51, RZ, PT ;  /* 0x000000ff3300720c */ /* 0x000fe20003fa6270 */
[----:B------:R-:W-:Y:S01]  /*3dbc0*/  IMAD R50, R72, 0xfd, RZ ;  /* 0x000000fd48327824 */ /* 0x000fe200078e02ff */
[----:B------:R-:W2:Y:S04]  /*3dbd0*/  LDL.LU R51, [R1+0x11b4] ;  /* 0x0011b40001337983 */ /* 0x000ea80000300800 */
[----:B------:R-:W2:Y:S04]  /*3dbe0*/  LDL.LU R52, [R1+0x11c0] ;  /* 0x0011c00001347983 */ /* 0x000ea80000300800 */
[----:B------:R-:W2:Y:S01]  /*3dbf0*/  LDL.LU R53, [R1+0x11bc] ;  /* 0x0011bc0001357983 */ /* 0x000ea20000300800 */
[----:B0-----:R-:W-:-:S02]  /*3dc00*/  IMAD.MOV.U32 R11, RZ, RZ, R58 ;  /* 0x000000ffff0b7224 */ /* 0x001fc400078e003a */
[----:B-1----:R-:W-:Y:S02]  /*3dc10*/  VIADD R10, R22, 0xffffff02 ;  /* 0xffffff02160a7836 */ /* 0x002fe40000000000 */
[----:B------:R-:W-:-:S03]  /*3dc20*/  @!P0 IMAD.MOV R11, RZ, RZ, -R11 ;  /* 0x000000ffff0b8224 */ /* 0x000fc600078e0a0b */
[----:B------:R-:W-:Y:S02]  /*3dc30*/  ISETP.GE.U32.AND P0, PT, R10, 0x7ffffe03, PT ;  /* 0x7ffffe030a00780c */ /* 0x000fe40003f06070 */
[----:B------:R0:W-:Y:S01]  /*3dc40*/  STL [R1+0xf4], R11 ;  /* 0x0000f40b01007387 */ /* 0x0001e20000100800 */
[----:B------:R-:W-:Y:S02]  /*3dc50*/  SHF.R.S32.HI R49, RZ, 0x1f, R50 ;  /* 0x0000001fff317819 */ /* 0x000fe40000011432 */
[----:B0-----:R-:W-:-:S05]  /*3dc60*/  IADD3 R11, P6, PT, R50, R2, RZ ;  /* 0x00000002320b7210 */ /* 0x001fca0007fde0ff */
[----:B------:R-:W-:Y:S01]  /*3dc70*/  IMAD.X R18, R49, 0x1, R3, P6 ;  /* 0x0000000131127824 */ /* 0x000fe200030e0603 */
[----:B------:R0:W-:Y:S02]  /*3dc80*/  STL [R1+0x19a4], R11 ;  /* 0x0019a40b01007387 */ /* 0x0001e40000100800 */
[----:B------:R-:W-:Y:S02]  /*3dc90*/  @!P0 IMAD.MOV.U32 R10, RZ, RZ, R11 ;  /* 0x000000ffff0a8224 */ /* 0x000fe400078e000b */
[----:B0-----:R-:W-:-:S05]  /*3dca0*/  @!P0 IMAD.MOV.U32 R11, RZ, RZ, R18 ;  /* 0x000000ffff0b8224 */ /* 0x001fca00078e0012 */
[----:B------:R0:W2:Y:S04]  /*3dcb0*/  @!P0 LDG.E.U8 R17, desc[UR8][R10.64] ;  /* 0x000000080a118981 */ /* 0x0000a8000c1e1100 */
[----:B------:R-:W-:Y:S04]  /*3dcc0*/  STL [R1+0x19a0], R18 ;  /* 0x0019a01201007387 */ /* 0x000fe80000100800 */
[----:B------:R-:W2:Y:S01]  /*3dcd0*/  LDL.LU R54, [R1+0x11c8] ;  /* 0x0011c80001367983 */ /* 0x000ea20000300800 */
[----:B0-----:R-:W-:Y:S02]  /*3dce0*/  IMAD.MOV.U32 R11, RZ, RZ, R65 ;  /* 0x000000ffff0b7224 */ /* 0x001fe400078e0041 */
[----:B------:R-:W-:-:S02]  /*3dcf0*/  IMAD.MOV.U32 R10, RZ, RZ, R64 ;  /* 0x000000ffff0a7224 */ /* 0x000fc400078e0040 */
[----:B------:R-:W-:Y:S02]  /*3dd00*/  @!P1 IMAD.MOV R11, RZ, RZ, -R11 ;  /* 0x000000ffff0b9224 */ /* 0x000fe400078e0a0b */
[----:B------:R-:W-:Y:S01]  /*3dd10*/  @!P5 IMAD.MOV R10, RZ, RZ, -R10 ;  /* 0x000000ffff0ad224 */ /* 0x000fe200078e0a0a */
[----:B------:R-:W-:Y:S02]  /*3dd20*/  PRMT R46, RZ, 0x7610, R46 ;  /* 0x00007610ff2e7816 */ /* 0x000fe4000000002e */
[----:B---3--:R-:W-:Y:S02]  /*3dd30*/  ISETP.GE.AND P1, PT, R19, RZ, PT ;  /* 0x000000ff1300720c */ /* 0x008fe40003f26270 */
[----:B----4-:R-:W-:Y:S01]  /*3dd40*/  ISETP.GE.AND P5, PT, R21, RZ, PT ;  /* 0x000000ff1500720c */ /* 0x010fe20003fa6270 */
[----:B--2---:R0:W-:Y:S02]  /*3dd50*/  STL [R1+0x194], R17 ;  /* 0x0001941101007387 */ /* 0x0041e40000100800 */
[----:B0-----:R-:W-:-:S04]  /*3dd60*/  IMAD.MOV.U32 R17, RZ, RZ, R66 ;  /* 0x000000ffff117224 */ /* 0x001fc800078e0042 */
[----:B------:R-:W-:Y:S01]  /*3dd70*/  @!P3 IMAD.MOV R17, RZ, RZ, -R17 ;  /* 0x000000ffff11b224 */ /* 0x000fe200078e0a11 */
[----:B------:R-:W-:Y:S02]  /*3dd80*/  ISETP.GE.AND P3, PT, R20, RZ, PT ;  /* 0x000000ff1400720c */ /* 0x000fe40003f66270 */
[----:B------:R-:W2:Y:S04]  /*3dd90*/  LDL.LU R20, [R1+0x1218] ;  /* 0x0012180001147983 */ /* 0x000ea80000300800 */
[----:B------:R-:W-:Y:S04]  /*3dda0*/  STL [R1+0xb8], R17 ;  /* 0x0000b81101007387 */ /* 0x000fe80000100800 */
[----:B------:R-:W3:Y:S04]  /*3ddb0*/  LDL.LU R19, [R1+0x1220] ;  /* 0x0012200001137983 */ /* 0x000ee80000300800 */
[----:B------:R-:W-:Y:S04]  /*3ddc0*/  STL [R1+0xb4], R11 ;  /* 0x0000b40b01007387 */ /* 0x000fe80000100800 */
[----:B------:R-:W4:Y:S04]  /*3ddd0*/  LDL.LU R21, [R1+0x121c] ;  /* 0x00121c0001157983 */ /* 0x000f280000300800 */
[----:B------:R0:W-:Y:S02]  /*3dde0*/  STL [R1+0xb0], R10 ;  /* 0x0000b00a01007387 */ /* 0x0001e40000100800 */
[----:B0-----:R-:W-:-:S05]  /*3ddf0*/  IADD3 R10, P6, PT, R50, R4, RZ ;  /* 0x00000004320a7210 */ /* 0x001fca0007fde0ff */
[----:B------:R-:W-:-:S05]  /*3de00*/  IMAD.X R11, R49, 0x1, R5, P6 ;  /* 0x00000001310b7824 */ /* 0x000fca00030e0605 */
[----:B------:R0:W2:Y:S01]  /*3de10*/  @!P0 LDG.E.U8 R46, desc[UR8][R10.64] ;  /* 0x000000080a2e8981 */ /* 0x0000a2000c1e1100 */
[----:B------:R-:W-:-:S03]  /*3de20*/  IMAD.MOV.U32 R17, RZ, RZ, R75 ;  /* 0x000000ffff117224 */ /* 0x000fc600078e004b */
[----:B------:R0:W-:Y:S01]  /*3de30*/  STL [R1+0x19ac], R10 ;  /* 0x0019ac0a01007387 */ /* 0x0001e20000100800 */
[----:B------:R-:W-:-:S03]  /*3de40*/  @!P3 IMAD.MOV R17, RZ, RZ, -R17 ;  /* 0x000000ffff11b224 */ /* 0x000fc600078e0a11 */
[----:B------:R1:W-:Y:S01]  /*3de50*/  STL [R1+0x19a8], R11 ;  /* 0x0019a80b01007387 */ /* 0x0003e20000100800 */
[----:B------:R-:W-:Y:S01]  /*3de60*/  ISETP.GE.AND P3, PT, R51, RZ, PT ;  /* 0x000000ff3300720c */ /* 0x000fe20003f66270 */
[----:B------:R-:W2:Y:S01]  /*3de70*/  S2R R0, SR_TID.X ;  /* 0x0000000000007919 */ /* 0x000ea20000002100 */
[----:B0-----:R-:W-:Y:S02]  /*3de80*/  IMAD.MOV.U32 R10, RZ, RZ, R73 ;  /* 0x000000ffff0a7224 */ /* 0x001fe400078e0049 */
[----:B-1----:R-:W-:Y:S02]  /*3de90*/  IMAD.MOV.U32 R11, RZ, RZ, R74 ;  /* 0x000000ffff0b7224 */ /* 0x002fe400078e004a */
[----:B------:R-:W-:Y:S02]  /*3dea0*/  @!P5 IMAD.MOV R10, RZ, RZ, -R10 ;  /* 0x000000ffff0ad224 */ /* 0x000fe400078e0a0a */
[----:B------:R-:W-:Y:S01]  /*3deb0*/  @!P1 IMAD.MOV R11, RZ, RZ, -R11 ;  /* 0x000000ffff0b9224 */ /* 0x000fe200078e0a0b */
[----:B------:R-:W-:-:S02]  /*3dec0*/  ISETP.GE.AND P1, PT, R52, RZ, PT ;  /* 0x000000ff3400720c */ /* 0x000fc40003f26270 */
[----:B------:R-:W-:Y:S01]  /*3ded0*/  ISETP.GE.AND P5, PT, R53, RZ, PT ;  /* 0x000000ff3500720c */ /* 0x000fe20003fa6270 */
[----:B------:R-:W-:Y:S01]  /*3dee0*/  IMAD.MOV.U32 R18, RZ, RZ, R70 ;  /* 0x000000ffff127224 */ /* 0x000fe200078e0046 */
[----:B--2---:R-:W-:Y:S04]  /*3def0*/  STL [R1+0x3b14], R46 ;  /* 0x003b142e01007387 */ /* 0x004fe80000100800 */
[----:B------:R0:W-:Y:S04]  /*3df00*/  STL [R1+0xac], R17 ;  /* 0x0000ac1101007387 */ /* 0x0001e80000100800 */
[----:B------:R-:W2:Y:S04]  /*3df10*/  LDL.LU R51, [R1+0x1224] ;  /* 0x0012240001337983 */ /* 0x000ea80000300800 */
[----:B------:R-:W-:Y:S04]  /*3df20*/  STL [R1+0xa8], R11 ;  /* 0x0000a80b01007387 */ /* 0x000fe80000100800 */
[----:B------:R1:W-:Y:S01]  /*3df30*/  STL [R1+0xa4], R10 ;  /* 0x0000a40a01007387 */ /* 0x0003e20000100800 */
[----:B0-----:R-:W0:Y:S01]  /*3df40*/  LDC R17, c[0x0][0x3ac] ;  /* 0x0000eb00ff117b82 */ /* 0x001e220000000800 */
[----:B-1----:R-:W-:-:S04]  /*3df50*/  IMAD.MOV.U32 R10, RZ, RZ, R71 ;  /* 0x000000ffff0a7224 */ /* 0x002fc800078e0047 */
[----:B------:R-:W-:Y:S01]  /*3df60*/  @!P3 IMAD.MOV R10, RZ, RZ, -R10 ;  /* 0x000000ffff0ab224 */ /* 0x000fe200078e0a0a */
[----:B------:R-:W-:Y:S01]  /*3df70*/  ISETP.GE.AND P3, PT, R54, RZ, PT ;  /* 0x000000ff3600720c */ /* 0x000fe20003f66270 */
[----:B------:R-:W-:-:S03]  /*3df80*/  @!P1 IMAD.MOV R18, RZ, RZ, -R18 ;  /* 0x000000ffff129224 */ /* 0x000fc600078e0a12 */
[----:B------:R1:W-:Y:S01]  /*3df90*/  STL [R1+0xf0], R10 ;  /* 0x0000f00a01007387 */ /* 0x0003e20000100800 */
[----:B------:R-:W-:Y:S01]  /*3dfa0*/  ISETP.GE.AND P1, PT, R20, RZ, PT ;  /* 0x000000ff1400720c */ /* 0x000fe20003f26270 */
[----:B------:R-:W-:Y:S02]  /*3dfb0*/  IMAD.MOV.U32 R20, RZ, RZ, R69 ;  /* 0x000000ffff147224 */ /* 0x000fe400078e0045 */
[----:B------:R3:W-:Y:S01]  /*3dfc0*/  STL [R1+0xec], R18 ;  /* 0x0000ec1201007387 */ /* 0x0007e20000100800 */
[----:B-1----:R-:W1:Y:S01]  /*3dfd0*/  LDC.64 R10, c[0x0][0x388] ;  /* 0x0000e200ff0a7b82 */ /* 0x002e620000000a00 */
[----:B------:R-:W-:Y:S01]  /*3dfe0*/  @!P5 IMAD.MOV R20, RZ, RZ, -R20 ;  /* 0x000000ffff14d224 */ /* 0x000fe200078e0a14 */
[----:B------:R-:W-:Y:S01]  /*3dff0*/  LOP3.LUT R0, R0, 0x7f, RZ, 0xc0, !PT ;  /* 0x0000007f00007812 */ /* 0x000fe200078ec0ff */
[----:B---3--:R-:W-:Y:S01]  /*3e000*/  IMAD.MOV.U32 R18, RZ, RZ, R68 ;  /* 0x000000ffff127224 */ /* 0x008fe200078e0044 */
[----:B------:R-:W3:Y:S03]  /*3e010*/  LDL.LU R54, [R1+0x1238] ;  /* 0x0012380001367983 */ /* 0x000ee60000300800 */
[----:B------:R-:W-:Y:S01]  /*3e020*/  @!P3 IMAD.MOV R18, RZ, RZ, -R18 ;  /* 0x000000ffff12b224 */ /* 0x000fe200078e0a12 */
[----:B------:R-:W-:Y:S04]  /*3e030*/  STL [R1+0xa0], R20 ;  /* 0x0000a01401007387 */ /* 0x000fe80000100800 */
[----:B------:R0:W-:Y:S01]  /*3e040*/  STL [R1+0x94], R18 ;  /* 0x0000941201007387 */ /* 0x0001e20000100800 */
[----:B------:R-:W-:Y:S01]  /*3e050*/  IMAD.MOV.U32 R75, RZ, RZ, R67 ;  /* 0x000000ffff4b7224 */ /* 0x000fe200078e0043 */
[----:B------:R-:W-:Y:S01]  /*3e060*/  ISETP.GE.AND P6, PT, R19, RZ, PT ;  /* 0x000000ff1300720c */ /* 0x000fe20003fc6270 */
[----:B0-----:R-:W-:-:S02]  /*3e070*/  IMAD R18, R0, R17, RZ ;  /* 0x0000001100127224 */ /* 0x001fc400078e02ff */
[----:B------:R-:W-:Y:S02]  /*3e080*/  @!P1 IMAD.MOV R75, RZ, RZ, -R75 ;  /* 0x000000ffff4b9224 */ /* 0x000fe400078e0a4b */
[----:B------:R-:W-:Y:S01]  /*3e090*/  IMAD R17, R17, 0x80, R18 ;  /* 0x0000008011117824 */ /* 0x000fe200078e0212 */
[CC--:B-1----:R-:W-:Y:S02]  /*3e0a0*/  IADD3 R20, P3, PT, R18.reuse, R10.reuse, RZ ;  /* 0x0000000a12147210 */ /* 0x0c2fe40007f7e0ff */
[----:B----4-:R-:W-:Y:S02]  /*3e0b0*/  ISETP.GE.AND P5, PT, R21, RZ, PT ;  /* 0x000000ff1500720c */ /* 0x010fe40003fa6270 */
[C---:B------:R-:W-:Y:S02]  /*3e0c0*/  IADD3 R19, P1, PT, R17.reuse, R10, RZ ;  /* 0x0000000a11137210 */ /* 0x040fe40007f3e0ff */
[-C--:B------:R-:W-:Y:S01]  /*3e0d0*/  LEA.HI.X.SX32 R18, R18, R11.reuse, 0x1, P3 ;  /* 0x0000000b12127211 */ /* 0x080fe200018f0eff */
[----:B------:R-:W-:Y:S04]  /*3e0e0*/  STL [R1+0x3b1c], R75 ;  /* 0x003b1c4b01007387 */ /* 0x000fe80000100800 */
[----:B------:R-:W4:Y:S01]  /*3e0f0*/  LDL.LU R21, [R1+0x1254] ;  /* 0x0012540001157983 */ /* 0x000f220000300800 */
[----:B------:R-:W-:-:S03]  /*3e100*/  LEA.HI.X.SX32 R17, R17, R11, 0x1, P1 ;  /* 0x0000000b11117211 */ /* 0x000fc600008f0eff */
[----:B------:R-:W-:Y:S01]  /*3e110*/  STL [R1+0x3b2c], R20 ;  /* 0x003b2c1401007387 */ /* 0x000fe20000100800 */
[----:B------:R-:W-:-:S03]  /*3e120*/  IADD3 R10, P1, PT, R50, R6, RZ ;  /* 0x00000006320a7210 */ /* 0x000fc60007f3e0ff */
[----:B------:R-:W-:Y:S04]  /*3e130*/  STL [R1+0x3b30], R19 ;  /* 0x003b301301007387 */ /* 0x000fe80000100800 */
[----:B------:R0:W-:Y:S04]  /*3e140*/  STL [R1+0x3b34], R18 ;  /* 0x003b341201007387 */ /* 0x0001e80000100800 */
[----:B------:R-:W3:Y:S01]  /*3e150*/  LDL.LU R55, [R1+0x125c] ;  /* 0x00125c0001377983 */ /* 0x000ee20000300800 */
[----:B------:R-:W-:Y:S01]  /*3e160*/  PRMT R48, RZ, 0x7610, R48 ;  /* 0x00007610ff307816 */ /* 0x000fe20000000030 */
[----:B0-----:R-:W-:-:S04]  /*3e170*/  IMAD.X R18, R49, 0x1, R7, P1 ;  /* 0x0000000131127824 */ /* 0x001fc800008e0607 */
[----:B------:R-:W-:Y:S01]  /*3e180*/  @!P0 IMAD.MOV.U32 R11, RZ, RZ, R18 ;  /* 0x000000ffff0b8224 */ /* 0x000fe200078e0012 */
[----:B------:R-:W-:-:S04]  /*3e190*/  PRMT R25, RZ, 0x7610, R25 ;  /* 0x00007610ff197816 */ /* 0x000fc80000000019 */
[----:B------:R0:W3:Y:S01]  /*3e1a0*/  @!P0 LDG.E.U8 R48, desc[UR8][R10.64] ;  /* 0x000000080a308981 */ /* 0x0000e2000c1e1100 */
[----:B--2---:R-:W-:-:S03]  /*3e1b0*/  ISETP.GE.AND P3, PT, R51, RZ, PT ;  /* 0x000000ff3300720c */ /* 0x004fc60003f66270 */
[----:B------:R-:W2:Y:S04]  /*3e1c0*/  LDL.LU R51, [R1+0x1258] ;  /* 0x0012580001337983 */ /* 0x000ea80000300800 */
[----:B------:R1:W-:Y:S04]  /*3e1d0*/  STL [R1+0x3b38], R17 ;  /* 0x003b381101007387 */ /* 0x0003e80000100800 */
[----:B------:R-:W-:Y:S04]  /*3e1e0*/  STL [R1+0x19b4], R10 ;  /* 0x0019b40a01007387 */ /* 0x000fe80000100800 */
[----:B------:R0:W-:Y:S04]  /*3e1f0*/  STL [R1+0x19b0], R18 ;  /* 0x0019b01201007387 */ /* 0x0001e80000100800 */
[----:B------:R-:W2:Y:S04]  /*3e200*/  LDL.LU R56, [R1+0x126c] ;  /* 0x00126c0001387983 */ /* 0x000ea80000300800 */
[----:B------:R-:W2:Y:S01]  /*3e210*/  LDL.LU R57, [R1+0x1268] ;  /* 0x0012680001397983 */ /* 0x000ea20000300800 */
[----:B-1----:R-:W-:-:S05]  /*3e220*/  IADD3 R17, P1, PT, R50, R8, RZ ;  /* 0x0000000832117210 */ /* 0x002fca0007f3e0ff */
[----:B0-----:R-:W-:Y:S02]  /*3e230*/  IMAD.X R18, R49, 0x1, R9, P1 ;  /* 0x0000000131127824 */ /* 0x001fe400008e0609 */
[----:B------:R-:W-:Y:S02]  /*3e240*/  @!P0 IMAD.MOV.U32 R10, RZ, RZ, R17 ;  /* 0x000000ffff0a8224 */ /* 0x000fe400078e0011 */
[----:B------:R-:W-:-:S05]  /*3e250*/  @!P0 IMAD.MOV.U32 R11, RZ, RZ, R18 ;  /* 0x000000ffff0b8224 */ /* 0x000fca00078e0012 */
[----:B------:R-:W2:Y:S04]  /*3e260*/  @!P0 LDG.E.U8 R25, desc[UR8][R10.64] ;  /* 0x000000080a198981 */ /* 0x000ea8000c1e1100 */
[----:B---3--:R-:W-:Y:S04]  /*3e270*/  STL [R1+0x3b3c], R48 ;  /* 0x003b3c3001007387 */ /* 0x008fe80000100800 */
[----:B------:R-:W-:Y:S04]  /*3e280*/  STL [R1+0x19bc], R17 ;  /* 0x0019bc1101007387 */ /* 0x000fe80000100800 */
[----:B------:R-:W-:Y:S04]  /*3e290*/  STL [R1+0x19b8], R18 ;  /* 0x0019b81201007387 */ /* 0x000fe80000100800 */
[----:B------:R-:W3:Y:S04]  /*3e2a0*/  LDL.LU R52, [R1+0x1294] ;  /* 0x0012940001347983 */ /* 0x000ee80000300800 */
[----:B------:R-:W3:Y:S04]  /*3e2b0*/  LDL.LU R53, [R1+0x1290] ;  /* 0x0012900001357983 */ /* 0x000ee80000300800 */
[----:B--2---:R-:W-:Y:S04]  /*3e2c0*/  STL [R1+0x3b40], R25 ;  /* 0x003b401901007387 */ /* 0x004fe80000100800 */
[----:B------:R-:W2:Y:S02]  /*3e2d0*/  LDL.LU R74, [R1+0x84] ;  /* 0x00008400014a7983 */ /* 0x000ea40000300800 */
[----:B--2---:R-:W-:-:S05]  /*3e2e0*/  @!P6 IMAD.MOV R74, RZ, RZ, -R74 ;  /* 0x000000ffff4ae224 */ /* 0x004fca00078e0a4a */
[----:B------:R-:W-:Y:S04]  /*3e2f0*/  STL [R1+0x3b44], R74 ;  /* 0x003b444a01007387 */ /* 0x000fe80000100800 */
[----:B------:R-:W2:Y:S04]  /*3e300*/  LDL.LU R73, [R1+0x80] ;  /* 0x0000800001497983 */ /* 0x000ea80000300800 */
[----:B------:R-:W3:Y:S01]  /*3e310*/  LDL.LU R10, [R1+0x7c] ;  /* 0x00007c00010a7983 */ /* 0x000ee20000300800 */
[----:B------:R-:W-:Y:S02]  /*3e320*/  ISETP.GE.AND P1, PT, R54, RZ, PT ;  /* 0x000000ff3600720c */ /* 0x000fe40003f26270 */
[----:B----4-:R-:W-:Y:S01]  /*3e330*/  ISETP.GE.AND P0, PT, R21, RZ, PT ;  /* 0x000000ff1500720c */ /* 0x010fe20003f06270 */
[----:B------:R-:W4:Y:S04]  /*3e340*/  LDL.LU R54, [R1+0x129c] ;  /* 0x00129c0001367983 */ /* 0x000f280000300800 */
[----:B------:R-:W4:Y:S01]  /*3e350*/  LDL.LU R21, [R1+0x1298] ;  /* 0x0012980001157983 */ /* 0x000f220000300800 */
[----:B--2---:R-:W-:-:S02]  /*3e360*/  @!P5 IMAD.MOV R73, RZ, RZ, -R73 ;  /* 0x000000ffff49d224 */ /* 0x004fc400078e0a49 */
[----:B---3--:R-:W-:-:S03]  /*3e370*/  @!P3 IMAD.MOV R10, RZ, RZ, -R10 ;  /* 0x000000ffff0ab224 */ /* 0x008fc600078e0a0a */
[----:B------:R-:W-:Y:S04]  /*3e380*/  STL [R1+0x3b48], R73 ;  /* 0x003b484901007387 */ /* 0x000fe80000100800 */
[----:B------:R-:W2:Y:S04]  /*3e390*/  LDL.LU R11, [R1+0x78] ;  /* 0x00007800010b7983 */ /* 0x000ea80000300800 */
[----:B------:R0:W-:Y:S04]  /*3e3a0*/  STL [R1+0x7c], R10 ;  /* 0x00007c0a01007387 */ /* 0x0001e80000100800 */
[----:B0-----:R-:W3:Y:S01]  /*3e3b0*/  LDL.LU R10, [R1+0x74] ;  /* 0x00007400010a7983 */ /* 0x001ee20000300800 */
[----:B------:R-:W-:-:S02]  /*3e3c0*/  ISETP.GE.AND P5, PT, R55, RZ, PT ;  /* 0x000000ff3700720c */ /* 0x000fc40003fa6270 */
[----:B------:R-:W-:Y:S01]  /*3e3d0*/  ISETP.GE.AND P3, PT, R51, RZ, PT ;  /* 0x000000ff3300720c */ /* 0x000fe20003f66270 */
[----:B------:R-:W4:Y:S04]  /*3e3e0*/  LDL.LU R55, [R1+0x12a4] ;  /* 0x0012a40001377983 */ /* 0x000f280000300800 */
[----:B------:R-:W4:Y:S01]  /*3e3f0*/  LDL.LU R51, [R1+0x12a0] ;  /* 0x0012a00001337983 */ /* 0x000f220000300800 */
[----:B--2---:R-:W-:-:S05]  /*3e400*/  @!P1 IMAD.MOV R11, RZ, RZ, -R11 ;  /* 0x000000ffff0b9224 */ /* 0x004fca00078e0a0b */
[----:B------:R0:W-:Y:S04]  /*3e410*/  STL [R1+0x78], R11 ;  /* 0x0000780b01007387 */ /* 0x0001e80000100800 */
[----:B------:R-:W2:Y:S01]  /*3e420*/  LDL.LU R71, [R1+0x70] ;  /* 0x0000700001477983 */ /* 0x000ea20000300800 */
[----:B---3--:R-:W-:-:S05]  /*3e430*/  @!P0 IMAD.MOV R10, RZ, RZ, -R10 ;  /* 0x000000ffff0a8224 */ /* 0x008fca00078e0a0a */
[----:B------:R1:W-:Y:S04]  /*3e440*/  STL [R1+0x74], R10 ;  /* 0x0000740a01007387 */ /* 0x0003e80000100800 */
[----:B------:R-:W3:Y:S01]  /*3e450*/  LDL.LU R70, [R1+0x6c] ;  /* 0x00006c0001467983 */ /* 0x000ee20000300800 */
[----:B------:R-:W-:Y:S02]  /*3e460*/  ISETP.GE.AND P1, PT, R56, RZ, PT ;  /* 0x000000ff3800720c */ /* 0x000fe40003f26270 */
[----:B------:R-:W-:Y:S01]  /*3e470*/  ISETP.GE.AND P0, PT, R57, RZ, PT ;  /* 0x000000ff3900720c */ /* 0x000fe20003f06270 */
[----:B------:R-:W4:Y:S04]  /*3e480*/  LDL.LU R56, [R1+0x12a8] ;  /* 0x0012a80001387983 */ /* 0x000f280000300800 */
[----:B------:R-:W4:Y:S01]  /*3e490*/  LDL.LU R57, [R1+0x127c] ;  /* 0x00127c0001397983 */ /* 0x000f220000300800 */
[----:B--2---:R-:W-:Y:S01]  /*3e4a0*/  @!P5 IMAD.MOV R71, RZ, RZ, -R71 ;  /* 0x000000ffff47d224 */ /* 0x004fe200078e0a47 */
[----:B------:R-:W-:-:S04]  /*3e4b0*/  ISETP.GE.AND P5, PT, R52, RZ, PT ;  /* 0x000000ff3400720c */ /* 0x000fc80003fa6270 */
[----:B------:R-:W-:Y:S01]  /*3e4c0*/  STL [R1+0x3b4c], R71 ;  /* 0x003b4c4701007387 */ /* 0x000fe20000100800 */
[----:B---3--:R-:W-:-:S05]  /*3e4d0*/  @!P3 IMAD.MOV R70, RZ, RZ, -R70 ;  /* 0x000000ffff46b224 */ /* 0x008fca00078e0a46 */
[----:B------:R-:W-:Y:S04]  /*3e4e0*/  STL [R1+0x3b50], R70 ;  /* 0x003b504601007387 */ /* 0x000fe80000100800 */
[----:B------:R-:W2:Y:S04]  /*3e4f0*/  LDL.LU R69, [R1+0x68] ;  /* 0x0000680001457983 */ /* 0x000ea80000300800 */
[----:B------:R-:W3:Y:S04]  /*3e500*/  LDL.LU R52, [R1+0x1284] ;  /* 0x0012840001347983 */ /* 0x000ee80000300800 */
[----:B------:R-:W3:Y:S01]  /*3e510*/  LDL.LU R68, [R1+0x64] ;  /* 0x0000640001447983 */ /* 0x000ee20000300800 */
[----:B------:R-:W-:-:S03]  /*3e520*/  ISETP.GE.AND P3, PT, R53, RZ, PT ;  /* 0x000000ff3500720c */ /* 0x000fc60003f66270 */
[----:B------:R-:W4:Y:S01]  /*3e530*/  LDL.LU R53, [R1+0x1280] ;  /* 0x0012800001357983 */ /* 0x000f220000300800 */
[----:B--2---:R-:W-:Y:S02]  /*3e540*/  @!P1 IMAD.MOV R69, RZ, RZ, -R69 ;  /* 0x000000ffff459224 */ /* 0x004fe400078e0a45 */
[----:B---3--:R-:W-:Y:S01]  /*3e550*/  @!P0 IMAD.MOV R68, RZ, RZ, -R68 ;  /* 0x000000ffff448224 */ /* 0x008fe200078e0a44 */
[----:B----4-:R-:W-:Y:S02]  /*3e560*/  ISETP.GE.AND P1, PT, R54, RZ, PT ;  /* 0x000000ff3600720c */ /* 0x010fe40003f26270 */
[----:B------:R-:W-:Y:S04]  /*3e570*/  STL [R1+0x3b54], R69 ;  /* 0x003b544501007387 */ /* 0x000fe80000100800 */
[----:B------:R-:W-:Y:S04]  /*3e580*/  STL [R1+0x3b58], R68 ;  /* 0x003b584401007387 */ /* 0x000fe80000100800 */
[----:B0-----:R-:W2:Y:S04]  /*3e590*/  LDL.LU R11, [R1+0x60] ;  /* 0x00006000010b7983 */ /* 0x001ea80000300800 */
[----:B------:R-:W3:Y:S04]  /*3e5a0*/  LDL.LU R54, [R1+0x128c] ;  /* 0x00128c0001367983 */ /* 0x000ee80000300800 */
[----:B-1----:R-:W4:Y:S01]  /*3e5b0*/  LDL.LU R10, [R1+0x5c] ;  /* 0x00005c00010a7983 */ /* 0x002f220000300800 */
[----:B------:R-:W-:-:S03]  /*3e5c0*/  ISETP.GE.AND P0, PT, R21, RZ, PT ;  /* 0x000000ff1500720c */ /* 0x000fc60003f06270 */
[----:B------:R-:W3:Y:S01]  /*3e5d0*/  LDL.LU R21, [R1+0x1288] ;  /* 0x0012880001157983 */ /* 0x000ee20000300800 */
[----:B--2---:R-:W-:Y:S02]  /*3e5e0*/  @!P5 IMAD.MOV R11, RZ, RZ, -R11 ;  /* 0x000000ffff0bd224 */ /* 0x004fe400078e0a0b */
[----:B----4-:R-:W-:-:S03]  /*3e5f0*/  @!P3 IMAD.MOV R10, RZ, RZ, -R10 ;  /* 0x000000ffff0ab224 */ /* 0x010fc600078e0a0a */
[----:B------:R0:W-:Y:S04]  /*3e600*/  STL [R1+0x60], R11 ;  /* 0x0000600b01007387 */ /* 0x0001e80000100800 */
[----:B0-----:R-:W2:Y:S04]  /*3e610*/  LDL.LU R11, [R1+0x58] ;  /* 0x00005800010b7983 */ /* 0x001ea80000300800 */
[----:B------:R0:W-:Y:S04]  /*3e620*/  STL [R1+0x5c], R10 ;  /* 0x00005c0a01007387 */ /* 0x0001e80000100800 */
[----:B0-----:R-:W4:Y:S01]  /*3e630*/  LDL.LU R10, [R1+0x54] ;  /* 0x00005400010a7983 */ /* 0x001f220000300800 */
[----:B------:R-:W-:-:S02]  /*3e640*/  ISETP.GE.AND P5, PT, R55, RZ, PT ;  /* 0x000000ff3700720c */ /* 0x000fc40003fa6270 */
[----:B------:R-:W-:Y:S01]  /*3e650*/  ISETP.GE.AND P3, PT, R51, RZ, PT ;  /* 0x000000ff3300720c */ /* 0x000fe20003f66270 */
[----:B------:R-:W3:Y:S04]  /*3e660*/  LDL.LU R55, [R1+0x1264] ;  /* 0x0012640001377983 */ /* 0x000ee80000300800 */
[----:B------:R-:W3:Y:S01]  /*3e670*/  LDL.LU R51, [R1+0x1260] ;  /* 0x0012600001337983 */ /* 0x000ee20000300800 */
[----:B--2---:R-:W-:-:S05]  /*3e680*/  @!P1 IMAD.MOV R11, RZ, RZ, -R11 ;  /* 0x000000ffff0b9224 */ /* 0x004fca00078e0a0b */
[----:B------:R0:W-:Y:S04]  /*3e690*/  STL [R1+0x58], R11 ;  /* 0x0000580b01007387 */ /* 0x0001e80000100800 */
[----:B------:R-:W2:Y:S01]  /*3e6a0*/  LDL.LU R67, [R1+0x50] ;  /* 0x0000500001437983 */ /* 0x000ea20000300800 */
[----:B----4-:R-:W-:-:S05]  /*3e6b0*/  @!P0 IMAD.MOV R10, RZ, RZ, -R10 ;  /* 0x000000ffff0a8224 */ /* 0x010fca00078e0a0a */
[----:B------:R1:W-:Y:S04]  /*3e6c0*/  STL [R1+0x54], R10 ;  /* 0x0000540a01007387 */ /* 0x0003e80000100800 */
[----:B------:R-:W4:Y:S01]  /*3e6d0*/  LDL.LU R66, [R1+0x4c] ;  /* 0x00004c0001427983 */ /* 0x000f220000300800 */
[----:B------:R-:W-:Y:S02]  /*3e6e0*/  ISETP.GE.AND P1, PT, R56, RZ, PT ;  /* 0x000000ff3800720c */ /* 0x000fe40003f26270 */
[----:B------:R-:W-:Y:S01]  /*3e6f0*/  ISETP.GE.AND P0, PT, R57, RZ, PT ;  /* 0x000000ff3900720c */ /* 0x000fe20003f06270 */
[----:B------:R-:W3:Y:S04]  /*3e700*/  LDL.LU R56, [R1+0x1274] ;  /* 0x0012740001387983 */ /* 0x000ee80000300800 */
[----:B------:R-:W3:Y:S01]  /*3e710*/  LDL.LU R57, [R1+0x1270] ;  /* 0x0012700001397983 */ /* 0x000ee20000300800 */
[----:B--2---:R-:W-:Y:S01]  /*3e720*/  @!P5 IMAD.MOV R67, RZ, RZ, -R67 ;  /* 0x000000ffff43d224 */ /* 0x004fe200078e0a43 */
[----:B------:R-:W-:-:S04]  /*3e730*/  ISETP.GE.AND P5, PT, R52, RZ, PT ;  /* 0x000000ff3400720c */ /* 0x000fc80003fa6270 */
[----:B------:R-:W-:Y:S01]  /*3e740*/  STL [R1+0x3b5c], R67 ;  /* 0x003b5c4301007387 */ /* 0x000fe20000100800 */
[----:B----4-:R-:W-:-:S05]  /*3e750*/  @!P3 IMAD.MOV R66, RZ, RZ, -R66 ;  /* 0x000000ffff42b224 */ /* 0x010fca00078e0a42 */
[----:B------:R-:W-:Y:S04]  /*3e760*/  STL [R1+0x3b60], R66 ;  /* 0x003b604201007387 */ /* 0x000fe80000100800 */
[----:B------:R-:W2:Y:S04]  /*3e770*/  LDL.LU R65, [R1+0x48] ;  /* 0x0000480001417983 */ /* 0x000ea80000300800 */
[----:B------:R-:W4:Y:S04]  /*3e780*/  LDL.LU R52, [R1+0x1278] ;  /* 0x0012780001347983 */ /* 0x000f280000300800 */
[----:B------:R-:W3:Y:S01]  /*3e790*/  LDL.LU R64, [R1+0x44] ;  /* 0x0000440001407983 */ /* 0x000ee20000300800 */
[----:B------:R-:W-:-:S03]  /*3e7a0*/  ISETP.GE.AND P3, PT, R53, RZ, PT ;  /* 0x000000ff3500720c */ /* 0x000fc60003f66270 */
[----:B------:R-:W4:Y:S01]  /*3e7b0*/  LDL.LU R53, [R1+0x1240] ;  /* 0x0012400001357983 */ /* 0x000f220000300800 */
[----:B--2---:R-:W-:Y:S02]  /*3e7c0*/  @!P1 IMAD.MOV R65, RZ, RZ, -R65 ;  /* 0x000000ffff419224 */ /* 0x004fe400078e0a41 */
[----:B---3--:R-:W-:Y:S01]  /*3e7d0*/  @!P0 IMAD.MOV R64, RZ, RZ, -R64 ;  /* 0x000000ffff408224 */ /* 0x008fe200078e0a40 */
[----:B------:R-:W-:Y:S02]  /*3e7e0*/  ISETP.GE.AND P1, PT, R54, RZ, PT ;  /* 0x000000ff3600720c */ /* 0x000fe40003f26270 */
[----:B------:R-:W-:Y:S04]  /*3e7f0*/  STL [R1+0x3b64], R65 ;  /* 0x003b644101007387 */ /* 0x000fe80000100800 */
[----:B------:R-:W-:Y:S04]  /*3e800*/  STL [R1+0x3b68], R64 ;  /* 0x003b684001007387 */ /* 0x000fe80000100800 */
[----:B------:R-:W2:Y:S04]  /*3e810*/  LDL.LU R54, [R1+0x1248] ;  /* 0x0012480001367983 */ /* 0x000ea80000300800 */
[----:B0-----:R-:W3:Y:S04]  /*3e820*/  LDL.LU R11, [R1+0x40] ;  /* 0x00004000010b7983 */ /* 0x001ee80000300800 */
[----:B-1----:R-:W2:Y:S01]  /*3e830*/  LDL.LU R10, [R1+0x3c] ;  /* 0x00003c00010a7983 */ /* 0x002ea20000300800 */
[----:B------:R-:W-:-:S03]  /*3e840*/  ISETP.GE.AND P0, PT, R21, RZ, PT ;  /* 0x000000ff1500720c */ /* 0x000fc60003f06270 */
[----:B------:R-:W4:Y:S01]  /*3e850*/  LDL.LU R21, [R1+0x1244] ;  /* 0x0012440001157983 */ /* 0x000f220000300800 */
[----:B---3--:R-:W-:Y:S02]  /*3e860*/  @!P5 IMAD.MOV R11, RZ, RZ, -R11 ;  /* 0x000000ffff0bd224 */ /* 0x008fe400078e0a0b */
[----:B--2---:R-:W-:Y:S01]  /*3e870*/  @!P3 IMAD.MOV R10, RZ, RZ, -R10 ;  /* 0x000000ffff0ab224 */ /* 0x004fe200078e0a0a */
[----:B------:R-:W-:Y:S02]  /*3e880*/  ISETP.GE.AND P5, PT, R55, RZ, PT ;  /* 0x000000ff3700720c */ /* 0x000fe40003fa6270 */
[----:B------:R0:W-:Y:S04]  /*3e890*/  STL [R1+0x40], R11 ;  /* 0x0000400b01007387 */ /* 0x0001e80000100800 */
[----:B------:R-:W2:Y:S04]  /*3e8a0*/  LDL.LU R55, [R1+0x1250] ;  /* 0x0012500001377983 */ /* 0x000ea80000300800 */
[----:B0-----:R-:W3:Y:S04]  /*3e8b0*/  LDL.LU R11, [R1+0x38] ;  /* 0x00003800010b7983 */ /* 0x001ee80000300800 */
[----:B------:R0:W-:Y:S04]  /*3e8c0*/  STL [R1+0x3c], R10 ;  /* 0x00003c0a01007387 */ /* 0x0001e80000100800 */
[----:B0-----:R-:W2:Y:S01]  /*3e8d0*/  LDL.LU R10, [R1+0x34] ;  /* 0x00003400010a7983 */ /* 0x001ea20000300800 */
[----:B------:R-:W-:-:S03]  /*3e8e0*/  ISETP.GE.AND P3, PT, R51, RZ, PT ;  /* 0x000000ff3300720c */ /* 0x000fc60003f66270 */
[----:B------:R-:W4:Y:S01]  /*3e8f0*/  LDL.LU R51, [R1+0x124c] ;  /* 0x00124c0001337983 */ /* 0x000f220000300800 */
[----:B---3--:R-:W-:Y:S01]  /*3e900*/  @!P1 IMAD.MOV R11, RZ, RZ, -R11 ;  /* 0x000000ffff0b9224 */ /* 0x008fe200078e0a0b */
[----:B------:R-:W-:-:S04]  /*3e910*/  ISETP.GE.AND P1, PT, R56, RZ, PT ;  /* 0x000000ff3800720c */ /* 0x000fc80003f26270 */
[----:B------:R0:W-:Y:S04]  /*3e920*/  STL [R1+0x38], R11 ;  /* 0x0000380b01007387 */ /* 0x0001e80000100800 */
[----:B------:R-:W3:Y:S04]  /*3e930*/  LDL.LU R56, [R1+0x122c] ;  /* 0x00122c0001387983 */ /* 0x000ee80000300800 */
[----:B------:R-:W3:Y:S01]  /*3e940*/  LDL.LU R63, [R1+0x30] ;  /* 0x00003000013f7983 */ /* 0x000ee20000300800 */
[----:B--2---:R-:W-:-:S05]  /*3e950*/  @!P0 IMAD.MOV R10, RZ, RZ, -R10 ;  /* 0x000000ffff0a8224 */ /* 0x004fca00078e0a0a */
[----:B------:R1:W-:Y:S04]  /*3e960*/  STL [R1+0x34], R10 ;  /* 0x0000340a01007387 */ /* 0x0003e80000100800 */
[----:B------:R-:W2:Y:S01]  /*3e970*/  LDL.LU R62, [R1+0x2c] ;  /* 0x00002c00013e7983 */ /* 0x000ea20000300800 */
[----:B------:R-:W-:-:S03]  /*3e980*/  ISETP.GE.AND P0, PT, R57, RZ, PT ;  /* 0x000000ff3900720c */ /* 0x000fc60003f06270 */
[----:B------:R-:W2:Y:S01]  /*3e990*/  LDL.LU R57, [R1+0x1228] ;  /* 0x0012280001397983 */ /* 0x000ea20000300800 */
[----:B---3--:R-:W-:Y:S01]  /*3e9a0*/  @!P5 IMAD.MOV R63, RZ, RZ, -R63 ;  /* 0x000000ffff3fd224 */ /* 0x008fe200078e0a3f */
[----:B----4-:R-:W-:-:S04]  /*3e9b0*/  ISETP.GE.AND P5, PT, R52, RZ, PT ;  /* 0x000000ff3400720c */ /* 0x010fc80003fa6270 */
[----:B------:R-:W-:Y:S04]  /*3e9c0*/  STL [R1+0x3b6c], R63 ;  /* 0x003b6c3f01007387 */ /* 0x000fe80000100800 */
[----:B------:R-:W3:Y:S01]  /*3e9d0*/  LDL.LU R52, [R1+0x1234] ;  /* 0x0012340001347983 */ /* 0x000ee20000300800 */
[----:B--2---:R-:W-:Y:S01]  /*3e9e0*/  @!P3 IMAD.MOV R62, RZ, RZ, -R62 ;  /* 0x000000ffff3eb224 */ /* 0x004fe200078e0a3e */
[----:B------:R-:W-:-:S04]  /*3e9f0*/  ISETP.GE.AND P3, PT, R53, RZ, PT ;  /* 0x000000ff3500720c */ /* 0x000fc80003f66270 */
[----:B------:R-:W-:Y:S04]  /*3ea00*/  STL [R1+0x3b70], R62 ;  /* 0x003b703e01007387 */ /* 0x000fe80000100800 */
[----:B------:R-:W2:Y:S04]  /*3ea10*/  LDL.LU R53, [R1+0x1230] ;  /* 0x0012300001357983 */ /* 0x000ea80000300800 */
[----:B------:R-:W4:Y:S04]  /*3ea20*/  LDL.LU R61, [R1+0x28] ;  /* 0x00002800013d7983 */ /* 0x000f280000300800 */
[----:B------:R-:W2:Y:S01]  /*3ea30*/  LDL.LU R60, [R1+0x24] ;  /* 0x00002400013c7983 */ /* 0x000ea20000300800 */
[----:B----4-:R-:W-:Y:S01]  /*3ea40*/  @!P1 IMAD.MOV R61, RZ, RZ, -R61 ;  /* 0x000000ffff3d9224 */ /* 0x010fe200078e0a3d */
[----:B------:R-:W-:Y:S01]  /*3ea50*/  ISETP.GE.AND P1, PT, R54, RZ, PT ;  /* 0x000000ff3600720c */ /* 0x000fe20003f26270 */
[----:B--2---:R-:W-:Y:S01]  /*3ea60*/  @!P0 IMAD.MOV R60, RZ, RZ, -R60 ;  /* 0x000000ffff3c8224 */ /* 0x004fe200078e0a3c */
[----:B------:R-:W2:Y:S01]  /*3ea70*/  LDL.LU R54, [R1+0x123c] ;  /* 0x00123c0001367983 */ /* 0x000ea20000300800 */
[----:B------:R-:W-:-:S03]  /*3ea80*/  ISETP.GE.AND P0, PT, R21, RZ, PT ;  /* 0x000000ff1500720c */ /* 0x000fc60003f06270 */
[----:B------:R-:W4:Y:S04]  /*3ea90*/  LDL.LU R21, [R1+0x11f8] ;  /* 0x0011f80001157983 */ /* 0x000f280000300800 */
[----:B0-----:R-:W2:Y:S04]  /*3eaa0*/  LDL.LU R11, [R1+0x20] ;  /* 0x00002000010b7983 */ /* 0x001ea80000300800 */
[----:B-1----:R-:W3:Y:S04]  /*3eab0*/  LDL.LU R10, [R1+0x1c] ;  /* 0x00001c00010a7983 */ /* 0x002ee80000300800 */
[----:B------:R-:W4:Y:S01]  /*3eac0*/  LDL.LU R46, [R1+0x1204] ;  /* 0x00120400012e7983 */ /* 0x000f220000300800 */
[----:B--2---:R-:W-:-:S02]  /*3ead0*/  @!P5 IMAD.MOV R11, RZ, RZ, -R11 ;  /* 0x000000ffff0bd224 */ /* 0x004fc400078e0a0b */
[----:B---3--:R-:W-:Y:S01]  /*3eae0*/  @!P3 IMAD.MOV R10, RZ, RZ, -R10 ;  /* 0x000000ffff0ab224 */ /* 0x008fe200078e0a0a */
[----:B------:R-:W-:Y:S02]  /*3eaf0*/  ISETP.GE.AND P3, PT, R51, RZ, PT ;  /* 0x000000ff3300720c */ /* 0x000fe40003f66270 */
[----:B------:R0:W-:Y:S04]  /*3eb00*/  STL [R1+0x20], R11 ;  /* 0x0000200b01007387 */ /* 0x0001e80000100800 */
[----:B0-----:R-:W2:Y:S04]  /*3eb10*/  LDL.LU R11, [R1+0x18] ;  /* 0x00001800010b7983 */ /* 0x001ea80000300800 */
[----:B------:R0:W-:Y:S04]  /*3eb20*/  STL [R1+0x1c], R10 ;  /* 0x00001c0a01007387 */ /* 0x0001e80000100800 */
[----:B------:R-:W3:Y:S04]  /*3eb30*/  LDL.LU R51, [R1+0x1200] ;  /* 0x0012000001337983 */ /* 0x000ee80000300800 */
[----:B0-----:R-:W3:Y:S04]  /*3eb40*/  LDL.LU R10, [R1+0x14] ;  /* 0x00001400010a7983 */ /* 0x001ee80000300800 */
[----:B------:R-:W4:Y:S01]  /*3eb50*/  LDL.LU R75, [R1+0x1214] ;  /* 0x00121400014b7983 */ /* 0x000f220000300800 */
[----:B------:R-:W-:Y:S01]  /*3eb60*/  ISETP.GE.AND P5, PT, R55, RZ, PT ;  /* 0x000000ff3700720c */ /* 0x000fe20003fa6270 */
[----:B--2---:R-:W-:-:S05]  /*3eb70*/  @!P1 IMAD.MOV R11, RZ, RZ, -R11 ;  /* 0x000000ffff0b9224 */ /* 0x004fca00078e0a0b */
[----:B------:R-:W-:Y:S04]  /*3eb80*/  STL [R1+0x18], R11 ;  /* 0x0000180b01007387 */ /* 0x000fe80000100800 */
[----:B------:R-:W2:Y:S01]  /*3eb90*/  LDL.LU R55, [R1+0x1210] ;  /* 0x0012100001377983 */ /* 0x000ea20000300800 */
[----:B---3--:R-:W-:-:S05]  /*3eba0*/  @!P0 IMAD.MOV R10, RZ, RZ, -R10 ;  /* 0x000000ffff0a8224 */ /* 0x008fca00078e0a0a */
[----:B------:R0:W-:Y:S04]  /*3ebb0*/  STL [R1+0x14], R10 ;  /* 0x0000140a01007387 */ /* 0x0001e80000100800 */
[----:B------:R-:W3:Y:S04]  /*3ebc0*/  LDL.LU R59, [R1+0x10] ;  /* 0x00001000013b7983 */ /* 0x000ee80000300800 */
[----:B------:R-:W2:Y:S01]  /*3ebd0*/  LDL.LU R58, [R1+0xc] ;  /* 0x00000c00013a7983 */ /* 0x000ea20000300800 */
[----:B------:R-:W-:Y:S02]  /*3ebe0*/  ISETP.GE.AND P0, PT, R57, RZ, PT ;  /* 0x000000ff3900720c */ /* 0x000fe40003f06270 */
[----:B------:R-:W-:Y:S01]  /*3ebf0*/  ISETP.GE.AND P1, PT, R56, RZ, PT ;  /* 0x000000ff3800720c */ /* 0x000fe20003f26270 */
[----:B---3--:R-:W-:Y:S01]  /*3ec00*/  @!P5 IMAD.MOV R59, RZ, RZ, -R59 ;  /* 0x000000ffff3bd224 */ /* 0x008fe200078e0a3b */
[----:B------:R-:W-:Y:S01]  /*3ec10*/  ISETP.GE.AND P5, PT, R52, RZ, PT ;  /* 0x000000ff3400720c */ /* 0x000fe20003fa6270 */
[----:B--2---:R-:W-:Y:S01]  /*3ec20*/  @!P3 IMAD.MOV R58, RZ, RZ, -R58 ;  /* 0x000000ffff3ab224 */ /* 0x004fe200078e0a3a */
[----:B------:R-:W2:Y:S01]  /*3ec30*/  LDL.LU R52, [R1+0x11e0] ;  /* 0x0011e00001347983 */ /* 0x000ea20000300800 */
[----:B------:R-:W-:-:S03]  /*3ec40*/  ISETP.GE.AND P3, PT, R53, RZ, PT ;  /* 0x000000ff3500720c */ /* 0x000fc60003f66270 */
[----:B------:R-:W3:Y:S04]  /*3ec50*/  LDL.LU R53, [R1+0x11dc] ;  /* 0x0011dc0001357983 */ /* 0x000ee80000300800 */
[----:B------:R-:W2:Y:S04]  /*3ec60*/  LDL.LU R57, [R1+0x8] ;  /* 0x0000080001397983 */ /* 0x000ea80000300800 */
[----:B------:R-:W3:Y:S01]  /*3ec70*/  LDL.LU R56, [R1+0x4] ;  /* 0x0000040001387983 */ /* 0x000ee20000300800 */
[----:B--2---:R-:W-:Y:S01]  /*3ec80*/  @!P1 IMAD.MOV R57, RZ, RZ, -R57 ;  /* 0x000000ffff399224 */ /* 0x004fe200078e0a39 */
[----:B------:R-:W-:Y:S01]  /*3ec90*/  ISETP.GE.AND P1, PT, R54, RZ, PT ;  /* 0x000000ff3600720c */ /* 0x000fe20003f26270 */
[----:B---3--:R-:W-:Y:S01]  /*3eca0*/  @!P0 IMAD.MOV R56, RZ, RZ, -R56 ;  /* 0x000000ffff388224 */ /* 0x008fe200078e0a38 */
[----:B------:R-:W2:Y:S01]  /*3ecb0*/  LDL.LU R54, [R1+0x11d8] ;  /* 0x0011d80001367983 */ /* 0x000ea20000300800 */
[----:B----4-:R-:W-:-:S03]  /*3ecc0*/  ISETP.GE.AND P0, PT, R21, RZ, PT ;  /* 0x000000ff1500720c */ /* 0x010fc60003f06270 */
[----:B------:R-:W3:Y:S04]  /*3ecd0*/  LDL.LU R21, [R1+0x11d4] ;  /* 0x0011d40001157983 */ /* 0x000ee80000300800 */
[----:B0-----:R-:W4:Y:S01]  /*3ece0*/  LDL.LU R10, [R1] ;  /* 0x00000000010a7983 */ /* 0x001f220000300800 */
[----:B------:R-:W-:Y:S01]  /*3ecf0*/  @!P3 IMAD.MOV R93, RZ, RZ, -R93 ;  /* 0x000000ffff5db224 */ /* 0x000fe200078e0a5d */
[----:B------:R-:W-:Y:S01]  /*3ed00*/  ISETP.GE.AND P3, PT, R51, RZ, PT ;  /* 0x000000ff3300720c */ /* 0x000fe20003f66270 */
[----:B------:R-:W-:-:S04]  /*3ed10*/  IMAD.MOV.U32 R11, RZ, RZ, R92 ;  /* 0x000000ffff0b7224 */ /* 0x000fc800078e005c */
[----:B------:R-:W-:Y:S01]  /*3ed20*/  @!P1 IMAD.MOV R11, RZ, RZ, -R11 ;  /* 0x000000ffff0b9224 */ /* 0x000fe200078e0a0b */
[----:B------:R-:W-:-:S07]  /*3ed30*/  ISETP.GE.AND P1, PT, R75, RZ, PT ;  /* 0x000000ff4b00720c */ /* 0x000fce0003f26270 */
[----:B------:R-:W-:Y:S01]  /*3ed40*/  @!P3 IMAD.MOV R89, RZ, RZ, -R89 ;  /* 0x000000ffff59b224 */ /* 0x000fe200078e0a59 */
[----:B------:R-:W-:-:S05]  /*3ed50*/  ISETP.GE.AND P3, PT, R53, RZ, PT ;  /* 0x000000ff3500720c */ /* 0x000fca0003f66270 */
[----:B------:R-:W-:Y:S02]  /*3ed60*/  @!P1 IMAD.MOV R88, RZ, RZ, -R88 ;  /* 0x000000ffff589224 */ /* 0x000fe400078e0a58 */
[----:B----4-:R-:W-:Y:S01]  /*3ed70*/  @!P5 IMAD.MOV R10, RZ, RZ, -R10 ;  /* 0x000000ffff0ad224 */ /* 0x010fe200078e0a0a */
[----:B------:R-:W-:Y:S02]  /*3ed80*/  ISETP.GE.AND P5, PT, R46, RZ, PT ;  /* 0x000000ff2e00720c */ /* 0x000fe40003fa6270 */
[----:B------:R-:W4:Y:S04]  /*3ed90*/  LDL.LU R46, [R1+0x11d0] ;  /* 0x0011d000012e7983 */ /* 0x000f280000300800 */
[----:B------:R0:W-:Y:S04]  /*3eda0*/  STL [R1], R10 ;  /* 0x0000000a01007387 */ /* 0x0001e80000100800 */
[----:B------:R-:W-:Y:S04]  /*3edb0*/  STL [R1+0x382c], R93 ;  /* 0x00382c5d01007387 */ /* 0x000fe80000100800 */
[----:B------:R-:W4:Y:S04]  /*3edc0*/  LDL.LU R51, [R1+0x11a4] ;  /* 0x0011a40001337983 */ /* 0x000f280000300800 */
[----:B------:R-:W-:Y:S04]  /*3edd0*/  STL [R1+0x8], R11 ;  /* 0x0000080b01007387 */ /* 0x000fe80000100800 */
[----:B------:R-:W4:Y:S01]  /*3ede0*/  LDL.LU R75, [R1+0x116c] ;  /* 0x00116c00014b7983 */ /* 0x000f220000300800 */
[----:B0-----:R-:W-:-:S04]  /*3edf0*/  IMAD.MOV.U32 R10, RZ, RZ, R91 ;  /* 0x000000ffff0a7224 */ /* 0x001fc800078e005b */
[----:B------:R-:W-:Y:S01]  /*3ee00*/  @!P0 IMAD.MOV R10, RZ, RZ, -R10 ;  /* 0x000000ffff0a8224 */ /* 0x000fe200078e0a0a */
[----:B------:R-:W-:-:S04]  /*3ee10*/  ISETP.GE.AND P0, PT, R55, RZ, PT ;  /* 0x000000ff3700720c */ /* 0x000fc80003f06270 */
[----:B------:R0:W-:Y:S04]  /*3ee20*/  STL [R1+0x4], R10 ;  /* 0x0000040a01007387 */ /* 0x0001e80000100800 */
[----:B------:R-:W4:Y:S01]  /*3ee30*/  LDL.LU R55, [R1+0x1168] ;  /* 0x0011680001377983 */ /* 0x000f220000300800 */
[----:B------:R-:W-:Y:S01]  /*3ee40*/  @!P5 IMAD.MOV R90, RZ, RZ, -R90 ;  /* 0x000000ffff5ad224 */ /* 0x000fe200078e0a5a */
[----:B------:R-:W-:Y:S02]  /*3ee50*/  ISETP.GE.AND P5, PT, R52, RZ, PT ;  /* 0x000000ff3400720c */ /* 0x000fe40003fa6270 */
[----:B--2---:R-:W-:Y:S01]  /*3ee60*/  ISETP.GE.AND P1, PT, R54, RZ, PT ;  /* 0x000000ff3600720c */ /* 0x004fe20003f26270 */
[----:B------:R-:W2:Y:S04]  /*3ee70*/  LDL.LU R52, [R1+0x1178] ;  /* 0x0011780001347983 */ /* 0x000ea80000300800 */
[----:B------:R-:W2:Y:S01]  /*3ee80*/  LDL.LU R54, [R1+0x1164] ;  /* 0x0011640001367983 */ /* 0x000ea20000300800 */
[----:B------:R-:W-:Y:S01]  /*3ee90*/  @!P0 IMAD.MOV R87, RZ, RZ, -R87 ;  /* 0x000000ffff578224 */ /* 0x000fe200078e0a57 */
[----:B---3--:R-:W-:-:S02]  /*3eea0*/  ISETP.GE.AND P0, PT, R21, RZ, PT ;  /* 0x000000ff1500720c */ /* 0x008fc40003f06270 */
[----:B------:R-:W3:Y:S04]  /*3eeb0*/  LDL.LU R53, [R1+0x115c] ;  /* 0x00115c0001357983 */ /* 0x000ee80000300800 */
[----:B------:R-:W3:Y:S01]  /*3eec0*/  LDL.LU R21, [R1+0x1148] ;  /* 0x0011480001157983 */ /* 0x000ee20000300800 */
[----:B------:R-:W-:Y:S02]  /*3eed0*/  @!P3 IMAD.MOV R85, RZ, RZ, -R85 ;  /* 0x000000ffff55b224 */ /* 0x000fe400078e0a55 */
[----:B------:R-:W-:-:S05]  /*3eee0*/  @!P5 IMAD.MOV R86, RZ, RZ, -R86 ;  /* 0x000000ffff56d224 */ /* 0x000fca00078e0a56 */
[----:B------:R-:W-:Y:S04]  /*3eef0*/  STL [R1+0x3830], R86 ;  /* 0x0038305601007387 */ /* 0x000fe80000100800 */
[----:B------:R-:W-:Y:S01]  /*3ef00*/  STL [R1+0x3834], R85 ;  /* 0x0038345501007387 */ /* 0x000fe20000100800 */
[----:B------:R-:W-:Y:S02]  /*3ef10*/  IMAD.MOV.U32 R92, RZ, RZ, R84 ;  /* 0x000000ffff5c7224 */ /* 0x000fe400078e0054 */
[----:B------:R-:W-:Y:S02]  /*3ef20*/  IMAD.MOV.U32 R91, RZ, RZ, R83 ;  /* 0x000000ffff5b7224 */ /* 0x000fe400078e0053 */
[----:B------:R-:W-:Y:S02]  /*3ef30*/  @!P1 IMAD.MOV R92, RZ, RZ, -R92 ;  /* 0x000000ffff5c9224 */ /* 0x000fe400078e0a5c */
[----:B------:R-:W-:Y:S01]  /*3ef40*/  @!P0 IMAD.MOV R91, RZ, RZ, -R91 ;  /* 0x000000ffff5b8224 */ /* 0x000fe200078e0a5b */
[----:B----4-:R-:W-:-:S02]  /*3ef50*/  ISETP.GE.AND P3, PT, R51, RZ, PT ;  /* 0x000000ff3300720c */ /* 0x010fc40003f66270 */
[----:B------:R-:W4:Y:S01]  /*3ef60*/  LDL.LU R51, [R1+0x1150] ;  /* 0x0011500001337983 */ /* 0x000f220000300800 */
[----:B------:R-:W-:-:S03]  /*3ef70*/  ISETP.GE.AND P5, PT, R46, RZ, PT ;  /* 0x000000ff2e00720c */ /* 0x000fc60003fa6270 */
[----:B------:R-:W4:Y:S01]  /*3ef80*/  LDL.LU R46, [R1+0x114c] ;  /* 0x00114c00012e7983 */ /* 0x000f220000300800 */
[----:B------:R-:W-:-:S03]  /*3ef90*/  ISETP.GE.AND P1, PT, R75, RZ, PT ;  /* 0x000000ff4b00720c */ /* 0x000fc60003f26270 */
[----:B------:R-:W-:Y:S04]  /*3efa0*/  STL [R1+0x3738], R92 ;  /* 0x0037385c01007387 */ /* 0x000fe80000100800 */
[----:B------:R-:W-:Y:S04]  /*3efb0*/  STL [R1+0x3a28], R92 ;  /* 0x003a285c01007387 */ /* 0x000fe80000100800 */
[----:B------:R-:W-:Y:S04]  /*3efc0*/  STL [R1+0x373c], R91 ;  /* 0x00373c5b01007387 */ /* 0x000fe80000100800 */
[----:B------:R-:W-:Y:S01]  /*3efd0*/  STL [R1+0x3940], R91 ;  /* 0x0039405b01007387 */ /* 0x000fe20000100800 */
[----:B------:R-:W-:Y:S01]  /*3efe0*/  ISETP.GE.AND P0, PT, R55, RZ, PT ;  /* 0x000000ff3700720c */ /* 0x000fe20003f06270 */
[----:B------:R-:W-:-:S02]  /*3eff0*/  @!P3 IMAD.MOV R81, RZ, RZ, -R81 ;  /* 0x000000ffff51b224 */ /* 0x000fc400078e0a51 */
[----:B------:R-:W4:Y:S01]  /*3f000*/  LDL.LU R55, [R1+0x1154] ;  /* 0x0011540001377983 */ /* 0x000f220000300800 */
[----:B--2---:R-:W-:-:S03]  /*3f010*/  ISETP.GE.AND P3, PT, R54, RZ, PT ;  /* 0x000000ff3600720c */ /* 0x004fc60003f66270 */
[----:B------:R-:W2:Y:S01]  /*3f020*/  LDL.LU R54, [R1+0x1140] ;  /* 0x0011400001367983 */ /* 0x000ea20000300800 */
[----:B------:R-:W-:Y:S01]  /*3f030*/  @!P1 IMAD.MOV R80, RZ, RZ, -R80 ;  /* 0x000000ffff509224 */ /* 0x000fe200078e0a50 */
[----:B---3--:R-:W-:Y:S02]  /*3f040*/  ISETP.GE.AND P1, PT, R53, RZ, PT ;  /* 0x000000ff3500720c */ /* 0x008fe40003f26270 */
[----:B------:R-:W3:Y:S02]  /*3f050*/  LDL.LU R53, [R1+0x1144] ;  /* 0x0011440001357983 */ /* 0x000ee40000300800 */
[----:B------:R-:W-:Y:S01]  /*3f060*/  @!P0 IMAD.MOV R79, RZ, RZ, -R79 ;  /* 0x000000ffff4f8224 */ /* 0x000fe200078e0a4f */
[----:B------:R-:W-:Y:S02]  /*3f070*/  ISETP.GE.AND P0, PT, R21, RZ, PT ;  /* 0x000000ff1500720c */ /* 0x000fe40003f06270 */
[----:B------:R-:W2:Y:S01]  /*3f080*/  LDL.LU R21, [R1+0x112c] ;  /* 0x00112c0001157983 */ /* 0x000ea20000300800 */
[----:B------:R-:W-:Y:S01]  /*3f090*/  @!P5 IMAD.MOV R82, RZ, RZ, -R82 ;  /* 0x000000ffff52d224 */ /* 0x000fe200078e0a52 */
[----:B------:R-:W-:Y:S01]  /*3f0a0*/  ISETP.GE.AND P5, PT, R52, RZ, PT ;  /* 0x000000ff3400720c */ /* 0x000fe20003fa6270 */
[----:B------:R-:W-:-:S02]  /*3f0b0*/  IMAD.MOV.U32 R84, RZ, RZ, R76 ;  /* 0x000000ffff547224 */ /* 0x000fc400078e004c */
[----:B------:R-:W-:Y:S02]  /*3f0c0*/  @!P3 IMAD.MOV R77, RZ, RZ, -R77 ;  /* 0x000000ffff4db224 */ /* 0x000fe400078e0a4d */
[----:B------:R-:W-:-:S08]  /*3f0d0*/  @!P1 IMAD.MOV R84, RZ, RZ, -R84 ;  /* 0x000000ffff549224 */ /* 0x000fd000078e0a54 */
[----:B------:R-:W-:-:S05]  /*3f0e0*/  @!P5 IMAD.MOV R78, RZ, RZ, -R78 ;  /* 0x000000ffff4ed224 */ /* 0x000fca00078e0a4e */
[----:B------:R-:W-:Y:S04]  /*3f0f0*/  STL [R1+0x3838], R78 ;  /* 0x0038384e01007387 */ /* 0x000fe80000100800 */
[----:B------:R-:W3:Y:S01]  /*3f100*/  LDL.LU R52, [R1+0x1134] ;  /* 0x0011340001347983 */ /* 0x000ee20000300800 */
[----:B------:R-:W-:-:S04]  /*3f110*/  IMAD.MOV.U32 R83, RZ, RZ, R47 ;  /* 0x000000ffff537224 */ /* 0x000fc800078e002f */
[----:B------:R-:W-:Y:S01]  /*3f120*/  @!P0 IMAD.MOV R83, RZ, RZ, -R83 ;  /* 0x000000ffff538224 */ /* 0x000fe200078e0a53 */
[----:B----4-:R-:W-:Y:S02]  /*3f130*/  ISETP.GE.AND P5, PT, R51, RZ, PT ;  /* 0x000000ff3300720c */ /* 0x010fe40003fa6270 */
[----:B------:R-:W4:Y:S04]  /*3f140*/  LDL.LU R51, [R1+0x1130] ;  /* 0x0011300001337983 */ /* 0x000f280000300800 */
[----:B------:R-:W-:Y:S04]  /*3f150*/  STL [R1+0x383c], R77 ;  /* 0x00383c4d01007387 */ /* 0x000fe80000100800 */
[----:B------:R-:W4:Y:S04]  /*3f160*/  LDL.LU R18, [R1+0x113c] ;  /* 0x00113c0001127983 */ /* 0x000f280000300800 */
[----:B------:R-:W-:Y:S04]  /*3f170*/  STL [R1+0x3740], R84 ;  /* 0x0037405401007387 */ /* 0x000fe80000100800 */
[----:B------:R-:W-:Y:S04]  /*3f180*/  STL [R1+0x3a2c], R84 ;  /* 0x003a2c5401007387 */ /* 0x000fe80000100800 */
[----:B------:R-:W-:Y:S04]  /*3f190*/  STL [R1+0x3a3c], R84 ;  /* 0x003a3c5401007387 */ /* 0x000fe80000100800 */
[----:B------:R-:W4:Y:S04]  /*3f1a0*/  LDL.LU R75, [R1+0x1138] ;  /* 0x00113800014b7983 */ /* 0x000f280000300800 */
[----:B------:R-:W-:Y:S04]  /*3f1b0*/  STL [R1+0x3744], R83 ;  /* 0x0037445301007387 */ /* 0x000fe80000100800 */
[----:B------:R-:W-:Y:S04]  /*3f1c0*/  STL [R1+0x3944], R83 ;  /* 0x0039445301007387 */ /* 0x000fe80000100800 */
[----:B------:R-:W4:Y:S01]  /*3f1d0*/  LDL.LU R19, [R1+0x111c] ;  /* 0x00111c0001137983 */ /* 0x000f220000300800 */
[----:B------:R-:W-:-:S03]  /*3f1e0*/  ISETP.GE.AND P3, PT, R46, RZ, PT ;  /* 0x000000ff2e00720c */ /* 0x000fc60003f66270 */
[----:B------:R-:W4:Y:S04]  /*3f1f0*/  LDL.LU R20, [R1+0x1118] ;  /* 0x0011180001147983 */ /* 0x000f280000300800 */
[----:B------:R-:W4:Y:S01]  /*3f200*/  LDL.LU R46, [R1+0x1124] ;  /* 0x00112400012e7983 */ /* 0x000f220000300800 */
[----:B--2---:R-:W-:Y:S01]  /*3f210*/  ISETP.GE.AND P0, PT, R54, RZ, PT ;  /* 0x000000ff3600720c */ /* 0x004fe20003f06270 */
[----:B------:R-:W-:-:S04]  /*3f220*/  IMAD.MOV.U32 R54, RZ, RZ, R42 ;  /* 0x000000ffff367224 */ /* 0x000fc800078e002a */
[----:B------:R-:W-:Y:S01]  /*3f230*/  @!P3 IMAD.MOV R54, RZ, RZ, -R54 ;  /* 0x000000ffff36b224 */ /* 0x000fe200078e0a36 */
[----:B------:R-:W-:Y:S02]  /*3f240*/  ISETP.GE.AND P3, PT, R21, RZ, PT ;  /* 0x000000ff1500720c */ /* 0x000fe40003f66270 */
[----:B------:R-:W2:Y:S01]  /*3f250*/  LDL.LU R21, [R1+0x1120] ;  /* 0x0011200001157983 */ /* 0x000ea20000300800 */
[----:B------:R-:W-:Y:S01]  /*3f260*/  IMAD.MOV.U32 R76, RZ, RZ, R40 ;  /* 0x000000ffff4c7224 */ /* 0x000fe200078e0028 */
[----:B------:R-:W-:Y:S01]  /*3f270*/  ISETP.GE.AND P1, PT, R55, RZ, PT ;  /* 0x000000ff3700720c */ /* 0x000fe20003f26270 */
[----:B------:R-:W-:Y:S02]  /*3f280*/  IMAD.MOV.U32 R55, RZ, RZ, R45 ;  /* 0x000000ffff377224 */ /* 0x000fe400078e002d */
[----:B------:R-:W-:Y:S02]  /*3f290*/  @!P0 IMAD.MOV R76, RZ, RZ, -R76 ;  /* 0x000000ffff4c8224 */ /* 0x000fe400078e0a4c */
[----:B------:R-:W-:Y:S01]  /*3f2a0*/  @!P5 IMAD.MOV R55, RZ, RZ, -R55 ;  /* 0x000000ffff37d224 */ /* 0x000fe200078e0a37 */
[----:B---3--:R-:W-:-:S02]  /*3f2b0*/  ISETP.GE.AND P5, PT, R53, RZ, PT ;  /* 0x000000ff3500720c */ /* 0x008fc40003fa6270 */
[----:B------:R-:W-:Y:S04]  /*3f2c0*/  STL [R1+0x3840], R76 ;  /* 0x0038404c01007387 */ /* 0x000fe80000100800 */
[----:B0-----:R-:W3:Y:S04]  /*3f2d0*/  LDL.LU R10, [R1+0x1128] ;  /* 0x00112800010a7983 */ /* 0x001ee80000300800 */
[----:B------:R-:W3:Y:S01]  /*3f2e0*/  LDL.LU R11, [R1+0x1108] ;  /* 0x00110800010b7983 */ /* 0x000ee20000300800 */
[----:B------:R-:W-:-:S03]  /*3f2f0*/  IMAD.MOV.U32 R53, RZ, RZ, R41 ;  /* 0x000000ffff357224 */ /* 0x000fc600078e0029 */
[----:B------:R-:W3:Y:S04]  /*3f300*/  LDL.LU R48, [R1+0x1110] ;  /* 0x0011100001307983 */ /* 0x000ee80000300800 */
[----:B------:R-:W3:Y:S01]  /*3f310*/  LDL.LU R17, [R1+0x110c] ;  /* 0x00110c0001117983 */ /* 0x000ee20000300800 */
[----:B------:R-:W-:Y:S01]  /*3f320*/  @!P1 IMAD.MOV R53, RZ, RZ, -R53 ;  /* 0x000000ffff359224 */ /* 0x000fe200078e0a35 */
[----:B------:R-:W-:Y:S01]  /*3f330*/  ISETP.GE.AND P1, PT, R52, RZ, PT ;  /* 0x000000ff3400720c */ /* 0x000fe20003f26270 */
[----:B------:R-:W-:-:S04]  /*3f340*/  IMAD.MOV.U32 R52, RZ, RZ, R39 ;  /* 0x000000ffff347224 */ /* 0x000fc800078e0027 */
[----:B------:R-:W-:Y:S02]  /*3f350*/  @!P5 IMAD.MOV R52, RZ, RZ, -R52 ;  /* 0x000000ffff34d224 */ /* 0x000fe400078e0a34 */
[----:B------:R-:W-:Y:S02]  /*3f360*/  IMAD.MOV.U32 R50, RZ, RZ, R37 ;  /* 0x000000ffff327224 */ /* 0x000fe400078e0025 */
[----:B------:R-:W-:Y:S02]  /*3f370*/  IMAD.MOV.U32 R49, RZ, RZ, R36 ;  /* 0x000000ffff317224 */ /* 0x000fe400078e0024 */
[----:B------:R-:W-:Y:S02]  /*3f380*/  IMAD.MOV.U32 R47, RZ, RZ, R35 ;  /* 0x000000ffff2f7224 */ /* 0x000fe400078e0023 */
[----:B------:R-:W-:Y:S02]  /*3f390*/  @!P1 IMAD.MOV R50, RZ, RZ, -R50 ;  /* 0x000000ffff329224 */ /* 0x000fe400078e0a32 */
[----:B------:R-:W-:Y:S01]  /*3f3a0*/  IMAD.MOV.U32 R45, RZ, RZ, R34 ;  /* 0x000000ffff2d7224 */ /* 0x000fe200078e0022 */
[----:B----4-:R-:W-:Y:S01]  /*3f3b0*/  ISETP.GE.AND P0, PT, R51, RZ, PT ;  /* 0x000000ff3300720c */ /* 0x010fe20003f06270 */
[----:B------:R-:W-:Y:S01]  /*3f3c0*/  IMAD.MOV.U32 R51, RZ, RZ, R38 ;  /* 0x000000ffff337224 */ /* 0x000fe200078e0026 */
[----:B------:R-:W-:-:S02]  /*3f3d0*/  ISETP.GE.AND P5, PT, R18, RZ, PT ;  /* 0x000000ff1200720c */ /* 0x000fc40003fa6270 */
[----:B------:R-:W4:Y:S01]  /*3f3e0*/  LDL.LU R18, [R1+0x10f8] ;  /* 0x0010f80001127983 */ /* 0x000f220000300800 */
[----:B------:R-:W-:Y:S01]  /*3f3f0*/  @!P3 IMAD.MOV R51, RZ, RZ, -R51 ;  /* 0x000000ffff33b224 */ /* 0x000fe200078e0a33 */
[----:B------:R-:W-:Y:S02]  /*3f400*/  ISETP.GE.AND P3, PT, R75, RZ, PT ;  /* 0x000000ff4b00720c */ /* 0x000fe40003f66270 */
[----:B------:R-:W4:Y:S01]  /*3f410*/  LDL.LU R75, [R1+0x10f4] ;  /* 0x0010f400014b7983 */ /* 0x000f220000300800 */
[----:B------:R-:W-:-:S03]  /*3f420*/  ISETP.GE.AND P1, PT, R19, RZ, PT ;  /* 0x000000ff1300720c */ /* 0x000fc60003f26270 */
[----:B------:R-:W4:Y:S01]  /*3f430*/  LDL.LU R19, [R1+0x1100] ;  /* 0x0011000001137983 */ /* 0x000f220000300800 */
[----:B------:R-:W-:Y:S01]  /*3f440*/  @!P0 IMAD.MOV R49, RZ, RZ, -R49 ;  /* 0x000000ffff318224 */ /* 0x000fe200078e0a31 */
[----:B------:R-:W-:Y:S02]  /*3f450*/  ISETP.GE.AND P0, PT, R20, RZ, PT ;  /* 0x000000ff1400720c */ /* 0x000fe40003f06270 */
[----:B------:R-:W4:Y:S01]  /*3f460*/  LDL.LU R20, [R1+0x10fc] ;  /* 0x0010fc0001147983 */ /* 0x000f220000300800 */
[----:B------:R-:W-:Y:S01]  /*3f470*/  @!P5 IMAD.MOV R47, RZ, RZ, -R47 ;  /* 0x000000ffff2fd224 */ /* 0x000fe200078e0a2f */
[----:B------:R-:W-:Y:S02]  /*3f480*/  ISETP.GE.AND P5, PT, R46, RZ, PT ;  /* 0x000000ff2e00720c */ /* 0x000fe40003fa6270 */
[----:B------:R-:W4:Y:S01]  /*3f490*/  LDL.LU R46, [R1+0x1104] ;  /* 0x00110400012e7983 */ /* 0x000f220000300800 */
[----:B------:R-:W-:Y:S01]  /*3f4a0*/  @!P3 IMAD.MOV R45, RZ, RZ, -R45 ;  /* 0x000000ffff2db224 */ /* 0x000fe200078e0a2d */
[----:B--2---:R-:W-:-:S02]  /*3f4b0*/  ISETP.GE.AND P3, PT, R21, RZ, PT ;  /* 0x000000ff1500720c */ /* 0x004fc40003f66270 */
[----:B------:R-:W2:Y:S01]  /*3f4c0*/  LDL.LU R21, [R1+0x10e4] ;  /* 0x0010e40001157983 */ /* 0x000ea20000300800 */
[----:B------:R-:W-:Y:S02]  /*3f4d0*/  IMAD.MOV.U32 R41, RZ, RZ, R32 ;  /* 0x000000ffff297224 */ /* 0x000fe400078e0020 */
[----:B------:R-:W-:Y:S02]  /*3f4e0*/  IMAD.MOV.U32 R42, RZ, RZ, R33 ;  /* 0x000000ffff2a7224 */ /* 0x000fe400078e0021 */
[----:B------:R-:W-:Y:S02]  /*3f4f0*/  @!P0 IMAD.MOV R41, RZ, RZ, -R41 ;  /* 0x000000ffff298224 */ /* 0x000fe400078e0a29 */
[----:B------:R-:W-:Y:S01]  /*3f500*/  @!P1 IMAD.MOV R42, RZ, RZ, -R42 ;  /* 0x000000ffff2a9224 */ /* 0x000fe200078e0a2a */
[----:B---3--:R-:W-:Y:S02]  /*3f510*/  ISETP.GE.AND P1, PT, R10, RZ, PT ;  /* 0x000000ff0a00720c */ /* 0x008fe40003f26270 */
[----:B------:R-:W-:Y:S01]  /*3f520*/  ISETP.GE.AND P0, PT, R11, RZ, PT ;  /* 0x000000ff0b00720c */ /* 0x000fe20003f06270 */
[----:B------:R-:W-:-:S02]  /*3f530*/  IMAD.MOV.U32 R37, RZ, RZ, R28 ;  /* 0x000000ffff257224 */ /* 0x000fc400078e001c */
[----:B------:R-:W-:-:S08]  /*3f540*/  IMAD.MOV.U32 R38, RZ, RZ, R29 ;  /* 0x000000ffff267224 */ /* 0x000fd000078e001d */
[----:B------:R-:W-:Y:S02]  /*3f550*/  @!P1 IMAD.MOV R38, RZ, RZ, -R38 ;  /* 0x000000ffff269224 */ /* 0x000fe400078e0a26 */
[----:B------:R-:W-:Y:S02]  /*3f560*/  @!P0 IMAD.MOV R37, RZ, RZ, -R37 ;  /* 0x000000ffff258224 */ /* 0x000fe400078e0a25 */
[----:B------:R-:W-:Y:S02]  /*3f570*/  IMAD.MOV.U32 R34, RZ, RZ, R24 ;  /* 0x000000ffff227224 */ /* 0x000fe400078e0018 */
[----:B------:R-:W-:Y:S02]  /*3f580*/  IMAD.MOV.U32 R40, RZ, RZ, R31 ;  /* 0x000000ffff287224 */ /* 0x000fe400078e001f */
[----:B------:R-:W-:Y:S02]  /*3f590*/  IMAD.MOV.U32 R39, RZ, RZ, R30 ;  /* 0x000000ffff277224 */ /* 0x000fe400078e001e */
[----:B------:R-:W-:Y:S01]  /*3f5a0*/  @!P5 IMAD.MOV R40, RZ, RZ, -R40 ;  /* 0x000000ffff28d224 */ /* 0x000fe200078e0a28 */
[----:B------:R-:W-:Y:S01]  /*3f5b0*/  ISETP.GE.AND P5, PT, R48, RZ, PT ;  /* 0x000000ff3000720c */ /* 0x000fe20003fa6270 */
[----:B------:R-:W-:Y:S01]  /*3f5c0*/  @!P3 IMAD.MOV R39, RZ, RZ, -R39 ;  /* 0x000000ffff27b224 */ /* 0x000fe200078e0a27 */
[----:B------:R-:W-:Y:S01]  /*3f5d0*/  ISETP.GE.AND P3, PT, R17, RZ, PT ;  /* 0x000000ff1100720c */ /* 0x000fe20003f66270 */
[----:B------:R-:W-:-:S02]  /*3f5e0*/  IMAD.MOV.U32 R36, RZ, RZ, R27 ;  /* 0x000000ffff247224 */ /* 0x000fc400078e001b */
[----:B------:R-:W-:Y:S02]  /*3f5f0*/  IMAD.MOV.U32 R35, RZ, RZ, R26 ;  /* 0x000000ffff237224 */ /* 0x000fe400078e001a */
[----:B------:R-:W-:-:S06]  /*3f600*/  IMAD.MOV.U32 R33, RZ, RZ, R23 ;  /* 0x000000ffff217224 */ /* 0x000fcc00078e0017 */
[----:B------:R-:W-:Y:S02]  /*3f610*/  @!P5 IMAD.MOV R36, RZ, RZ, -R36 ;  /* 0x000000ffff24d224 */ /* 0x000fe400078e0a24 */
[----:B------:R-:W-:Y:S01]  /*3f620*/  @!P3 IMAD.MOV R35, RZ, RZ, -R35 ;  /* 0x000000ffff23b224 */ /* 0x000fe200078e0a23 */
[----:B----4-:R-:W-:Y:S02]  /*3f630*/  ISETP.GE.AND P1, PT, R18, RZ, PT ;  /* 0x000000ff1200720c */ /* 0x010fe40003f26270 */
[----:B------:R-:W-:Y:S02]  /*3f640*/  ISETP.GE.AND P0, PT, R75, RZ, PT ;  /* 0x000000ff4b00720c */ /* 0x000fe40003f06270 */
[----:B------:R-:W3:Y:S04]  /*3f650*/  LDL.LU R75, [R1+0x1158] ;  /* 0x00115800014b7983 */ /* 0x000ee80000300800 */
[----:B------:R-:W4:Y:S04]  /*3f660*/  LDL.LU R66, [R1+0x10e8] ;  /* 0x0010e80001427983 */ /* 0x000f280000300800 */
[----:B------:R-:W4:Y:S04]  /*3f670*/  LDL.LU R67, [R1+0x10f0] ;  /* 0x0010f00001437983 */ /* 0x000f280000300800 */
[----:B------:R-:W4:Y:S04]  /*3f680*/  LDL.LU R68, [R1+0x10ec] ;  /* 0x0010ec0001447983 */ /* 0x000f280000300800 */
[----:B------:R-:W4:Y:S01]  /*3f690*/  LDL.LU R69, [R1+0x10d0] ;  /* 0x0010d00001457983 */ /* 0x000f220000300800 */
[----:B------:R-:W-:Y:S01]  /*3f6a0*/  @!P1 IMAD.MOV R34, RZ, RZ, -R34 ;  /* 0x000000ffff229224 */ /* 0x000fe200078e0a22 */
[----:B------:R-:W-:-:S02]  /*3f6b0*/  ISETP.GE.AND P1, PT, R46, RZ, PT ;  /* 0x000000ff2e00720c */ /* 0x000fc40003f26270 */
[----:B------:R-:W4:Y:S04]  /*3f6c0*/  LDL.LU R46, [R1+0x10cc] ;  /* 0x0010cc00012e7983 */ /* 0x000f280000300800 */
        /* <DEDUP_REMOVED lines=8> */
[----:B------:R-:W4:Y:S01]  /*3f750*/  LDL.LU R17, [R1+0xfd4] ;  /* 0x000fd40001117983 */ /* 0x000f220000300800 */
[----:B------:R-:W-:-:S03]  /*3f760*/  ISETP.GE.AND P5, PT, R19, RZ, PT ;  /* 0x000000ff1300720c */ /* 0x000fc60003fa6270 */
[----:B------:R-:W4:Y:S01]  /*3f770*/  LDL.LU R18, [R1+0xfd0] ;  /* 0x000fd00001127983 */ /* 0x000f220000300800 */
[----:B------:R-:W-:Y:S01]  /*3f780*/  ISETP.GE.AND P3, PT, R20, RZ, PT ;  /* 0x000000ff1400720c */ /* 0x000fe20003f66270 */
[----:B------:R-:W-:Y:S02]  /*3f790*/  @!P0 IMAD.MOV R33, RZ, RZ, -R33 ;  /* 0x000000ffff218224 */ /* 0x000fe400078e0a21 */
[----:B------:R-:W4:Y:S01]  /*3f7a0*/  LDL.LU R19, [R1+0xfcc] ;  /* 0x000fcc0001137983 */ /* 0x000f220000300800 */
[----:B--2---:R-:W-:-:S03]  /*3f7b0*/  ISETP.GE.AND P0, PT, R21, RZ, PT ;  /* 0x000000ff1500720c */ /* 0x004fc60003f06270 */
[----:B------:R-:W2:Y:S04]  /*3f7c0*/  LDL.LU R20, [R1+0xf44] ;  /* 0x000f440001147983 */ /* 0x000ea80000300800 */
[----:B------:R-:W2:Y:S01]  /*3f7d0*/  LDL.LU R21, [R1+0xef4] ;  /* 0x000ef40001157983 */ /* 0x000ea20000300800 */
[----:B------:R-:W-:-:S04]  /*3f7e0*/  @!UP0 UIADD3 UR10, UPT, UPT, -UR10, 0x100000, URZ ;  /* 0x001000000a0a8890 */ /* 0x000fc8000fffe1ff */
[----:B------:R-:W-:Y:S02]  /*3f7f0*/  @!UP0 USHF.L.U32 UR11, UR10, 0xb, URZ ;  /* 0x0000000b0a0b8899 */ /* 0x000fe400080006ff */
[----:B------:R-:W-:Y:S01]  /*3f800*/  @!UP0 USHF.L.U32 UR10, UR10, 0x1, URZ ;  /* 0x000000010a0a8899 */ /* 0x000fe200080006ff */
[----:B------:R-:W-:-:S11]  /*3f810*/  VOTEU.ALL UP0, P2 ;  /* 0x0000000000ff7886 */ /* 0x000fd60001000000 */
[----:B------:R0:W1:Y:S01]  /*3f820*/  @!UP0 SYNCS.EXCH.64 URZ, [UR4+0x50008], UR10 ;  /* 0x0500080a04ff85b2 */ /* 0x0000620008000100 */
[----:B---3--:R-:W-:Y:S02]  /*3f830*/  ISETP.GE.AND P6, PT, R75, RZ, PT ;  /* 0x000000ff4b00720c */ /* 0x008fe40003fc6270 */
[----:B------:R-:W3:Y:S04]  /*3f840*/  LDL.LU R75, [R1+0xeec] ;  /* 0x000eec00014b7983 */ /* 0x000ee80000300800 */
[----:B----4-:R4:W-:Y:S04]  /*3f850*/  STS.U8 [R0+UR4], R46 ;  /* 0x0000002e00007988 */ /* 0x0109e80008000004 */
[----:B----4-:R-:W4:Y:S04]  /*3f860*/  LDL.LU R46, [R1+0xee8] ;  /* 0x000ee800012e7983 */ /* 0x010f280000300800 */
[----:B--2---:R2:W-:Y:S04]  /*3f870*/  STS.U8 [R0+UR4+0x8c00], R21 ;  /* 0x008c001500007988 */ /* 0x0045e80008000004 */
[----:B--2---:R-:W2:Y:S04]  /*3f880*/  LDL.LU R21, [R1+0xe7c] ;  /* 0x000e7c0001157983 */ /* 0x004ea80000300800 */
[----:B------:R-:W2:Y:S04]  /*3f890*/  LDL.LU R78, [R1+0xe74] ;  /* 0x000e7400014e7983 */ /* 0x000ea80000300800 */
[----:B------:R-:W2:Y:S04]  /*3f8a0*/  LDL.LU R91, [R1+0xe6c] ;  /* 0x000e6c00015b7983 */ /* 0x000ea80000300800 */
[----:B------:R-:W2:Y:S04]  /*3f8b0*/  LDL.LU R92, [R1+0xe64] ;  /* 0x000e6400015c7983 */ /* 0x000ea80000300800 */
[----:B------:R-:W2:Y:S01]  /*3f8c0*/  LDL.LU R85, [R1+0xe00] ;  /* 0x000e000001557983 */ /* 0x000ea20000300800 */
[----:B------:R-:W-:-:S03]  /*3f8d0*/  IMAD.MOV.U32 R31, RZ, RZ, R15 ;  /* 0x000000ffff1f7224 */ /* 0x000fc600078e000f */
[----:B------:R-:W2:Y:S01]  /*3f8e0*/  LDL.LU R86, [R1+0xdf8] ;  /* 0x000df80001567983 */ /* 0x000ea20000300800 */
[----:B------:R-:W-:-:S03]  /*3f8f0*/  IMAD.MOV.U32 R30, RZ, RZ, R14 ;  /* 0x000000ffff1e7224 */ /* 0x000fc600078e000e */
[----:B------:R-:W2:Y:S01]  /*3f900*/  LDL.LU R93, [R1+0xdf0] ;  /* 0x000df000015d7983 */ /* 0x000ea20000300800 */
[----:B------:R-:W-:-:S03]  /*3f910*/  IMAD.MOV.U32 R32, RZ, RZ, R16 ;  /* 0x000000ffff207224 */ /* 0x000fc600078e0010 */
[----:B------:R-:W2:Y:S01]  /*3f920*/  LDL.LU R62, [R1+0xde4] ;  /* 0x000de400013e7983 */ /* 0x000ea20000300800 */
[----:B------:R-:W-:-:S03]  /*3f930*/  IMAD.MOV.U32 R29, RZ, RZ, R13 ;  /* 0x000000ffff1d7224 */ /* 0x000fc600078e000d */
[----:B------:R-:W2:Y:S01]  /*3f940*/  LDL.LU R63, [R1+0xd44] ;  /* 0x000d4400013f7983 */ /* 0x000ea20000300800 */
[----:B------:R-:W-:-:S03]  /*3f950*/  @!P3 IMAD.MOV R31, RZ, RZ, -R31 ;  /* 0x000000ffff1fb224 */ /* 0x000fc600078e0a1f */
[----:B------:R-:W2:Y:S01]  /*3f960*/  LDL.LU R64, [R1+0xd40] ;  /* 0x000d400001407983 */ /* 0x000ea20000300800 */
[----:B------:R-:W-:Y:S01]  /*3f970*/  ISETP.GE.AND P3, PT, R66, RZ, PT ;  /* 0x000000ff4200720c */ /* 0x000fe20003f66270 */
[----:B------:R-:W-:Y:S02]  /*3f980*/  @!P1 IMAD.MOV R30, RZ, RZ, -R30 ;  /* 0x000000ffff1e9224 */ /* 0x000fe400078e0a1e */
[----:B------:R-:W2:Y:S01]  /*3f990*/  LDL.LU R65, [R1+0xd38] ;  /* 0x000d380001417983 */ /* 0x000ea20000300800 */
[----:B------:R-:W-:Y:S01]  /*3f9a0*/  @!P5 IMAD.MOV R32, RZ, RZ, -R32 ;  /* 0x000000ffff20d224 */ /* 0x000fe200078e0a20 */
[----:B------:R-:W-:Y:S02]  /*3f9b0*/  ISETP.GE.AND P1, PT, R67, RZ, PT ;  /* 0x000000ff4300720c */ /* 0x000fe40003f26270 */
[----:B------:R-:W2:Y:S01]  /*3f9c0*/  LDL.LU R66, [R1+0xd30] ;  /* 0x000d300001427983 */ /* 0x000ea20000300800 */
[----:B------:R-:W-:Y:S01]  /*3f9d0*/  @!P0 IMAD.MOV R29, RZ, RZ, -R29 ;  /* 0x000000ffff1d8224 */ /* 0x000fe200078e0a1d */
[----:B------:R-:W-:-:S02]  /*3f9e0*/  ISETP.GE.AND P5, PT, R68, RZ, PT ;  /* 0x000000ff4400720c */ /* 0x000fc40003fa6270 */
[----:B------:R-:W2:Y:S01]  /*3f9f0*/  LDL.LU R67, [R1+0xcc4] ;  /* 0x000cc40001437983 */ /* 0x000ea20000300800 */
[----:B------:R-:W-:-:S03]  /*3fa00*/  ISETP.GE.AND P0, PT, R69, RZ, PT ;  /* 0x000000ff4500720c */ /* 0x000fc60003f06270 */
[----:B------:R-:W2:Y:S04]  /*3fa10*/  LDL.LU R68, [R1+0xcc0] ;  /* 0x000cc00001447983 */ /* 0x000ea80000300800 */
[----:B------:R-:W2:Y:S04]  /*3fa20*/  LDL.LU R69, [R1+0xcbc] ;  /* 0x000cbc0001457983 */ /* 0x000ea80000300800 */
[----:B------:R-:W-:Y:S04]  /*3fa30*/  STS.U8 [R0+UR4+0x8000], R70 ;  /* 0x0080004600007988 */ /* 0x000fe80008000004 */
        /* <DEDUP_REMOVED lines=11> */
[----:B---3--:R3:W-:Y:S04]  /*3faf0*/  STS.U8 [R0+UR4+0x10c00], R75 ;  /* 0x010c004b00007988 */ /* 0x0087e80008000004 */
[----:B---3--:R-:W3:Y:S04]  /*3fb00*/  LDL.LU R75, [R1+0xcb8] ;  /* 0x000cb800014b7983 */ /* 0x008ee80000300800 */
[----:B------:R-:W3:Y:S04]  /*3fb10*/  LDL.LU R70, [R1+0xc5c] ;  /* 0x000c5c0001467983 */ /* 0x000ee80000300800 */
        /* <DEDUP_REMOVED lines=10> */
[----:B----4-:R4:W-:Y:S04]  /*3fbc0*/  STS.U8 [R0+UR4+0x18c00], R46 ;  /* 0x018c002e00007988 */ /* 0x0109e80008000004 */
[----:B------:R-:W3:Y:S04]  /*3fbd0*/  LDL.LU R20, [R1+0xb3c] ;  /* 0x000b3c0001147983 */ /* 0x000ee80000300800 */
[----:B----4-:R-:W4:Y:S04]  /*3fbe0*/  LDL.LU R46, [R1+0xab4] ;  /* 0x000ab400012e7983 */ /* 0x010f280000300800 */
[----:B--2---:R2:W-:Y:S04]  /*3fbf0*/  STS.U8 [R0+UR4+0x1000], R21 ;  /* 0x0010001500007988 */ /* 0x0045e80008000004 */
[----:B--2---:R-:W2:Y:S04]  /*3fc00*/  LDL.LU R21, [R1+0xab0] ;  /* 0x000ab00001157983 */ /* 0x004ea80000300800 */
        /* <DEDUP_REMOVED lines=16> */
[----:B----4-:R4:W-:Y:S04]  /*3fd10*/  STS.U8 [R0+UR4+0x2c00], R46 ;  /* 0x002c002e00007988 */ /* 0x0109e80008000004 */
[----:B----4-:R-:W4:Y:S04]  /*3fd20*/  LDL.LU R46, [R1+0xaa4] ;  /* 0x000aa400012e7983 */ /* 0x010f280000300800 */
        /* <DEDUP_REMOVED lines=13> */
[----:B--2---:R2:W-:Y:S04]  /*3fe00*/  STS.U8 [R0+UR4+0xac00], R21 ;  /* 0x00ac001500007988 */ /* 0x0045e80008000004 */
[----:B------:R-:W4:Y:S04]  /*3fe10*/  LDL.LU R69, [R1+0x8cc] ;  /* 0x0008cc0001457983 */ /* 0x000f280000300800 */
[----:B--2---:R-:W2:Y:S04]  /*3fe20*/  LDL.LU R21, [R1+0x8c4] ;  /* 0x0008c40001157983 */ /* 0x004ea80000300800 */
[----:B------:R0:W-:Y:S04]  /*3fe30*/  STS.U8 [R0+UR4+0x2000], R70 ;  /* 0x0020004600007988 */ /* 0x0001e80008000004 */
[----:B------:R0:W-:Y:S04]  /*3fe40*/  STS.U8 [R0+UR4+0xa000], R71 ;  /* 0x00a0004700007988 */ /* 0x0001e80008000004 */
[----:B------:R0:W-:Y:S04]  /*3fe50*/  STS.U8 [R0+UR4+0x12000], R73 ;  /* 0x0120004900007988 */ /* 0x0001e80008000004 */
[----:B------:R0:W-:Y:S04]  /*3fe60*/  STS.U8 [R0+UR4+0x1a000], R74 ;  /* 0x01a0004a00007988 */ /* 0x0001e80008000004 */
[----:B------:R1:W-:Y:S04]  /*3fe70*/  STS.U8 [R0+UR4+0x2400], R25 ;  /* 0x0024001900007988 */ /* 0x0003e80008000004 */
[----:B------:R1:W-:Y:S04]  /*3fe80*/  STS.U8 [R0+UR4+0xa400], R10 ;  /* 0x00a4000a00007988 */ /* 0x0003e80008000004 */
[----:B0-----:R-:W2:Y:S04]  /*3fe90*/  LDL.LU R70, [R1+0x8bc] ;  /* 0x0008bc0001467983 */ /* 0x001ea80000300800 */
[----:B------:R-:W2:Y:S04]  /*3fea0*/  LDL.LU R71, [R1+0x840] ;  /* 0x0008400001477983 */ /* 0x000ea80000300800 */
[----:B------:R-:W2:Y:S04]  /*3feb0*/  LDL.LU R73, [R1+0x838] ;  /* 0x0008380001497983 */ /* 0x000ea80000300800 */
[----:B------:R-:W2:Y:S04]  /*3fec0*/  LDL.LU R74, [R1+0x830] ;  /* 0x00083000014a7983 */ /* 0x000ea80000300800 */
[----:B-1----:R-:W2:Y:S04]  /*3fed0*/  LDL.LU R25, [R1+0x828] ;  /* 0x0008280001197983 */ /* 0x002ea80000300800 */
[----:B------:R0:W-:Y:S04]  /*3fee0*/  STS.U8 [R0+UR4+0x12400], R11 ;  /* 0x0124000b00007988 */ /* 0x0001e80008000004 */
[----:B------:R-:W2:Y:S04]  /*3fef0*/  LDL.LU R10, [R1+0x7d4] ;  /* 0x0007d400010a7983 */ /* 0x000ea80000300800 */
[----:B------:R1:W-:Y:S04]  /*3ff00*/  STS.U8 [R0+UR4+0x1a400], R48 ;  /* 0x01a4003000007988 */ /* 0x0003e80008000004 */
[----:B------:R0:W-:Y:S04]  /*3ff10*/  STS.U8 [R0+UR4+0x2800], R17 ;  /* 0x0028001100007988 */ /* 0x0001e80008000004 */
[----:B------:R0:W-:Y:S04]  /*3ff20*/  STS.U8 [R0+UR4+0xa800], R18 ;  /* 0x00a8001200007988 */ /* 0x0001e80008000004 */
[----:B------:R1:W-:Y:S04]  /*3ff30*/  STS.U8 [R0+UR4+0x12800], R19 ;  /* 0x0128001300007988 */ /* 0x0003e80008000004 */
[----:B------:R1:W-:Y:S04]  /*3ff40*/  STS.U8 [R0+UR4+0x1a800], R20 ;  /* 0x01a8001400007988 */ /* 0x0003e80008000004 */
[----:B0-----:R-:W2:Y:S04]  /*3ff50*/  LDL.LU R11, [R1+0x7cc] ;  /* 0x0007cc00010b7983 */ /* 0x001ea80000300800 */
[----:B-1----:R-:W2:Y:S04]  /*3ff60*/  LDL.LU R48, [R1+0x7c4] ;  /* 0x0007c40001307983 */ /* 0x002ea80000300800 */
[----:B------:R-:W2:Y:S04]  /*3ff70*/  LDL.LU R17, [R1+0x7bc] ;  /* 0x0007bc0001117983 */ /* 0x000ea80000300800 */
[----:B------:R-:W2:Y:S04]  /*3ff80*/  LDL.LU R18, [R1+0x778] ;  /* 0x0007780001127983 */ /* 0x000ea80000300800 */
[----:B------:R-:W2:Y:S04]  /*3ff90*/  LDL.LU R19, [R1+0x770] ;  /* 0x0007700001137983 */ /* 0x000ea80000300800 */
[----:B------:R-:W2:Y:S04]  /*3ffa0*/  LDL.LU R20, [R1+0x768] ;  /* 0x0007680001147983 */ /* 0x000ea80000300800 */
[----:B---3--:R0:W-:Y:S04]  /*3ffb0*/  STS.U8 [R0+UR4+0x12c00], R75 ;  /* 0x012c004b00007988 */ /* 0x0081e80008000004 */
[----:B0-----:R-:W3:Y:S04]  /*3ffc0*/  LDL.LU R75, [R1+0x760] ;  /* 0x00076000014b7983 */ /* 0x001ee80000300800 */
[----:B----4-:R0:W-:Y:S04]  /*3ffd0*/  STS.U8 [R0+UR4+0x1ac00], R46 ;  /* 0x01ac002e00007988 */ /* 0x0101e80008000004 */
[----:B0-----:R-:W4:Y:S04]  /*3ffe0*/  LDL.LU R46, [R1+0x6d0] ;  /* 0x0006d000012e7983 */ /* 0x001f280000300800 */
[----:B--2---:R0:W-:Y:S04]  /*3fff0*/  STS.U8 [R0+UR4+0x13c00], R21 ;  /* 0x013c001500007988 */ /* 0x0041e80008000004 */
[----:B0-----:R-:W2:Y:S04]  /*40000*/  LDL.LU R21, [R1+0x6c8] ;  /* 0x0006c80001157983 */ /* 0x001ea80000300800 */
        /* <DEDUP_REMOVED lines=27> */
[----:B0-----:R-:W3:Y:S04]  /*401c0*/  LDL.LU R75, [R1+0x6c0] ;  /* 0x0006c000014b7983 */ /* 0x001ee80000300800 */
        /* <DEDUP_REMOVED lines=14> */
[----:B------:R-:W4:Y:S04]  /*402b0*/  LDL.LU R69, [R1+0x4f0] ;  /* 0x0004f00001457983 */ /* 0x000f280000300800 */
[----:B0-----:R-:W4:Y:S04]  /*402c0*/  LDL.LU R46, [R1+0x4e8] ;  /* 0x0004e800012e7983 */ /* 0x001f280000300800 */
        /* <DEDUP_REMOVED lines=12> */
[----:B------:R-:W2:Y:S04]  /*40390*/  LDL.LU R20, [R1+0x174] ;  /* 0x0001740001147983 */ /* 0x000ea80000300800 */
[----:B0-----:R-:W2:Y:S04]  /*403a0*/  LDL.LU R21, [R1+0x170] ;  /* 0x0001700001157983 */ /* 0x001ea80000300800 */
[----:B---3--:R0:W-:Y:S04]  /*403b0*/  STS.U8 [R0+UR4+0x14c00], R75 ;  /* 0x014c004b00007988 */ /* 0x0081e80008000004 */
[----:B0-----:R-:W3:Y:S04]  /*403c0*/  LDL.LU R75, [R1+0x16c] ;  /* 0x00016c00014b7983 */ /* 0x001ee80000300800 */
[----:B----4-:R0:W-:Y:S04]  /*403d0*/  STS.U8 [R0+UR4+0xf400], R46 ;  /* 0x00f4002e00007988 */ /* 0x0101e80008000004 */
[----:B0-----:R-:W4:Y:S04]  /*403e0*/  LDL.LU R46, [R1+0x134] ;  /* 0x00013400012e7983 */ /* 0x001f280000300800 */
[----:B--2---:R0:W-:Y:S04]  /*403f0*/  STS.U8 [R0+UR4+0x15400], R21 ;  /* 0x0154001500007988 */ /* 0x0041e80008000004 */
[----:B0-----:R-:W2:Y:S04]  /*40400*/  LDL.LU R21, [R1+0x130] ;  /* 0x0001300001157983 */ /* 0x001ea80000300800 */
[----:B------:R0:W-:Y:S04]  /*40410*/  STS.U8 [R0+UR4+0x1cc00], R78 ;  /* 0x01cc004e00007988 */ /* 0x0001e80008000004 */
        /* <DEDUP_REMOVED lines=47> */
[----:B---3--:R-:W3:Y:S04]  /*40710*/  LDL.LU R18, [R1+0xee0] ;  /* 0x000ee00001127983 */ /* 0x008ee80000300800 */
[----:B------:R1:W-:Y:S04]  /*40720*/  STS.U8 [R0+UR4+0xd400], R20 ;  /* 0x00d4001400007988 */ /* 0x0003e80008000004 */
[----:B0-----:R-:W3:Y:S04]  /*40730*/  LDL.LU R19, [R1+0xedc] ;  /* 0x000edc0001137983 */ /* 0x001ee80000300800 */
[----:B-1----:R-:W3:Y:S04]  /*40740*/  LDL.LU R20, [R1+0xed8] ;  /* 0x000ed80001147983 */ /* 0x002ee80000300800 */
[----:B------:R0:W-:Y:S04]  /*40750*/  STS.U8 [R0+UR4+0x1d400], R75 ;  /* 0x01d4004b00007988 */ /* 0x0001e80008000004 */
[----:B0-----:R-:W3:Y:S04]  /*40760*/  LDL.LU R75, [R1+0xfc8] ;  /* 0x000fc800014b7983 */ /* 0x001ee80000300800 */
[----:B----4-:R0:W-:Y:S04]  /*40770*/  STS.U8 [R0+UR4+0x6800], R46 ;  /* 0x0068002e00007988 */ /* 0x0101e80008000004 */
[----:B0-----:R-:W4:Y:S04]  /*40780*/  LDL.LU R46, [R1+0xfc4] ;  /* 0x000fc400012e7983 */ /* 0x001f280000300800 */
[----:B--2---:R0:W-:Y:S04]  /*40790*/  STS.U8 [R0+UR4+0xe800], R21 ;  /* 0x00e8001500007988 */ /* 0x0041e80008000004 */
[----:B0-----:R-:W2:Y:S01]  /*407a0*/  LDL.LU R21, [R1+0xfc0] ;  /* 0x000fc00001157983 */ /* 0x001ea20000300800 */
[----:B------:R-:W-:-:S02]  /*407b0*/  IMAD.MOV.U32 R28, RZ, RZ, R12 ;  /* 0x000000ffff1c7224 */ /* 0x000fc400078e000c */
[----:B------:R-:W-:Y:S01]  /*407c0*/  IMAD R12, R72, 0xfe, RZ ;  /* 0x000000fe480c7824 */ /* 0x000fe200078e02ff */
[----:B------:R-:W-:Y:S04]  /*407d0*/  STS.U8 [R0+UR4+0x16800], R78 ;  /* 0x0168004e00007988 */ /* 0x000fe80008000004 */
[----:B------:R-:W-:Y:S04]  /*407e0*/  STS.U8 [R0+UR4+0x1e800], R91 ;  /* 0x01e8005b00007988 */ /* 0x000fe80008000004 */
[----:B------:R-:W-:Y:S04]  /*407f0*/  STS.U8 [R0+UR4+0x6400], R92 ;  /* 0x0064005c00007988 */ /* 0x000fe80008000004 */
[----:B------:R0:W-:Y:S04]  /*40800*/  STS.U8 [R0+UR4+0xe400], R85 ;  /* 0x00e4005500007988 */ /* 0x0001e80008000004 */
[----:B------:R-:W-:Y:S04]  /*40810*/  STS.U8 [R0+UR4+0x16400], R86 ;  /* 0x0164005600007988 */ /* 0x000fe80008000004 */
[----:B------:R-:W-:Y:S01]  /*40820*/  STS.U8 [R0+UR4+0x1e400], R93 ;  /* 0x01e4005d00007988 */ /* 0x000fe20008000004 */
[----:B------:R-:W-:-:S02]  /*40830*/  @!P1 IMAD.MOV R44, RZ, RZ, -R44 ;  /* 0x000000ffff2c9224 */ /* 0x000fc400078e0a2c */
[----:B------:R-:W-:Y:S01]  /*40840*/  @!P3 IMAD.MOV R28, RZ, RZ, -R28 ;  /* 0x000000ffff1cb224 */ /* 0x000fe200078e0a1c */
[----:B------:R-:W-:Y:S04]  /*40850*/  STS.U8 [R0+UR4+0x6000], R62 ;  /* 0x0060003e00007988 */ /* 0x000fe80008000004 */
[----:B------:R-:W-:Y:S04]  /*40860*/  STS.U8 [R0+UR4+0xe000], R63 ;  /* 0x00e0003f00007988 */ /* 0x000fe80008000004 */
[----:B------:R-:W-:Y:S04]  /*40870*/  STS.U8 [R0+UR4+0x16000], R64 ;  /* 0x0160004000007988 */ /* 0x000fe80008000004 */
[----:B------:R-:W-:Y:S04]  /*40880*/  STS.U8 [R0+UR4+0x1e000], R65 ;  /* 0x01e0004100007988 */ /* 0x000fe80008000004 */
[----:B------:R-:W-:Y:S04]  /*40890*/  STS.U8 [R0+UR4+0x5800], R66 ;  /* 0x0058004200007988 */ /* 0x000fe80008000004 */
[----:B------:R-:W-:Y:S01]  /*408a0*/  STS.U8 [R0+UR4+0xd800], R67 ;  /* 0x00d8004300007988 */ /* 0x000fe20008000004 */
[----:B0-----:R-:W-:-:S03]  /*408b0*/  IADD3 R85, P3, PT, R12, R4, RZ ;  /* 0x000000040c557210 */ /* 0x001fc60007f7e0ff */
[----:B------:R0:W-:Y:S04]  /*408c0*/  STS.U8 [R0+UR4+0x5c00], R10 ;  /* 0x005c000a00007988 */ /* 0x0001e80008000004 */
[----:B------:R-:W-:Y:S04]  /*408d0*/  STS.U8 [R0+UR4+0x15800], R68 ;  /* 0x0158004400007988 */ /* 0x000fe80008000004 */
[----:B------:R-:W-:Y:S04]  /*408e0*/  STS.U8 [R0+UR4+0x1d800], R69 ;  /* 0x01d8004500007988 */ /* 0x000fe80008000004 */
[----:B------:R-:W-:Y:S04]  /*408f0*/  STS.U8 [R0+UR4+0xdc00], R70 ;  /* 0x00dc004600007988 */ /* 0x000fe80008000004 */
[----:B------:R-:W-:Y:S04]  /*40900*/  STS.U8 [R0+UR4+0x15c00], R71 ;  /* 0x015c004700007988 */ /* 0x000fe80008000004 */
[----:B------:R-:W-:Y:S01]  /*40910*/  STS.U8 [R0+UR4+0x1dc00], R73 ;  /* 0x01dc004900007988 */ /* 0x000fe20008000004 */
[----:B0-----:R-:W-:-:S05]  /*40920*/  LOP3.LUT R10, R0, 0x10, RZ, 0x3c, !PT ;  /* 0x00000010000a7812 */ /* 0x001fca00078e3cff */
[----:B------:R0:W-:Y:S01]  /*40930*/  STS.U8 [R10+UR4+0x11080], R11 ;  /* 0x0110800b0a007988 */ /* 0x0001e20008000004 */
[----:B------:R-:W-:Y:S01]  /*40940*/  IMAD R15, R72, 0xff, RZ ;  /* 0x000000ff480f7824 */ /* 0x000fe200078e02ff */
[----:B0-----:R-:W-:-:S05]  /*40950*/  SHF.R.S32.HI R11, RZ, 0x1f, R12 ;  /* 0x0000001fff0b7819 */ /* 0x001fca000001140c */
[----:B------:R-:W-:Y:S01]  /*40960*/  IMAD.X R0, R11, 0x1, R5, P3 ;  /* 0x000000010b007824 */ /* 0x000fe200018e0605 */
[----:B------:R-:W-:Y:S02]  /*40970*/  IADD3 R83, P3, PT, R12, R8, RZ ;  /* 0x000000080c537210 */ /* 0x000fe40007f7e0ff */
[----:B------:R-:W-:-:S03]  /*40980*/  SHF.R.S32.HI R14, RZ, 0x1f, R15 ;  /* 0x0000001fff0e7819 */ /* 0x000fc6000001140f */
[----:B------:R-:W-:Y:S01]  /*40990*/  IMAD.X R84, R11, 0x1, R9, P3 ;  /* 0x000000010b547824 */ /* 0x000fe200018e0609 */
[----:B------:R-:W-:Y:S04]  /*409a0*/  STS.U8 [R10+UR4+0x1080], R74 ;  /* 0x0010804a0a007988 */ /* 0x000fe80008000004 */
[----:B------:R-:W-:Y:S04]  /*409b0*/  STS.U8 [R10+UR4+0x9080], R25 ;  /* 0x009080190a007988 */ /* 0x000fe80008000004 */
[----:B------:R-:W-:Y:S04]  /*409c0*/  STS.U8 [R10+UR4+0x19080], R48 ;  /* 0x019080300a007988 */ /* 0x000fe80008000004 */
[----:B------:R-:W-:Y:S04]  /*409d0*/  STS.U8 [R10+UR4+0xc80], R17 ;  /* 0x000c80110a007988 */ /* 0x000fe80008000004 */
[----:B---3--:R-:W-:Y:S04]  /*409e0*/  STS.U8 [R10+UR4+0x8c80], R18 ;  /* 0x008c80120a007988 */ /* 0x008fe80008000004 */
[----:B------:R-:W-:Y:S04]  /*409f0*/  STS.U8 [R10+UR4+0x10c80], R19 ;  /* 0x010c80130a007988 */ /* 0x000fe80008000004 */
[----:B------:R-:W-:Y:S01]  /*40a00*/  STS.U8 [R10+UR4+0x18c80], R20 ;  /* 0x018c80140a007988 */ /* 0x000fe20008000004 */
[----:B------:R-:W-:-:S03]  /*40a10*/  VIADD R13, R22, 0xffffff00 ;  /* 0xffffff00160d7836 */ /* 0x000fc60000000000 */
[----:B----4-:R0:W-:Y:S02]  /*40a20*/  STS.U8 [R10+UR4+0x8880], R46 ;  /* 0x0088802e0a007988 */ /* 0x0101e40008000004 */
[----:B0-----:R-:W-:-:S05]  /*40a30*/  IADD3 R46, P1, PT, R12, R2, RZ ;  /* 0x000000020c2e7210 */ /* 0x001fca0007f3e0ff */
[C---:B------:R-:W-:Y:S01]  /*40a40*/  IMAD.X R78, R11.reuse, 0x1, R3, P1 ;  /* 0x000000010b4e7824 */ /* 0x040fe200008e0603 */
[----:B------:R-:W-:Y:S01]  /*40a50*/  IADD3 R16, P1, PT, R12, R6, RZ ;  /* 0x000000060c107210 */ /* 0x000fe20007f3e0ff */
[----:B------:R-:W-:Y:S04]  /*40a60*/  STL [R1+0x19cc], R46 ;  /* 0x0019cc2e01007387 */ /* 0x000fe80000100800 */
[----:B------:R-:W-:Y:S01]  /*40a70*/  STL [R1+0x19d4], R85 ;  /* 0x0019d45501007387 */ /* 0x000fe20000100800 */
[----:B------:R-:W-:-:S03]  /*40a80*/  IMAD.X R76, R11, 0x1, R7, P1 ;  /* 0x000000010b4c7824 */ /* 0x000fc600008e0607 */
[----:B------:R-:W-:Y:S01]  /*40a90*/  STL [R1+0x19c8], R78 ;  /* 0x0019c84e01007387 */ /* 0x000fe20000100800 */
[----:B------:R-:W-:-:S03]  /*40aa0*/  IADD3 R23, P1, PT, R15, R2, RZ ;  /* 0x000000020f177210 */ /* 0x000fc60007f3e0ff */
[----:B------:R-:W-:Y:S04]  /*40ab0*/  STL [R1+0x19dc], R16 ;  /* 0x0019dc1001007387 */ /* 0x000fe80000100800 */
[----:B------:R-:W-:Y:S04]  /*40ac0*/  STL [R1+0x19d0], R0 ;  /* 0x0019d00001007387 */ /* 0x000fe80000100800 */
[----:B------:R-:W-:Y:S04]  /*40ad0*/  STL [R1+0x19e4], R83 ;  /* 0x0019e45301007387 */ /* 0x000fe80000100800 */
[----:B--2---:R0:W-:Y:S04]  /*40ae0*/  STS.U8 [R10+UR4+0x10880], R21 ;  /* 0x010880150a007988 */ /* 0x0041e80008000004 */
[----:B------:R-:W-:Y:S04]  /*40af0*/  STL [R1+0x19d8], R76 ;  /* 0x0019d84c01007387 */ /* 0x000fe80000100800 */
[----:B------:R-:W-:Y:S01]  /*40b00*/  STL [R1+0x19f4], R23 ;  /* 0x0019f41701007387 */ /* 0x000fe20000100800 */
[----:B0-----:R-:W-:-:S03]  /*40b10*/  IADD3 R21, P3, PT, R15, R4, RZ ;  /* 0x000000040f157210 */ /* 0x001fc60007f7e0ff */
[----:B------:R-:W2:Y:S04]  /*40b20*/  LDL.LU R15, [R1+0x1058] ;  /* 0x00105800010f7983 */ /* 0x000ea80000300800 */
[----:B------:R-:W3:Y:S04]  /*40b30*/  LDL.LU R24, [R1+0x1050] ;  /* 0x0010500001187983 */ /* 0x000ee80000300800 */
[----:B------:R-:W4:Y:S04]  /*40b40*/  LDL.LU R26, [R1+0x1048] ;  /* 0x00104800011a7983 */ /* 0x000f280000300800 */
[----:B------:R-:W2:Y:S04]  /*40b50*/  LDL.LU R77, [R1+0x1040] ;  /* 0x00104000014d7983 */ /* 0x000ea80000300800 */
[----:B------:R-:W2:Y:S04]  /*40b60*/  LDL.LU R91, [R1+0x10e0] ;  /* 0x0010e000015b7983 */ /* 0x000ea80000300800 */
[----:B------:R-:W2:Y:S04]  /*40b70*/  LDL.LU R92, [R1+0x10dc] ;  /* 0x0010dc00015c7983 */ /* 0x000ea80000300800 */
[----:B------:R-:W2:Y:S04]  /*40b80*/  LDL.LU R86, [R1+0x10d8] ;  /* 0x0010d80001567983 */ /* 0x000ea80000300800 */
[----:B------:R-:W2:Y:S04]  /*40b90*/  LDL.LU R93, [R1+0x10d4] ;  /* 0x0010d400015d7983 */ /* 0x000ea80000300800 */
[----:B------:R-:W3:Y:S04]  /*40ba0*/  LDL.LU R62, [R1+0xbdc] ;  /* 0x000bdc00013e7983 */ /* 0x000ee80000300800 */
        /* <DEDUP_REMOVED lines=17> */
[----:B------:R-:W-:-:S03]  /*40cc0*/  VIADD R11, R22, 0xffffff01 ;  /* 0xffffff01160b7836 */ /* 0x000fc60000000000 */
[----:B------:R-:W4:Y:S04]  /*40cd0*/  LDL.LU R72, [R1+0xdcc] ;  /* 0x000dcc0001487983 */ /* 0x000f280000300800 */
[----:B------:R-:W4:Y:S01]  /*40ce0*/  LDL.LU R22, [R1+0xdc8] ;  /* 0x000dc80001167983 */ /* 0x000f220000300800 */
[----:B------:R-:W-:-:S03]  /*40cf0*/  IMAD.X R12, R14, 0x1, R3, P1 ;  /* 0x000000010e0c7824 */ /* 0x000fc600008e0603 */
[----:B------:R-:W-:Y:S04]  /*40d00*/  STL [R1+0x19e0], R84 ;  /* 0x0019e05401007387 */ /* 0x000fe80000100800 */
[----:B------:R-:W-:Y:S04]  /*40d10*/  STL [R1+0x19fc], R21 ;  /* 0x0019fc1501007387 */ /* 0x000fe80000100800 */
[----:B------:R-:W-:Y:S04]  /*40d20*/  STL.64 [R1+0x36f8], R2 ;  /* 0x0036f80201007387 */ /* 0x000fe80000100a00 */
[----:B------:R-:W-:Y:S04]  /*40d30*/  STL [R1+0x19f0], R12 ;  /* 0x0019f00c01007387 */ /* 0x000fe80000100800 */
[----:B------:R-:W-:Y:S01]  /*40d40*/  STL [R1+0x3a00], R2 ;  /* 0x003a000201007387 */ /* 0x000fe20000100800 */
[----:B------:R-:W-:-:S03]  /*40d50*/  ISETP.GE.U32.AND P1, PT, R13, 0x7ffffe01, PT ;  /* 0x7ffffe010d00780c */ /* 0x000fc60003f26070 */
[----:B------:R0:W-:Y:S04]  /*40d60*/  STS.U8 [R10+UR4+0x880], R75 ;  /* 0x0008804b0a007988 */ /* 0x0001e80008000004 */
[----:B------:R-:W4:Y:S04]  /*40d70*/  LDL.LU R13, [R1+0xfdc] ;  /* 0x000fdc00010d7983 */ /* 0x000f280000300800 */
[----:B------:R-:W-:Y:S04]  /*40d80*/  STL.64 [R1+0x3700], R4 ;  /* 0x0037000401007387 */ /* 0x000fe80000100a00 */
[----:B------:R-:W-:Y:S01]  /*40d90*/  STL [R1+0x3910], R5 ;  /* 0x0039100501007387 */ /* 0x000fe20000100800 */
[----:B0-----:R-:W-:-:S05]  /*40da0*/  IMAD.X R75, R14, 0x1, R5, P3 ;  /* 0x000000010e4b7824 */ /* 0x001fca00018e0605 */
[----:B------:R-:W-:Y:S04]  /*40db0*/  STL [R1+0x19f8], R75 ;  /* 0x0019f84b01007387 */ /* 0x000fe80000100800 */
[----:B--2---:R0:W-:Y:S04]  /*40dc0*/  STS.U8 [R10+UR4+0x18080], R93 ;  /* 0x0180805d0a007988 */ /* 0x0041e80008000004 */
[----:B---3--:R1:W-:Y:S04]  /*40dd0*/  STS.U8 [R10+UR4+0x2480], R62 ;  /* 0x0024803e0a007988 */ /* 0x0083e80008000004 */
[----:B----4-:R2:W-:Y:S04]  /*40de0*/  STS.U8 [R10+UR4+0xa480], R63 ;  /* 0x00a4803f0a007988 */ /* 0x0105e80008000004 */
[----:B------:R3:W-:Y:S04]  /*40df0*/  STS.U8 [R10+UR4+0x12480], R64 ;  /* 0x012480400a007988 */ /* 0x0007e80008000004 */
[----:B------:R4:W-:Y:S04]  /*40e00*/  STS.U8 [R10+UR4+0x1a480], R65 ;  /* 0x01a480410a007988 */ /* 0x0009e80008000004 */
[----:B------:R2:W-:Y:S04]  /*40e10*/  STS.U8 [R10+UR4+0x2080], R66 ;  /* 0x002080420a007988 */ /* 0x0005e80008000004 */
[----:B0-----:R-:W4:Y:S04]  /*40e20*/  LDL.LU R93, [R1+0x948] ;  /* 0x00094800015d7983 */ /* 0x001f280000300800 */
[----:B-1----:R-:W4:Y:S04]  /*40e30*/  LDL.LU R62, [R1+0x950] ;  /* 0x00095000013e7983 */ /* 0x002f280000300800 */
[----:B--2---:R-:W2:Y:S04]  /*40e40*/  LDL.LU R63, [R1+0x958] ;  /* 0x00095800013f7983 */ /* 0x004ea80000300800 */
[----:B---3--:R-:W3:Y:S04]  /*40e50*/  LDL.LU R64, [R1+0x960] ;  /* 0x0009600001407983 */ /* 0x008ee80000300800 */
[----:B----4-:R-:W4:Y:S04]  /*40e60*/  LDL.LU R65, [R1+0x9a8] ;  /* 0x0009a80001417983 */ /* 0x010f280000300800 */
[----:B------:R0:W-:Y:S04]  /*40e70*/  STS.U8 [R10+UR4+0xa080], R67 ;  /* 0x00a080430a007988 */ /* 0x0001e80008000004 */
[----:B------:R-:W4:Y:S04]  /*40e80*/  LDL.LU R66, [R1+0x9ac] ;  /* 0x0009ac0001427983 */ /* 0x000f280000300800 */
[----:B------:R1:W-:Y:S04]  /*40e90*/  STS.U8 [R10+UR4+0x12080], R68 ;  /* 0x012080440a007988 */ /* 0x0003e80008000004 */
[----:B------:R0:W-:Y:S04]  /*40ea0*/  STS.U8 [R10+UR4+0x1a080], R69 ;  /* 0x01a080450a007988 */ /* 0x0001e80008000004 */
[----:B------:R0:W-:Y:S04]  /*40eb0*/  STS.U8 [R10+UR4+0x1c80], R70 ;  /* 0x001c80460a007988 */ /* 0x0001e80008000004 */
[----:B------:R1:W-:Y:S04]  /*40ec0*/  STS.U8 [R10+UR4+0x9c80], R71 ;  /* 0x009c80470a007988 */ /* 0x0003e80008000004 */
[----:B------:R1:W-:Y:S04]  /*40ed0*/  STS.U8 [R10+UR4+0x11c80], R73 ;  /* 0x011c80490a007988 */ /* 0x0003e80008000004 */
[----:B0-----:R-:W4:Y:S04]  /*40ee0*/  LDL.LU R67, [R1+0x9b4] ;  /* 0x0009b40001437983 */ /* 0x001f280000300800 */
[----:B-1----:R-:W4:Y:S04]  /*40ef0*/  LDL.LU R68, [R1+0x9bc] ;  /* 0x0009bc0001447983 */ /* 0x002f280000300800 */
[----:B------:R-:W4:Y:S04]  /*40f00*/  LDL.LU R69, [R1+0xa18] ;  /* 0x000a180001457983 */ /* 0x000f280000300800 */
[----:B------:R-:W4:Y:S04]  /*40f10*/  LDL.LU R70, [R1+0xa20] ;  /* 0x000a200001467983 */ /* 0x000f280000300800 */
[----:B------:R-:W4:Y:S04]  /*40f20*/  LDL.LU R71, [R1+0xa28] ;  /* 0x000a280001477983 */ /* 0x000f280000300800 */
        /* <DEDUP_REMOVED lines=16> */
[----:B0-----:R-:W4:Y:S04]  /*41030*/  LDL.LU R20, [R1+0xb40] ;  /* 0x000b400001147983 */ /* 0x001f280000300800 */
[----:B-1----:R-:W4:Y:S04]  /*41040*/  LDL.LU R72, [R1+0xb34] ;  /* 0x000b340001487983 */ /* 0x002f280000300800 */
        /* <DEDUP_REMOVED lines=16> */
[----:B0-----:R-:W4:Y:S04]  /*41150*/  LDL.LU R92, [R1+0x7f4] ;  /* 0x0007f400015c7983 */ /* 0x001f280000300800 */
[----:B-1----:R-:W4:Y:S04]  /*41160*/  LDL.LU R86, [R1+0x7ec] ;  /* 0x0007ec0001567983 */ /* 0x002f280000300800 */
[----:B------:R0:W-:Y:S04]  /*41170*/  STS.U8 [R10+UR4+0x1b880], R93 ;  /* 0x01b8805d0a007988 */ /* 0x0001e80008000004 */
[----:B------:R1:W-:Y:S04]  /*41180*/  STS.U8 [R10+UR4+0x13880], R62 ;  /* 0x0138803e0a007988 */ /* 0x0003e80008000004 */
[----:B--2---:R2:W-:Y:S04]  /*41190*/  STS.U8 [R10+UR4+0xb880], R63 ;  /* 0x00b8803f0a007988 */ /* 0x0045e80008000004 */
[----:B---3--:R3:W-:Y:S04]  /*411a0*/  STS.U8 [R10+UR4+0x3880], R64 ;  /* 0x003880400a007988 */ /* 0x0087e80008000004 */
[----:B----4-:R4:W-:Y:S04]  /*411b0*/  STS.U8 [R10+UR4+0x1b480], R65 ;  /* 0x01b480410a007988 */ /* 0x0109e80008000004 */
[----:B------:R2:W-:Y:S04]  /*411c0*/  STS.U8 [R10+UR4+0x13480], R66 ;  /* 0x013480420a007988 */ /* 0x0005e80008000004 */
[----:B0-----:R-:W4:Y:S04]  /*411d0*/  LDL.LU R93, [R1+0x7e4] ;  /* 0x0007e400015d7983 */ /* 0x001f280000300800 */
[----:B-1----:R-:W4:Y:S04]  /*411e0*/  LDL.LU R62, [R1+0x3b70] ;  /* 0x003b7000013e7983 */ /* 0x002f280000300800 */
[----:B--2---:R-:W2:Y:S04]  /*411f0*/  LDL.LU R63, [R1+0x3b6c] ;  /* 0x003b6c00013f7983 */ /* 0x004ea80000300800 */
[----:B---3--:R-:W3:Y:S04]  /*41200*/  LDL.LU R64, [R1+0x3b68] ;  /* 0x003b680001407983 */ /* 0x008ee80000300800 */
[----:B----4-:R-:W4:Y:S04]  /*41210*/  LDL.LU R65, [R1+0x3b64] ;  /* 0x003b640001417983 */ /* 0x010f280000300800 */
[----:B------:R-:W2:Y:S04]  /*41220*/  LDL.LU R66, [R1+0x3b60] ;  /* 0x003b600001427983 */ /* 0x000ea80000300800 */
        /* <DEDUP_REMOVED lines=27> */
[----:B0-----:R-:W2:Y:S04]  /*413e0*/  LDL.LU R20, [R1+0x3b2c] ;  /* 0x003b2c0001147983 */ /* 0x001ea80000300800 */
[----:B-1----:R-:W2:Y:S04]  /*413f0*/  LDL.LU R72, [R1+0x3b28] ;  /* 0x003b280001487983 */ /* 0x002ea80000300800 */
[----:B------:R-:W2:Y:S01]  /*41400*/  LDL.LU R22, [R1+0x3b24] ;  /* 0x003b240001167983 */ /* 0x000ea20000300800 */
[----:B------:R-:W-:-:S03]  /*41410*/  ISETP.GE.U32.AND P3, PT, R11, 0x7ffffe02, PT ;  /* 0x7ffffe020b00780c */ /* 0x000fc60003f66070 */
[----:B------:R0:W-:Y:S01]  /*41420*/  STS.U8 [R10+UR4+0x1bc80], R13 ;  /* 0x01bc800d0a007988 */ /* 0x0001e20008000004 */
[----:B------:R-:W-:-:S03]  /*41430*/  PRMT R11, RZ, 0x7610, R11 ;  /* 0x00007610ff0b7816 */ /* 0x000fc6000000000b */
[----:B------:R1:W-:Y:S04]  /*41440*/  STS.U8 [R10+UR4+0xbc80], R14 ;  /* 0x00bc800e0a007988 */ /* 0x0003e80008000004 */
[----:B------:R0:W-:Y:S04]  /*41450*/  STS.U8 [R10+UR4+0x13c80], R15 ;  /* 0x013c800f0a007988 */ /* 0x0001e80008000004 */
[----:B------:R-:W-:Y:S04]  /*41460*/  STS.U8 [R10+UR4+0x4080], R24 ;  /* 0x004080180a007988 */ /* 0x000fe80008000004 */
[----:B------:R-:W-:Y:S04]  /*41470*/  STS.U8 [R10+UR4+0xc080], R26 ;  /* 0x00c0801a0a007988 */ /* 0x000fe80008000004 */
[----:B------:R-:W-:Y:S01]  /*41480*/  STS.U8 [R10+UR4+0x14080], R77 ;  /* 0x0140804d0a007988 */ /* 0x000fe20008000004 */
[----:B0-----:R-:W-:-:S02]  /*41490*/  @!P1 IMAD.MOV.U32 R13, RZ, RZ, R12 ;  /* 0x000000ffff0d9224 */ /* 0x001fc400078e000c */
[----:B------:R-:W-:Y:S01]  /*414a0*/  @!P1 IMAD.MOV.U32 R12, RZ, RZ, R23 ;  /* 0x000000ffff0c9224 */ /* 0x000fe200078e0017 */
[----:B------:R-:W-:Y:S04]  /*414b0*/  STS.U8 [R10+UR4+0x1c080], R91 ;  /* 0x01c0805b0a007988 */ /* 0x000fe80008000004 */
[----:B------:R-:W-:Y:S04]  /*414c0*/  STS.U8 [R10+UR4+0x4480], R92 ;  /* 0x0044805c0a007988 */ /* 0x000fe80008000004 */
[----:B------:R-:W-:Y:S01]  /*414d0*/  STS.U8 [R10+UR4+0xc480], R86 ;  /* 0x00c480560a007988 */ /* 0x000fe20008000004 */
[----:B-1----:R-:W0:Y:S08]  /*414e0*/  LDC R14, c[0x0][0x3a8] ;  /* 0x0000ea00ff0e7b82 */ /* 0x002e300000000800 */
[----:B------:R-:W1:Y:S01]  /*414f0*/  LDC R15, c[0x0][0x3a8] ;  /* 0x0000ea00ff0f7b82 */ /* 0x000e620000000800 */
[----:B------:R-:W-:Y:S04]  /*41500*/  STS.U8 [R10+UR4+0x14480], R93 ;  /* 0x0144805d0a007988 */ /* 0x000fe80008000004 */
[----:B--2---:R2:W-:Y:S04]  /*41510*/  STS.U8 [R10+UR4+0x1c480], R22 ;  /* 0x01c480160a007988 */ /* 0x0045e80008000004 */
[----:B------:R3:W4:Y:S04]  /*41520*/  @!P1 LDG.E.U8 R11, desc[UR8][R12.64] ;  /* 0x000000080c0b9981 */ /* 0x000728000c1e1100 */
[----:B--2---:R-:W2:Y:S01]  /*41530*/  LDL.LU R22, [R1+0x3b20] ;  /* 0x003b200001167983 */ /* 0x004ea20000300800 */
[----:B0-----:R-:W-:-:S02]  /*41540*/  IMAD R14, R14, 0xff, RZ ;  /* 0x000000ff0e0e7824 */ /* 0x001fc400078e02ff */
[----:B-1----:R-:W-:Y:S02]  /*41550*/  IMAD R15, R15, 0xff, RZ ;  /* 0x000000ff0f0f7824 */ /* 0x002fe400078e02ff */
[----:B------:R-:W-:Y:S01]  /*41560*/  @!P5 IMAD.MOV R43, RZ, RZ, -R43 ;  /* 0x000000ffff2bd224 */ /* 0x000fe200078e0a2b */
[----:B------:R-:W-:Y:S02]  /*41570*/  SHF.R.S32.HI R14, RZ, 0x1f, R14 ;  /* 0x0000001fff0e7819 */ /* 0x000fe4000001140e */
[----:B------:R-:W-:-:S05]  /*41580*/  IADD3 R91, P5, PT, R15, R6, RZ ;  /* 0x000000060f5b7210 */ /* 0x000fca0007fbe0ff */
[----:B------:R-:W-:Y:S01]  /*41590*/  STL [R1+0x1a04], R91 ;  /* 0x001a045b01007387 */ /* 0x000fe20000100800 */
[----:B------:R-:W-:-:S03]  /*415a0*/  IMAD.X R92, R14, 0x1, R7, P5 ;  /* 0x000000010e5c7824 */ /* 0x000fc600028e0607 */
[----:B------:R-:W2:Y:S04]  /*415b0*/  LDL.LU R93, [R1+0x1114] ;  /* 0x00111400015d7983 */ /* 0x000ea80000300800 */
[----:B------:R-:W-:Y:S01]  /*415c0*/  STL.64 [R1+0x3708], R6 ;  /* 0x0037080601007387 */ /* 0x000fe20000100a00 */
[----:B------:R-:W-:-:S03]  /*415d0*/  IADD3 R77, P5, PT, R15, R8, RZ ;  /* 0x000000080f4d7210 */ /* 0x000fc60007fbe0ff */
[----:B------:R-:W-:Y:S04]  /*415e0*/  STL [R1+0x3a04], R6 ;  /* 0x003a040601007387 */ /* 0x000fe80000100800 */
[----:B------:R0:W-:Y:S04]  /*415f0*/  STL [R1+0x3914], R7 ;  /* 0x0039140701007387 */ /* 0x0001e80000100800 */
[----:B------:R-:W-:Y:S01]  /*41600*/  STL [R1+0x1a00], R92 ;  /* 0x001a005c01007387 */ /* 0x000fe20000100800 */
[----:B------:R-:W-:Y:S02]  /*41610*/  IMAD.X R86, R14, 0x1, R9, P5 ;  /* 0x000000010e567824 */ /* 0x000fe400028e0609 */
[----:B---3--:R-:W-:-:S02]  /*41620*/  @!P1 IMAD.MOV.U32 R13, RZ, RZ, R75 ;  /* 0x000000ffff0d9224 */ /* 0x008fc400078e004b */
[----:B------:R-:W-:Y:S01]  /*41630*/  @!P1 IMAD.MOV.U32 R12, RZ, RZ, R21 ;  /* 0x000000ffff0c9224 */ /* 0x000fe200078e0015 */
[----:B0-----:R-:W-:Y:S02]  /*41640*/  PRMT R7, RZ, 0x7610, R7 ;  /* 0x00007610ff077816 */ /* 0x001fe40000000007 */
[----:B------:R-:W-:-:S04]  /*41650*/  PRMT R6, RZ, 0x7610, R6 ;  /* 0x00007610ff067816 */ /* 0x000fc80000000006 */
[----:B------:R0:W3:Y:S02]  /*41660*/  @!P1 LDG.E.U8 R7, desc[UR8][R12.64] ;  /* 0x000000080c079981 */ /* 0x0000e4000c1e1100 */
[----:B0-----:R-:W-:Y:S02]  /*41670*/  @!P1 IMAD.MOV.U32 R12, RZ, RZ, R91 ;  /* 0x000000ffff0c9224 */ /* 0x001fe400078e005b */
[----:B------:R-:W-:-:S05]  /*41680*/  @!P1 IMAD.MOV.U32 R13, RZ, RZ, R92 ;  /* 0x000000ffff0d9224 */ /* 0x000fca00078e005c */
[----:B------:R0:W3:Y:S04]  /*41690*/  @!P1 LDG.E.U8 R6, desc[UR8][R12.64] ;  /* 0x000000080c069981 */ /* 0x0000e8000c1e1100 */
[----:B----4-:R-:W-:Y:S04]  /*416a0*/  STL [R1+0x564], R11 ;  /* 0x0005640b01007387 */ /* 0x010fe80000100800 */
[----:B------:R1:W-:Y:S04]  /*416b0*/  STL [R1+0x1a0c], R77 ;  /* 0x001a0c4d01007387 */ /* 0x0003e80000100800 */
[----:B------:R-:W-:Y:S04]  /*416c0*/  STL [R1+0x3844], R72 ;  /* 0x0038444801007387 */ /* 0x000fe80000100800 */
[----:B------:R-:W-:Y:S04]  /*416d0*/  STL.64 [R1+0x3710], R8 ;  /* 0x0037100801007387 */ /* 0x000fe80000100a00 */
[----:B------:R-:W-:Y:S04]  /*416e0*/  STL [R1+0x3a08], R8 ;  /* 0x003a080801007387 */ /* 0x000fe80000100800 */
[----:B------:R-:W-:Y:S04]  /*416f0*/  STL [R1+0x3920], R9 ;  /* 0x0039200901007387 */ /* 0x000fe80000100800 */
[----:B------:R4:W-:Y:S04]  /*41700*/  STL [R1+0x1a08], R86 ;  /* 0x001a085601007387 */ /* 0x0009e80000100800 */
[----:B------:R-:W3:Y:S04]  /*41710*/  LDL.LU R75, [R1+0x3b1c] ;  /* 0x003b1c00014b7983 */ /* 0x000ee80000300800 */
[----:B------:R-:W3:Y:S01]  /*41720*/  LDL.LU R21, [R1+0x3b18] ;  /* 0x003b180001157983 */ /* 0x000ee20000300800 */
[----:B------:R-:W-:Y:S01]  /*41730*/  PRMT R5, RZ, 0x7610, R5 ;  /* 0x00007610ff057816 */ /* 0x000fe20000000005 */
[----:B0-----:R-:W-:-:S02]  /*41740*/  @!P1 IMAD.MOV.U32 R12, RZ, RZ, R77 ;  /* 0x000000ffff0c9224 */ /* 0x001fc400078e004d */
[----:B------:R-:W-:-:S05]  /*41750*/  @!P1 IMAD.MOV.U32 R13, RZ, RZ, R86 ;  /* 0x000000ffff0d9224 */ /* 0x000fca00078e0056 */
[----:B------:R0:W3:Y:S04]  /*41760*/  @!P1 LDG.E.U8 R5, desc[UR8][R12.64] ;  /* 0x000000080c059981 */ /* 0x0000e8000c1e1100 */
[----:B--2---:R-:W-:Y:S04]  /*41770*/  STL [R1+0x3848], R22 ;  /* 0x0038481601007387 */ /* 0x004fe80000100800 */
[----:B-1----:R-:W2:Y:S04]  /*41780*/  LDL.LU R77, [R1+0x794] ;  /* 0x00079400014d7983 */ /* 0x002ea80000300800 */
[----:B----4-:R-:W4:Y:S01]  /*41790*/  LDL.LU R86, [R1+0x790] ;  /* 0x0007900001567983 */ /* 0x010f220000300800 */
[----:B------:R-:W-:-:S02]  /*417a0*/  VIADD R11, R72, 0x55 ;  /* 0x00000055480b7836 */ /* 0x000fc40000000000 */
[C---:B------:R-:W-:Y:S02]  /*417b0*/  VIADD R24, R72.reuse, 0x56 ;  /* 0x0000005648187836 */ /* 0x040fe40000000000 */
[----:B------:R-:W-:Y:S01]  /*417c0*/  VIADD R26, R72, 0x57 ;  /* 0x00000057481a7836 */ /* 0x000fe20000000000 */
[----:B------:R-:W-:Y:S02]  /*417d0*/  ISETP.GE.AND P1, PT, R93, RZ, PT ;  /* 0x000000ff5d00720c */ /* 0x000fe40003f26270 */
[----:B------:R-:W-:Y:S02]  /*417e0*/  IABS R23, R11 ;  /* 0x0000000b00177213 */ /* 0x000fe40000000000 */
[----:B------:R-:W-:Y:S01]  /*417f0*/  IABS R24, R24 ;  /* 0x0000001800187213 */ /* 0x000fe20000000000 */
[----:B------:R-:W2:Y:S01]  /*41800*/  LDL.LU R93, [R1+0x78c] ;  /* 0x00078c00015d7983 */ /* 0x000ea20000300800 */
[----:B------:R-:W-:Y:S02]  /*41810*/  IABS R26, R26 ;  /* 0x0000001a001a7213 */ /* 0x000fe40000000000 */
[----:B------:R-:W-:Y:S01]  /*41820*/  ISETP.GE.AND P5, PT, R11, RZ, PT ;  /* 0x000000ff0b00720c */ /* 0x000fe20003fa6270 */
[----:B------:R-:W-:-:S04]  /*41830*/  IMAD.HI.U32 R14, R22, R23, RZ ;  /* 0x00000017160e7227 */ /* 0x000fc800078e00ff */
[----:B------:R-:W-:-:S04]  /*41840*/  IMAD.HI.U32 R11, R22, R24, RZ ;  /* 0x00000018160b7227 */ /* 0x000fc800078e00ff */
[----:B------:R-:W-:-:S04]  /*41850*/  IMAD.HI.U32 R15, R22, R26, RZ ;  /* 0x0000001a160f7227 */ /* 0x000fc800078e00ff */
[----:B------:R-:W-:Y:S02]  /*41860*/  IMAD.MOV R14, RZ, RZ, -R14 ;  /* 0x000000ffff0e7224 */ /* 0x000fe400078e0a0e */
[----:B------:R-:W-:Y:S02]  /*41870*/  IMAD.MOV R11, RZ, RZ, -R11 ;  /* 0x000000ffff0b7224 */ /* 0x000fe400078e0a0b */
[----:B0-----:R-:W-:Y:S02]  /*41880*/  IMAD.MOV R12, RZ, RZ, -R15 ;  /* 0x000000ffff0c7224 */ /* 0x001fe400078e0a0f */
[----:B------:R-:W-:Y:S01]  /*41890*/  @!P3 IMAD.MOV.U32 R13, RZ, RZ, R78 ;  /* 0x000000ffff0db224 */ /* 0x000fe200078e004e */
[----:B------:R-:W-:Y:S02]  /*418a0*/  PRMT R4, RZ, 0x7610, R4 ;  /* 0x00007610ff047816 */ /* 0x000fe40000000004 */
[----:B------:R-:W-:Y:S01]  /*418b0*/  PRMT R3, RZ, 0x7610, R3 ;  /* 0x00007610ff037816 */ /* 0x000fe20000000003 */
[----:B---3--:R-:W-:-:S02]  /*418c0*/  IMAD R23, R21, R14, R23 ;  /* 0x0000000e15177224 */ /* 0x008fc400078e0217 */
[C---:B------:R-:W-:Y:S02]  /*418d0*/  IMAD R24, R21.reuse, R11, R24 ;  /* 0x0000000b15187224 */ /* 0x040fe400078e0218 */
[----:B------:R-:W-:Y:S01]  /*418e0*/  IMAD R26, R21, R12, R26 ;  /* 0x0000000c151a7224 */ /* 0x000fe200078e021a */
[----:B------:R0:W-:Y:S04]  /*418f0*/  STL [R1+0x384c], R23 ;  /* 0x00384c1701007387 */ /* 0x0001e80000100800 */
[----:B------:R-:W-:Y:S04]  /*41900*/  STL [R1+0x3850], R24 ;  /* 0x0038501801007387 */ /* 0x000fe80000100800 */
[----:B------:R-:W-:Y:S04]  /*41910*/  STL [R1+0x3858], R26 ;  /* 0x0038581a01007387 */ /* 0x000fe80000100800 */
[----:B------:R-:W-:Y:S04]  /*41920*/  STL [R1+0x3854], R21 ;  /* 0x0038541501007387 */ /* 0x000fe80000100800 */
[----:B0-----:R-:W3:Y:S04]  /*41930*/  LDL.LU R23, [R1+0x788] ;  /* 0x0007880001177983 */ /* 0x001ee80000300800 */
[----:B------:R-:W3:Y:S04]  /*41940*/  LDL.LU R14, [R1+0x714] ;  /* 0x00071400010e7983 */ /* 0x000ee80000300800 */
[----:B------:R-:W-:Y:S04]  /*41950*/  STL [R1+0x55c], R7 ;  /* 0x00055c0701007387 */ /* 0x000fe80000100800 */
[----:B------:R-:W3:Y:S04]  /*41960*/  LDL.LU R15, [R1+0x710] ;  /* 0x00071000010f7983 */ /* 0x000ee80000300800 */
[----:B------:R-:W3:Y:S04]  /*41970*/  LDL.LU R22, [R1+0x70c] ;  /* 0x00070c0001167983 */ /* 0x000ee80000300800 */
[----:B------:R-:W3:Y:S04]  /*41980*/  LDL.LU R9, [R1+0x708] ;  /* 0x0007080001097983 */ /* 0x000ee80000300800 */
[----:B------:R-:W3:Y:S04]  /*41990*/  LDL.LU R78, [R1+0x694] ;  /* 0x00069400014e7983 */ /* 0x000ee80000300800 */
[----:B------:R-:W3:Y:S04]  /*419a0*/  LDL.LU R91, [R1+0x690] ;  /* 0x00069000015b7983 */ /* 0x000ee80000300800 */
[----:B------:R-:W3:Y:S01]  /*419b0*/  LDL.LU R92, [R1+0x68c] ;  /* 0x00068c00015c7983 */ /* 0x000ee20000300800 */
[----:B------:R-:W-:-:S03]  /*419c0*/  @!P3 IMAD.MOV.U32 R12, RZ, RZ, R46 ;  /* 0x000000ffff0cb224 */ /* 0x000fc600078e002e */
[----:B------:R-:W-:Y:S04]  /*419d0*/  STL [R1+0x4f0], R6 ;  /* 0x0004f00601007387 */ /* 0x000fe80000100800 */
[----:B------:R-:W3:Y:S04]  /*419e0*/  LDL.LU R46, [R1+0x688] ;  /* 0x00068800012e7983 */ /* 0x000ee80000300800 */
[----:B------:R0:W3:Y:S04]  /*419f0*/  @!P3 LDG.E.U8 R4, desc[UR8][R12.64] ;  /* 0x000000080c04b981 */ /* 0x0000e8000c1e1100 */
[----:B------:R1:W-:Y:S04]  /*41a00*/  STL [R1+0x4e8], R5 ;  /* 0x0004e80501007387 */ /* 0x0003e80000100800 */
[----:B------:R-:W3:Y:S04]  /*41a10*/  LDL.LU R8, [R1+0x214] ;  /* 0x0002140001087983 */ /* 0x000ee80000300800 */
[----:B------:R-:W3:Y:S01]  /*41a20*/  LDL.LU R72, [R1+0x210] ;  /* 0x0002100001487983 */ /* 0x000ee20000300800 */
[----:B0-----:R-:W-:-:S02]  /*41a30*/  @!P3 IMAD.MOV.U32 R12, RZ, RZ, R85 ;  /* 0x000000ffff0cb224 */ /* 0x001fc400078e0055 */
[----:B------:R-:W-:Y:S01]  /*41a40*/  @!P3 IMAD.MOV.U32 R13, RZ, RZ, R0 ;  /* 0x000000ffff0db224 */ /* 0x000fe200078e0000 */
[----:B-1----:R-:W3:Y:S04]  /*41a50*/  LDL.LU R5, [R1+0x20c] ;  /* 0x00020c0001057983 */ /* 0x002ee80000300800 */
[----:B------:R0:W3:Y:S04]  /*41a60*/  @!P3 LDG.E.U8 R3, desc[UR8][R12.64] ;  /* 0x000000080c03b981 */ /* 0x0000e8000c1e1100 */
[----:B----4-:R1:W-:Y:S01]  /*41a70*/  STS.U8 [R10+UR4+0xc880], R86 ;  /* 0x00c880560a007988 */ /* 0x0103e20008000004 */
[----:B0-----:R-:W-:-:S02]  /*41a80*/  @!P3 IMAD.MOV.U32 R12, RZ, RZ, R16 ;  /* 0x000000ffff0cb224 */ /* 0x001fc400078e0010 */
[----:B------:R-:W-:Y:S01]  /*41a90*/  @!P3 IMAD.MOV.U32 R13, RZ, RZ, R76 ;  /* 0x000000ffff0db224 */ /* 0x000fe200078e004c */
[----:B------:R-:W4:Y:S04]  /*41aa0*/  LDL.LU R16, [R1+0x208] ;  /* 0x0002080001107983 */ /* 0x000f280000300800 */
[----:B------:R-:W4:Y:S04]  /*41ab0*/  LDL.LU R76, [R1+0x204] ;  /* 0x00020400014c7983 */ /* 0x000f280000300800 */
[----:B------:R-:W4:Y:S04]  /*41ac0*/  LDL.LU R85, [R1+0x200] ;  /* 0x0002000001557983 */ /* 0x000f280000300800 */
[----:B------:R-:W4:Y:S04]  /*41ad0*/  LDL.LU R7, [R1+0x1fc] ;  /* 0x0001fc0001077983 */ /* 0x000f280000300800 */
[----:B------:R-:W4:Y:S04]  /*41ae0*/  LDL.LU R6, [R1+0x1f8] ;  /* 0x0001f80001067983 */ /* 0x000f280000300800 */
[----:B-1----:R-:W4:Y:S01]  /*41af0*/  LDL.LU R86, [R1+0x1f4] ;  /* 0x0001f40001567983 */ /* 0x002f220000300800 */
[----:B------:R-:W-:-:S03]  /*41b00*/  PRMT R2, RZ, 0x7610, R2 ;  /* 0x00007610ff027816 */ /* 0x000fc60000000002 */
[----:B--2---:R0:W-:Y:S04]  /*41b10*/  STS.U8 [R10+UR4+0x4880], R77 ;  /* 0x0048804d0a007988 */ /* 0x0041e80008000004 */
[----:B------:R1:W-:Y:S04]  /*41b20*/  STS.U8 [R10+UR4+0x14880], R93 ;  /* 0x0148805d0a007988 */ /* 0x0003e80008000004 */
[----:B------:R2:W4:Y:S02]  /*41b30*/  @!P3 LDG.E.U8 R2, desc[UR8][R12.64] ;  /* 0x000000080c02b981 */ /* 0x000524000c1e1100 */
[----:B--2---:R-:W-:-:S02]  /*41b40*/  @!P3 IMAD.MOV.U32 R12, RZ, RZ, R83 ;  /* 0x000000ffff0cb224 */ /* 0x004fc400078e0053 */
[----:B------:R-:W-:Y:S01]  /*41b50*/  @!P3 IMAD.MOV.U32 R13, RZ, RZ, R84 ;  /* 0x000000ffff0db224 */ /* 0x000fe200078e0054 */
[----:B------:R-:W2:Y:S04]  /*41b60*/  LDL.LU R83, [R1+0x1f0] ;  /* 0x0001f00001537983 */ /* 0x000ea80000300800 */
[----:B------:R-:W2:Y:S04]  /*41b70*/  LDL.LU R84, [R1+0x1ec] ;  /* 0x0001ec0001547983 */ /* 0x000ea80000300800 */
[----:B0-----:R-:W2:Y:S04]  /*41b80*/  LDL.LU R77, [R1+0x1e8] ;  /* 0x0001e800014d7983 */ /* 0x001ea80000300800 */
[----:B-1----:R-:W2:Y:S04]  /*41b90*/  LDL.LU R93, [R1+0x1e4] ;  /* 0x0001e400015d7983 */ /* 0x002ea80000300800 */
[----:B---3--:R0:W-:Y:S04]  /*41ba0*/  STS.U8 [R10+UR4+0x5080], R78 ;  /* 0x0050804e0a007988 */ /* 0x0081e80008000004 */
[----:B------:R1:W-:Y:S04]  /*41bb0*/  STS.U8 [R10+UR4+0xd080], R91 ;  /* 0x00d0805b0a007988 */ /* 0x0003e80008000004 */
[----:B------:R3:W-:Y:S04]  /*41bc0*/  STS.U8 [R10+UR4+0x15080], R92 ;  /* 0x0150805c0a007988 */ /* 0x0007e80008000004 */
[----:B------:R3:W-:Y:S04]  /*41bd0*/  STS.U8 [R10+UR4+0x1d080], R46 ;  /* 0x01d0802e0a007988 */ /* 0x0007e80008000004 */
[----:B0-----:R-:W2:Y:S04]  /*41be0*/  LDL.LU R78, [R1+0x1e0] ;  /* 0x0001e000014e7983 */ /* 0x001ea80000300800 */
[----:B-1----:R-:W2:Y:S04]  /*41bf0*/  LDL.LU R91, [R1+0x1dc] ;  /* 0x0001dc00015b7983 */ /* 0x002ea80000300800 */
[----:B---3--:R-:W3:Y:S04]  /*41c00*/  LDL.LU R92, [R1+0x1d8] ;  /* 0x0001d800015c7983 */ /* 0x008ee80000300800 */
[----:B------:R-:W3:Y:S04]  /*41c10*/  LDL.LU R46, [R1+0x1d4] ;  /* 0x0001d400012e7983 */ /* 0x000ee80000300800 */
[----:B------:R0:W-:Y:S04]  /*41c20*/  STS.U8 [R10+UR4+0x15480], R5 ;  /* 0x015480050a007988 */ /* 0x0001e80008000004 */
[----:B0-----:R-:W3:Y:S04]  /*41c30*/  LDL.LU R5, [R1+0x1d0] ;  /* 0x0001d00001057983 */ /* 0x001ee80000300800 */
[----:B----4-:R0:W-:Y:S04]  /*41c40*/  STS.U8 [R10+UR4+0x1d480], R16 ;  /* 0x01d480100a007988 */ /* 0x0101e80008000004 */
[----:B------:R1:W-:Y:S04]  /*41c50*/  STS.U8 [R10+UR4+0x5880], R76 ;  /* 0x0058804c0a007988 */ /* 0x0003e80008000004 */
[----:B------:R4:W-:Y:S04]  /*41c60*/  STS.U8 [R10+UR4+0xd880], R85 ;  /* 0x00d880550a007988 */ /* 0x0009e80008000004 */
[----:B------:R4:W-:Y:S04]  /*41c70*/  STS.U8 [R10+UR4+0x5c80], R86 ;  /* 0x005c80560a007988 */ /* 0x0009e80008000004 */
[----:B0-----:R-:W3:Y:S04]  /*41c80*/  LDL.LU R16, [R1+0x1cc] ;  /* 0x0001cc0001107983 */ /* 0x001ee80000300800 */
[----:B-1----:R-:W3:Y:S04]  /*41c90*/  LDL.LU R76, [R1+0x1c8] ;  /* 0x0001c800014c7983 */ /* 0x002ee80000300800 */
[----:B----4-:R-:W4:Y:S04]  /*41ca0*/  LDL.LU R85, [R1+0x1c4] ;  /* 0x0001c40001557983 */ /* 0x010f280000300800 */
        /* <DEDUP_REMOVED lines=10> */
[----:B--2---:R0:W-:Y:S04]  /*41d50*/  STS.U8 [R10+UR4+0xdc80], R83 ;  /* 0x00dc80530a007988 */ /* 0x0041e80008000004 */
[----:B------:R-:W2:Y:S04]  /*41d60*/  LDL.LU R9, [R1+0x5fc] ;  /* 0x0005fc0001097983 */ /* 0x000ea80000300800 */
[----:B------:R1:W-:Y:S04]  /*41d70*/  STS.U8 [R10+UR4+0x15c80], R84 ;  /* 0x015c80540a007988 */ /* 0x0003e80008000004 */
[----:B------:R1:W-:Y:S04]  /*41d80*/  STS.U8 [R10+UR4+0x1dc80], R77 ;  /* 0x01dc804d0a007988 */ /* 0x0003e80008000004 */
[----:B------:R1:W-:Y:S04]  /*41d90*/  STS.U8 [R10+UR4+0x6080], R93 ;  /* 0x0060805d0a007988 */ /* 0x0003e80008000004 */
[----:B0-----:R-:W2:Y:S04]  /*41da0*/  LDL.LU R83, [R1+0x5f8] ;  /* 0x0005f80001537983 */ /* 0x001ea80000300800 */
[----:B-1----:R-:W2:Y:S04]  /*41db0*/  LDL.LU R84, [R1+0x594] ;  /* 0x0005940001547983 */ /* 0x002ea80000300800 */
[----:B------:R-:W2:Y:S04]  /*41dc0*/  LDL.LU R77, [R1+0x590] ;  /* 0x00059000014d7983 */ /* 0x000ea80000300800 */
[----:B------:R-:W2:Y:S04]  /*41dd0*/  LDL.LU R93, [R1+0x58c] ;  /* 0x00058c00015d7983 */ /* 0x000ea80000300800 */
[----:B------:R0:W-:Y:S04]  /*41de0*/  STS.U8 [R10+UR4+0x5480], R8 ;  /* 0x005480080a007988 */ /* 0x0001e80008000004 */
[----:B------:R1:W-:Y:S04]  /*41df0*/  STS.U8 [R10+UR4+0xd480], R72 ;  /* 0x00d480480a007988 */ /* 0x0003e80008000004 */
[----:B0-----:R-:W2:Y:S04]  /*41e00*/  LDL.LU R8, [R1+0x588] ;  /* 0x0005880001087983 */ /* 0x001ea80000300800 */
[----:B-1----:R-:W2:Y:S04]  /*41e10*/  LDL.LU R72, [R1+0x524] ;  /* 0x0005240001487983 */ /* 0x002ea80000300800 */
[----:B------:R0:W-:Y:S04]  /*41e20*/  STS.U8 [R10+UR4+0xe080], R78 ;  /* 0x00e0804e0a007988 */ /* 0x0001e80008000004 */
[----:B------:R1:W-:Y:S04]  /*41e30*/  STS.U8 [R10+UR4+0x16080], R91 ;  /* 0x0160805b0a007988 */ /* 0x0003e80008000004 */
[----:B---3--:R3:W-:Y:S04]  /*41e40*/  STS.U8 [R10+UR4+0x1e080], R92 ;  /* 0x01e0805c0a007988 */ /* 0x0087e80008000004 */
[----:B------:R3:W-:Y:S04]  /*41e50*/  STS.U8 [R10+UR4+0x6480], R46 ;  /* 0x0064802e0a007988 */ /* 0x0007e80008000004 */
[----:B0-----:R-:W2:Y:S04]  /*41e60*/  LDL.LU R78, [R1+0x520] ;  /* 0x00052000014e7983 */ /* 0x001ea80000300800 */
[----:B-1----:R-:W2:Y:S04]  /*41e70*/  LDL.LU R91, [R1+0x51c] ;  /* 0x00051c00015b7983 */ /* 0x002ea80000300800 */
[----:B---3--:R-:W3:Y:S04]  /*41e80*/  LDL.LU R92, [R1+0x518] ;  /* 0x00051800015c7983 */ /* 0x008ee80000300800 */
[----:B------:R-:W3:Y:S04]  /*41e90*/  LDL.LU R46, [R1+0x1b4] ;  /* 0x0001b400012e7983 */ /* 0x000ee80000300800 */
[----:B------:R0:W-:Y:S04]  /*41ea0*/  STS.U8 [R10+UR4+0x15880], R7 ;  /* 0x015880070a007988 */ /* 0x0001e80008000004 */
[----:B------:R1:W-:Y:S04]  /*41eb0*/  STS.U8 [R10+UR4+0x1d880], R6 ;  /* 0x01d880060a007988 */ /* 0x0003e80008000004 */
[----:B------:R1:W-:Y:S04]  /*41ec0*/  STS.U8 [R10+UR4+0xe480], R5 ;  /* 0x00e480050a007988 */ /* 0x0003e80008000004 */
[----:B0-----:R-:W3:Y:S04]  /*41ed0*/  LDL.LU R7, [R1+0x1b0] ;  /* 0x0001b00001077983 */ /* 0x001ee80000300800 */
[----:B-1----:R-:W3:Y:S04]  /*41ee0*/  LDL.LU R6, [R1+0x1ac] ;  /* 0x0001ac0001067983 */ /* 0x002ee80000300800 */
[----:B------:R-:W3:Y:S04]  /*41ef0*/  LDL.LU R5, [R1+0x1a8] ;  /* 0x0001a80001057983 */ /* 0x000ee80000300800 */
[----:B------:R0:W-:Y:S04]  /*41f00*/  STS.U8 [R10+UR4+0x16480], R16 ;  /* 0x016480100a007988 */ /* 0x0001e80008000004 */
[----:B------:R1:W-:Y:S04]  /*41f10*/  STS.U8 [R10+UR4+0x1e480], R76 ;  /* 0x01e4804c0a007988 */ /* 0x0003e80008000004 */
[----:B----4-:R4:W-:Y:S04]  /*41f20*/  STS.U8 [R10+UR4+0x6880], R85 ;  /* 0x006880550a007988 */ /* 0x0109e80008000004 */
[----:B------:R4:W-:Y:S04]  /*41f30*/  STS.U8 [R10+UR4+0xe880], R86 ;  /* 0x00e880560a007988 */ /* 0x0009e80008000004 */
[----:B0-----:R-:W3:Y:S04]  /*41f40*/  LDL.LU R16, [R1+0x224] ;  /* 0x0002240001107983 */ /* 0x001ee80000300800 */
[----:B-1----:R-:W3:Y:S04]  /*41f50*/  LDL.LU R76, [R1+0x220] ;  /* 0x00022000014c7983 */ /* 0x002ee80000300800 */
[----:B----4-:R-:W4:Y:S04]  /*41f60*/  LDL.LU R85, [R1+0x21c] ;  /* 0x00021c0001557983 */ /* 0x010f280000300800 */
[----:B------:R-:W4:Y:S04]  /*41f70*/  LDL.LU R86, [R1+0x218] ;  /* 0x0002180001567983 */ /* 0x000f280000300800 */
[----:B--2---:R0:W-:Y:S04]  /*41f80*/  STS.U8 [R10+UR4+0x1ec80], R83 ;  /* 0x01ec80530a007988 */ /* 0x0041e80008000004 */
[----:B------:R1:W-:Y:S04]  /*41f90*/  STS.U8 [R10+UR4+0x7080], R84 ;  /* 0x007080540a007988 */ /* 0x0003e80008000004 */
[----:B------:R2:W-:Y:S04]  /*41fa0*/  STS.U8 [R10+UR4+0xf080], R77 ;  /* 0x00f0804d0a007988 */ /* 0x0005e80008000004 */
[----:B------:R2:W-:Y:S04]  /*41fb0*/  STS.U8 [R10+UR4+0x17080], R93 ;  /* 0x0170805d0a007988 */ /* 0x0005e80008000004 */
[----:B0-----:R-:W4:Y:S04]  /*41fc0*/  LDL.LU R83, [R1+0xed4] ;  /* 0x000ed40001537983 */ /* 0x001f280000300800 */
[----:B-1----:R-:W4:Y:S04]  /*41fd0*/  LDL.LU R84, [R1+0xed0] ;  /* 0x000ed00001547983 */ /* 0x002f280000300800 */
[----:B--2---:R-:W2:Y:S04]  /*41fe0*/  LDL.LU R77, [R1+0xecc] ;  /* 0x000ecc00014d7983 */ /* 0x004ea80000300800 */
[----:B------:R-:W2:Y:S01]  /*41ff0*/  LDL.LU R93, [R1+0xec8] ;  /* 0x000ec800015d7983 */ /* 0x000ea20000300800 */
[----:B------:R-:W0:Y:S03]  /*42000*/  S2R R0, SR_TID.X ;  /* 0x0000000000007919 */ /* 0x000e260000002100 */
[----:B------:R1:W-:Y:S04]  /*42010*/  STS.U8 [R10+UR4+0xf480], R78 ;  /* 0x00f4804e0a007988 */ /* 0x0003e80008000004 */
[----:B------:R0:W-:Y:S04]  /*42020*/  STS.U8 [R10+UR4+0x17480], R91 ;  /* 0x0174805b0a007988 */ /* 0x0001e80008000004 */
[----:B---3--:R3:W-:Y:S04]  /*42030*/  STS.U8 [R10+UR4+0x1f480], R92 ;  /* 0x01f4805c0a007988 */ /* 0x0087e80008000004 */
[----:B------:R3:W-:Y:S04]  /*42040*/  STS.U8 [R10+UR4+0x7880], R46 ;  /* 0x0078802e0a007988 */ /* 0x0007e80008000004 */
[----:B-1----:R-:W2:Y:S04]  /*42050*/  LDL.LU R78, [R1+0xfb0] ;  /* 0x000fb000014e7983 */ /* 0x002ea80000300800 */
[----:B0-----:R-:W2:Y:S04]  /*42060*/  LDL.LU R91, [R1+0xfa0] ;  /* 0x000fa000015b7983 */ /* 0x001ea80000300800 */
[----:B---3--:R-:W3:Y:S04]  /*42070*/  LDL.LU R92, [R1+0xf9c] ;  /* 0x000f9c00015c7983 */ /* 0x008ee80000300800 */
[----:B------:R-:W3:Y:S04]  /*42080*/  LDL.LU R46, [R1+0xf98] ;  /* 0x000f9800012e7983 */ /* 0x000ee80000300800 */
[----:B------:R-:W3:Y:S01]  /*42090*/  LDL.LU R24, [R1+0x103c] ;  /* 0x00103c0001187983 */ /* 0x000ee20000300800 */
[----:B------:R-:W-:-:S03]  /*420a0*/  LOP3.LUT R0, R0, 0x7f, RZ, 0xc0, !PT ;  /* 0x0000007f00007812 */ /* 0x000fc600078ec0ff */
[----:B------:R-:W-:Y:S01]  /*420b0*/  STS.U8 [R10+UR4+0x16880], R23 ;  /* 0x016880170a007988 */ /* 0x000fe20008000004 */
[----:B------:R-:W-:-:S03]  /*420c0*/  LOP3.LUT R11, R0, 0x20, RZ, 0x3c, !PT ;  /* 0x00000020000b7812 */ /* 0x000fc600078e3cff */
        /* <DEDUP_REMOVED lines=8> */
[----:B------:R-:W-:Y:S04]  /*42150*/  STL [R1+0x3abc], R10 ;  /* 0x003abc0a01007387 */ /* 0x000fe80000100800 */
[----:B------:R-:W-:Y:S04]  /*42160*/  STL [R1+0x3ac4], R10 ;  /* 0x003ac40a01007387 */ /* 0x000fe80000100800 */
[----:B------:R-:W-:Y:S04]  /*42170*/  STL [R1+0x3acc], R10 ;  /* 0x003acc0a01007387 */ /* 0x000fe80000100800 */
[----:B------:R-:W-:Y:S04]  /*42180*/  STL [R1+0x3ad8], R10 ;  /* 0x003ad80a01007387 */ /* 0x000fe80000100800 */
[----:B------:R0:W-:Y:S04]  /*42190*/  STS.U8 [R10+UR4+0x1e880], R14 ;  /* 0x01e8800e0a007988 */ /* 0x0001e80008000004 */
        /* <DEDUP_REMOVED lines=8> */
[----:B------:R-:W4:Y:S04]  /*42220*/  LDL.LU R23, [R1+0x10b8] ;  /* 0x0010b80001177983 */ /* 0x000f280000300800 */
[----:B------:R1:W-:Y:S04]  /*42230*/  STS.U8 [R11+UR4+0x1100], R83 ;  /* 0x001100530b007988 */ /* 0x0003e80008000004 */
[----:B0-----:R-:W4:Y:S04]  /*42240*/  LDL.LU R14, [R1+0x10b4] ;  /* 0x0010b400010e7983 */ /* 0x001f280000300800 */
[----:B------:R0:W-:Y:S04]  /*42250*/  STS.U8 [R11+UR4+0x9100], R84 ;  /* 0x009100540b007988 */ /* 0x0001e80008000004 */
[----:B--2---:R2:W-:Y:S04]  /*42260*/  STS.U8 [R11+UR4+0x11100], R77 ;  /* 0x0111004d0b007988 */ /* 0x0045e80008000004 */
[----:B------:R2:W-:Y:S04]  /*42270*/  STS.U8 [R11+UR4+0x19100], R93 ;  /* 0x0191005d0b007988 */ /* 0x0005e80008000004 */
[----:B-1----:R-:W4:Y:S04]  /*42280*/  LDL.LU R83, [R1+0x10b0] ;  /* 0x0010b00001537983 */ /* 0x002f280000300800 */
[----:B0-----:R-:W4:Y:S04]  /*42290*/  LDL.LU R84, [R1+0x120c] ;  /* 0x00120c0001547983 */ /* 0x001f280000300800 */
[----:B--2---:R-:W2:Y:S04]  /*422a0*/  LDL.LU R77, [R1+0x1208] ;  /* 0x00120800014d7983 */ /* 0x004ea80000300800 */
[----:B------:R-:W2:Y:S04]  /*422b0*/  LDL.LU R93, [R1+0x11fc] ;  /* 0x0011fc00015d7983 */ /* 0x000ea80000300800 */
        /* <DEDUP_REMOVED lines=24> */
[----:B------:R0:W-:Y:S04]  /*42440*/  STS.U8 [R11+UR4+0x18500], R83 ;  /* 0x018500530b007988 */ /* 0x0001e80008000004 */
[----:B------:R1:W-:Y:S04]  /*42450*/  STS.U8 [R11+UR4+0x100], R84 ;  /* 0x000100540b007988 */ /* 0x0003e80008000004 */
[----:B--2---:R2:W-:Y:S04]  /*42460*/  STS.U8 [R11+UR4+0x8100], R77 ;  /* 0x0081004d0b007988 */ /* 0x0045e80008000004 */
[----:B------:R2:W-:Y:S04]  /*42470*/  STS.U8 [R11+UR4+0x10100], R93 ;  /* 0x0101005d0b007988 */ /* 0x0005e80008000004 */
[----:B0-----:R-:W4:Y:S04]  /*42480*/  LDL.LU R83, [R1+0xda8] ;  /* 0x000da80001537983 */ /* 0x001f280000300800 */
[----:B-1----:R-:W4:Y:S04]  /*42490*/  LDL.LU R84, [R1+0xe44] ;  /* 0x000e440001547983 */ /* 0x002f280000300800 */
[----:B--2---:R-:W2:Y:S04]  /*424a0*/  LDL.LU R77, [R1+0xe40] ;  /* 0x000e4000014d7983 */ /* 0x004ea80000300800 */
[----:B------:R-:W2:Y:S04]  /*424b0*/  LDL.LU R93, [R1+0xe3c] ;  /* 0x000e3c00015d7983 */ /* 0x000ea80000300800 */
[----:B------:R0:W-:Y:S04]  /*424c0*/  STS.U8 [R11+UR4+0x900], R24 ;  /* 0x000900180b007988 */ /* 0x0001e80008000004 */
[----:B0-----:R-:W2:Y:S04]  /*424d0*/  LDL.LU R24, [R1+0xe38] ;  /* 0x000e380001187983 */ /* 0x001ea80000300800 */
        /* <DEDUP_REMOVED lines=10> */
[----:B0-----:R-:W3:Y:S04]  /*42580*/  LDL.LU R23, [R1+0xa08] ;  /* 0x000a080001177983 */ /* 0x001ee80000300800 */
[----:B-1----:R-:W3:Y:S04]  /*42590*/  LDL.LU R14, [R1+0xa0c] ;  /* 0x000a0c00010e7983 */ /* 0x002ee80000300800 */
        /* <DEDUP_REMOVED lines=24> */
[----:B--2---:R2:W-:Y:S04]  /*42720*/  STS.U8 [R11+UR4+0x9500], R77 ;  /* 0x0095004d0b007988 */ /* 0x0045e80008000004 */
[----:B------:R2:W-:Y:S04]  /*42730*/  STS.U8 [R11+UR4+0x11500], R93 ;  /* 0x0115005d0b007988 */ /* 0x0005e80008000004 */
[----:B0-----:R-:W4:Y:S04]  /*42740*/  LDL.LU R6, [R1+0xba4] ;  /* 0x000ba40001067983 */ /* 0x001f280000300800 */
[----:B-1----:R-:W4:Y:S04]  /*42750*/  LDL.LU R5, [R1+0xba0] ;  /* 0x000ba00001057983 */ /* 0x002f280000300800 */
[----:B------:R-:W4:Y:S04]  /*42760*/  LDL.LU R83, [R1+0xb9c] ;  /* 0x000b9c0001537983 */ /* 0x000f280000300800 */
[----:B------:R-:W4:Y:S04]  /*42770*/  LDL.LU R84, [R1+0xb98] ;  /* 0x000b980001547983 */ /* 0x000f280000300800 */
[----:B--2---:R-:W2:Y:S04]  /*42780*/  LDL.LU R77, [R1+0x914] ;  /* 0x00091400014d7983 */ /* 0x004ea80000300800 */
        /* <DEDUP_REMOVED lines=9> */
[----:B------:R-:W-:Y:S04]  /*42820*/  STS.U8 [R11+UR4+0x19500], R24 ;  /* 0x019500180b007988 */ /* 0x000fe80008000004 */
        /* <DEDUP_REMOVED lines=32> */
[----:B------:R0:W-:Y:S04]  /*42a30*/  STS.U8 [R11+UR4+0x12d00], R8 ;  /* 0x012d00080b007988 */ /* 0x0001e80008000004 */
[----:B------:R1:W-:Y:S04]  /*42a40*/  STS.U8 [R11+UR4+0xad00], R72 ;  /* 0x00ad00480b007988 */ /* 0x0003e80008000004 */
[----:B------:R1:W-:Y:S04]  /*42a50*/  STS.U8 [R11+UR4+0x2d00], R7 ;  /* 0x002d00070b007988 */ /* 0x0003e80008000004 */
[----:B0-----:R-:W3:Y:S04]  /*42a60*/  LDL.LU R15, [R1+0x680] ;  /* 0x00068000010f7983 */ /* 0x001ee80000300800 */
[----:B-1----:R-:W3:Y:S04]  /*42a70*/  LDL.LU R22, [R1+0x67c] ;  /* 0x00067c0001167983 */ /* 0x002ee80000300800 */
[----:B------:R-:W3:Y:S04]  /*42a80*/  LDL.LU R9, [R1+0x678] ;  /* 0x0006780001097983 */ /* 0x000ee80000300800 */
[----:B------:R-:W3:Y:S04]  /*42a90*/  LDL.LU R8, [R1+0x294] ;  /* 0x0002940001087983 */ /* 0x000ee80000300800 */
[----:B------:R-:W3:Y:S04]  /*42aa0*/  LDL.LU R72, [R1+0x290] ;  /* 0x0002900001487983 */ /* 0x000ee80000300800 */
[----:B------:R0:W-:Y:S04]  /*42ab0*/  STS.U8 [R11+UR4+0x2900], R6 ;  /* 0x002900060b007988 */ /* 0x0001e80008000004 */
[----:B------:R-:W3:Y:S04]  /*42ac0*/  LDL.LU R7, [R1+0x28c] ;  /* 0x00028c0001077983 */ /* 0x000ee80000300800 */
[----:B------:R1:W-:Y:S04]  /*42ad0*/  STS.U8 [R11+UR4+0xa900], R5 ;  /* 0x00a900050b007988 */ /* 0x0003e80008000004 */
[----:B------:R1:W-:Y:S04]  /*42ae0*/  STS.U8 [R11+UR4+0x14100], R16 ;  /* 0x014100100b007988 */ /* 0x0003e80008000004 */
[----:B0-----:R-:W3:Y:S04]  /*42af0*/  LDL.LU R6, [R1+0x288] ;  /* 0x0002880001067983 */ /* 0x001ee80000300800 */
[----:B------:R0:W-:Y:S04]  /*42b00*/  STS.U8 [R11+UR4+0x1c100], R76 ;  /* 0x01c1004c0b007988 */ /* 0x0001e80008000004 */
[----:B-1----:R-:W3:Y:S04]  /*42b10*/  LDL.LU R5, [R1+0x284] ;  /* 0x0002840001057983 */ /* 0x002ee80000300800 */
[----:B----4-:R1:W-:Y:S04]  /*42b20*/  STS.U8 [R11+UR4+0x4500], R85 ;  /* 0x004500550b007988 */ /* 0x0103e80008000004 */
[----:B------:R4:W-:Y:S04]  /*42b30*/  STS.U8 [R11+UR4+0xc500], R86 ;  /* 0x00c500560b007988 */ /* 0x0009e80008000004 */
[----:B------:R-:W3:Y:S04]  /*42b40*/  LDL.LU R16, [R1+0x280] ;  /* 0x0002800001107983 */ /* 0x000ee80000300800 */
[----:B0-----:R-:W3:Y:S04]  /*42b50*/  LDL.LU R76, [R1+0x27c] ;  /* 0x00027c00014c7983 */ /* 0x001ee80000300800 */
[----:B-1----:R-:W3:Y:S04]  /*42b60*/  LDL.LU R85, [R1+0x278] ;  /* 0x0002780001557983 */ /* 0x002ee80000300800 */
[----:B----4-:R-:W4:Y:S04]  /*42b70*/  LDL.LU R86, [R1+0x274] ;  /* 0x0002740001567983 */ /* 0x010f280000300800 */
        /* <DEDUP_REMOVED lines=17> */
[----:B0-----:R-:W3:Y:S04]  /*42c90*/  LDL.LU R24, [R1+0x250] ;  /* 0x0002500001187983 */ /* 0x001ee80000300800 */
[----:B------:R0:W-:Y:S04]  /*42ca0*/  STS.U8 [R11+UR4+0xd900], R16 ;  /* 0x00d900100b007988 */ /* 0x0001e80008000004 */
[----:B------:R1:W-:Y:S04]  /*42cb0*/  STS.U8 [R11+UR4+0x15900], R76 ;  /* 0x0159004c0b007988 */ /* 0x0003e80008000004 */
[----:B------:R1:W-:Y:S04]  /*42cc0*/  STS.U8 [R11+UR4+0x1d900], R85 ;  /* 0x01d900550b007988 */ /* 0x0003e80008000004 */
[----:B----4-:R4:W-:Y:S04]  /*42cd0*/  STS.U8 [R11+UR4+0x5d00], R86 ;  /* 0x005d00560b007988 */ /* 0x0109e80008000004 */
[----:B0-----:R-:W3:Y:S04]  /*42ce0*/  LDL.LU R16, [R1+0x24c] ;  /* 0x00024c0001107983 */ /* 0x001ee80000300800 */
[----:B-1----:R-:W3:Y:S04]  /*42cf0*/  LDL.LU R76, [R1+0x248] ;  /* 0x00024800014c7983 */ /* 0x002ee80000300800 */
[----:B------:R-:W3:Y:S04]  /*42d00*/  LDL.LU R85, [R1+0x244] ;  /* 0x0002440001557983 */ /* 0x000ee80000300800 */
[----:B----4-:R-:W4:Y:S04]  /*42d10*/  LDL.LU R86, [R1+0x240] ;  /* 0x0002400001567983 */ /* 0x010f280000300800 */
[----:B------:R0:W-:Y:S04]  /*42d20*/  STS.U8 [R11+UR4+0x1c900], R23 ;  /* 0x01c900170b007988 */ /* 0x0001e80008000004 */
[----:B------:R1:W-:Y:S04]  /*42d30*/  STS.U8 [R11+UR4+0x4d00], R14 ;  /* 0x004d000e0b007988 */ /* 0x0003e80008000004 */
[----:B0-----:R-:W4:Y:S04]  /*42d40*/  LDL.LU R23, [R1+0x23c] ;  /* 0x00023c0001177983 */ /* 0x001f280000300800 */
[----:B-1----:R-:W4:Y:S04]  /*42d50*/  LDL.LU R14, [R1+0x238] ;  /* 0x00023800010e7983 */ /* 0x002f280000300800 */
        /* <DEDUP_REMOVED lines=55> */
[----:B------:R-:W3:Y:S01]  /*430d0*/  LDL.LU R46, [R1+0xf78] ;  /* 0x000f7800012e7983 */ /* 0x000ee20000300800 */
[----:B------:R-:W-:-:S03]  /*430e0*/  PRMT R27, RZ, 0x7610, R27 ;  /* 0x00007610ff1b7816 */ /* 0x000fc6000000001b */
[----:B------:R-:W-:Y:S04]  /*430f0*/  STS.U8 [R11+UR4+0xe500], R24 ;  /* 0x00e500180b007988 */ /* 0x000fe80008000004 */
[----:B------:R-:W-:Y:S04]  /*43100*/  STS.U8 [R11+UR4+0x16900], R23 ;  /* 0x016900170b007988 */ /* 0x000fe80008000004 */
[----:B------:R-:W-:Y:S04]  /*43110*/  STS.U8 [R11+UR4+0x1e900], R14 ;  /* 0x01e9000e0b007988 */ /* 0x000fe80008000004 */
[----:B------:R0:W3:Y:S04]  /*43120*/  @!P3 LDG.E.U8 R27, desc[UR8][R12.64] ;  /* 0x000000080c1bb981 */ /* 0x0000e8000c1e1100 */
[----:B------:R-:W-:Y:S04]  /*43130*/  STS.U8 [R11+UR4+0x7100], R15 ;  /* 0x0071000f0b007988 */ /* 0x000fe80008000004 */
[----:B------:R-:W-:Y:S04]  /*43140*/  STS.U8 [R11+UR4+0xf100], R22 ;  /* 0x00f100160b007988 */ /* 0x000fe80008000004 */
[----:B------:R-:W-:Y:S04]  /*43150*/  STS.U8 [R11+UR4+0x17100], R9 ;  /* 0x017100090b007988 */ /* 0x000fe80008000004 */
[----:B------:R-:W-:Y:S04]  /*43160*/  STS.U8 [R11+UR4+0x1f100], R8 ;  /* 0x01f100080b007988 */ /* 0x000fe80008000004 */
[----:B------:R-:W-:Y:S04]  /*43170*/  STS.U8 [R11+UR4+0x7500], R72 ;  /* 0x007500480b007988 */ /* 0x000fe80008000004 */
[----:B------:R-:W-:Y:S01]  /*43180*/  STS.U8 [R11+UR4+0xf500], R7 ;  /* 0x00f500070b007988 */ /* 0x000fe20008000004 */
[----:B0-----:R-:W-:-:S03]  /*43190*/  LOP3.LUT R12, R0, 0x30, RZ, 0x3c, !PT ;  /* 0x00000030000c7812 */ /* 0x001fc600078e3cff */
[----:B----4-:R0:W-:Y:S04]  /*431a0*/  STS.U8 [R11+UR4+0x1fd00], R86 ;  /* 0x01fd00560b007988 */ /* 0x0101e80008000004 */
[----:B------:R1:W-:Y:S04]  /*431b0*/  STS.U8 [R11+UR4+0x17d00], R85 ;  /* 0x017d00550b007988 */ /* 0x0003e80008000004 */
[----:B0-----:R-:W4:Y:S04]  /*431c0*/  LDL.LU R86, [R1+0x102c] ;  /* 0x00102c0001567983 */ /* 0x001f280000300800 */
[----:B-1----:R-:W4:Y:S04]  /*431d0*/  LDL.LU R85, [R1+0x1028] ;  /* 0x0010280001557983 */ /* 0x002f280000300800 */
[----:B------:R-:W-:Y:S04]  /*431e0*/  STL [R1+0x3a9c], R11 ;  /* 0x003a9c0b01007387 */ /* 0x000fe80000100800 */
[----:B------:R-:W-:Y:S04]  /*431f0*/  STL [R1+0x3aa4], R11 ;  /* 0x003aa40b01007387 */ /* 0x000fe80000100800 */
[----:B------:R-:W-:Y:S04]  /*43200*/  STL [R1+0x3aac], R11 ;  /* 0x003aac0b01007387 */ /* 0x000fe80000100800 */
[----:B------:R-:W-:Y:S04]  /*43210*/  STL [R1+0x3ab4], R11 ;  /* 0x003ab40b01007387 */ /* 0x000fe80000100800 */
[----:B------:R-:W4:Y:S04]  /*43220*/  LDL.LU R21, [R1+0x1024] ;  /* 0x0010240001157983 */ /* 0x000f280000300800 */
[----:B------:R-:W4:Y:S04]  /*43230*/  LDL.LU R26, [R1+0x101c] ;  /* 0x00101c00011a7983 */ /* 0x000f280000300800 */
[----:B------:R-:W4:Y:S04]  /*43240*/  LDL.LU R24, [R1+0x10ac] ;  /* 0x0010ac0001187983 */ /* 0x000f280000300800 */
[----:B------:R-:W4:Y:S04]  /*43250*/  LDL.LU R23, [R1+0x10a8] ;  /* 0x0010a80001177983 */ /* 0x000f280000300800 */
[----:B------:R-:W4:Y:S04]  /*43260*/  LDL.LU R14, [R1+0x10a4] ;  /* 0x0010a400010e7983 */ /* 0x000f280000300800 */
[----:B------:R-:W4:Y:S04]  /*43270*/  LDL.LU R15, [R1+0x10a0] ;  /* 0x0010a000010f7983 */ /* 0x000f280000300800 */
[----:B------:R-:W-:Y:S04]  /*43280*/  STS.U8 [R11+UR4+0x17500], R6 ;  /* 0x017500060b007988 */ /* 0x000fe80008000004 */
[----:B------:R-:W-:Y:S04]  /*43290*/  STS.U8 [R11+UR4+0x1f500], R5 ;  /* 0x01f500050b007988 */ /* 0x000fe80008000004 */
[----:B------:R-:W-:Y:S04]  /*432a0*/  STS.U8 [R11+UR4+0x7d00], R16 ;  /* 0x007d00100b007988 */ /* 0x000fe80008000004 */
[----:B------:R-:W-:Y:S04]  /*432b0*/  STS.U8 [R11+UR4+0xfd00], R76 ;  /* 0x00fd004c0b007988 */ /* 0x000fe80008000004 */
[----:B------:R-:W4:Y:S04]  /*432c0*/  LDL.LU R22, [R1+0x11f0] ;  /* 0x0011f00001167983 */ /* 0x000f280000300800 */
[----:B------:R0:W-:Y:S04]  /*432d0*/  STS.U8 [R12+UR4+0x1180], R83 ;  /* 0x001180530c007988 */ /* 0x0001e80008000004 */
[----:B------:R-:W4:Y:S04]  /*432e0*/  LDL.LU R9, [R1+0x11ec] ;  /* 0x0011ec0001097983 */ /* 0x000f280000300800 */
[----:B------:R1:W-:Y:S04]  /*432f0*/  STS.U8 [R12+UR4+0x9180], R84 ;  /* 0x009180540c007988 */ /* 0x0003e80008000004 */
[----:B--2---:R2:W-:Y:S04]  /*43300*/  STS.U8 [R12+UR4+0x11180], R77 ;  /* 0x0111804d0c007988 */ /* 0x0045e80008000004 */
[----:B------:R2:W-:Y:S04]  /*43310*/  STS.U8 [R12+UR4+0x19180], R93 ;  /* 0x0191805d0c007988 */ /* 0x0005e80008000004 */
[----:B0-----:R-:W4:Y:S04]  /*43320*/  LDL.LU R83, [R1+0x11e8] ;  /* 0x0011e80001537983 */ /* 0x001f280000300800 */
[----:B-1----:R-:W4:Y:S04]  /*43330*/  LDL.LU R84, [R1+0x11e4] ;  /* 0x0011e40001547983 */ /* 0x002f280000300800 */
[----:B--2---:R-:W2:Y:S04]  /*43340*/  LDL.LU R77, [R1+0xc04] ;  /* 0x000c0400014d7983 */ /* 0x004ea80000300800 */
[----:B------:R-:W2:Y:S04]  /*43350*/  LDL.LU R93, [R1+0xc00] ;  /* 0x000c0000015d7983 */ /* 0x000ea80000300800 */
[----:B------:R-:W2:Y:S04]  /*43360*/  LDL.LU R8, [R1+0xbfc] ;  /* 0x000bfc0001087983 */ /* 0x000ea80000300800 */
[----:B------:R-:W2:Y:S04]  /*43370*/  LDL.LU R72, [R1+0xbf8] ;  /* 0x000bf80001487983 */ /* 0x000ea80000300800 */
[----:B------:R-:W2:Y:S04]  /*43380*/  LDL.LU R7, [R1+0xca4] ;  /* 0x000ca40001077983 */ /* 0x000ea80000300800 */
[----:B------:R-:W2:Y:S04]  /*43390*/  LDL.LU R6, [R1+0xca0] ;  /* 0x000ca00001067983 */ /* 0x000ea80000300800 */
[----:B------:R-:W2:Y:S04]  /*433a0*/  LDL.LU R5, [R1+0xc9c] ;  /* 0x000c9c0001057983 */ /* 0x000ea80000300800 */
[----:B---3--:R0:W-:Y:S04]  /*433b0*/  STS.U8 [R12+UR4+0x18d80], R46 ;  /* 0x018d802e0c007988 */ /* 0x0081e80008000004 */
[----:B0-----:R-:W3:Y:S04]  /*433c0*/  LDL.LU R46, [R1+0xc98] ;  /* 0x000c9800012e7983 */ /* 0x001ee80000300800 */
[----:B------:R-:W3:Y:S04]  /*433d0*/  LDL.LU R16, [R1+0xd24] ;  /* 0x000d240001107983 */ /* 0x000ee80000300800 */
[----:B------:R-:W3:Y:S04]  /*433e0*/  LDL.LU R76, [R1+0xd20] ;  /* 0x000d2000014c7983 */ /* 0x000ee80000300800 */
[----:B------:R-:W-:Y:S04]  /*433f0*/  STS.U8 [R12+UR4+0xd80], R78 ;  /* 0x000d804e0c007988 */ /* 0x000fe80008000004 */
[----:B------:R-:W-:Y:S04]  /*43400*/  STS.U8 [R12+UR4+0x8d80], R91 ;  /* 0x008d805b0c007988 */ /* 0x000fe80008000004 */
[----:B------:R-:W-:Y:S04]  /*43410*/  STS.U8 [R12+UR4+0x10d80], R92 ;  /* 0x010d805c0c007988 */ /* 0x000fe80008000004 */
[----:B----4-:R0:W-:Y:S04]  /*43420*/  STS.U8 [R12+UR4+0x980], R86 ;  /* 0x000980560c007988 */ /* 0x0101e80008000004 */
[----:B0-----:R-:W4:Y:S04]  /*43430*/  LDL.LU R86, [R1+0xd1c] ;  /* 0x000d1c0001567983 */ /* 0x001f280000300800 */
[----:B------:R-:W4:Y:S04]  /*43440*/  LDL.LU R78, [R1+0xd18] ;  /* 0x000d1800014e7983 */ /* 0x000f280000300800 */
[----:B------:R-:W4:Y:S04]  /*43450*/  LDL.LU R91, [R1+0xda4] ;  /* 0x000da400015b7983 */ /* 0x000f280000300800 */
[----:B------:R0:W-:Y:S04]  /*43460*/  STS.U8 [R12+UR4+0x8980], R85 ;  /* 0x008980550c007988 */ /* 0x0001e80008000004 */
[----:B------:R-:W4:Y:S04]  /*43470*/  LDL.LU R92, [R1+0xda0] ;  /* 0x000da000015c7983 */ /* 0x000f280000300800 */
[----:B------:R-:W-:Y:S04]  /*43480*/  STS.U8 [R12+UR4+0x10980], R21 ;  /* 0x010980150c007988 */ /* 0x000fe80008000004 */
[----:B------:R-:W-:Y:S04]  /*43490*/  STS.U8 [R12+UR4+0x18980], R26 ;  /* 0x0189801a0c007988 */ /* 0x000fe80008000004 */
[----:B------:R-:W-:Y:S04]  /*434a0*/  STS.U8 [R12+UR4+0x580], R24 ;  /* 0x000580180c007988 */ /* 0x000fe80008000004 */
[----:B------:R-:W-:Y:S04]  /*434b0*/  STS.U8 [R12+UR4+0x8580], R23 ;  /* 0x008580170c007988 */ /* 0x000fe80008000004 */
[----:B------:R-:W-:Y:S04]  /*434c0*/  STS.U8 [R12+UR4+0x10580], R14 ;  /* 0x0105800e0c007988 */ /* 0x000fe80008000004 */
[----:B------:R-:W-:Y:S04]  /*434d0*/  STS.U8 [R12+UR4+0x18580], R15 ;  /* 0x0185800f0c007988 */ /* 0x000fe80008000004 */
[----:B0-----:R-:W4:Y:S04]  /*434e0*/  LDL.LU R85, [R1+0xd9c] ;  /* 0x000d9c0001557983 */ /* 0x001f280000300800 */
[----:B------:R-:W-:Y:S04]  /*434f0*/  STS.U8 [R12+UR4+0x180], R22 ;  /* 0x000180160c007988 */ /* 0x000fe80008000004 */
        /* <DEDUP_REMOVED lines=8> */
[----:B---3--:R0:W-:Y:S04]  /*43580*/  STS.U8 [R12+UR4+0x1a180], R46 ;  /* 0x01a1802e0c007988 */ /* 0x0081e80008000004 */
[----:B0-----:R-:W3:Y:S04]  /*43590*/  LDL.LU R46, [R1+0xe28] ;  /* 0x000e2800012e7983 */ /* 0x001ee80000300800 */
[----:B------:R-:W-:Y:S04]  /*435a0*/  STS.U8 [R12+UR4+0x8180], R9 ;  /* 0x008180090c007988 */ /* 0x000fe80008000004 */
[----:B------:R-:W-:Y:S04]  /*435b0*/  STS.U8 [R12+UR4+0x12580], R8 ;  /* 0x012580080c007988 */ /* 0x000fe80008000004 */
[----:B------:R-:W-:Y:S04]  /*435c0*/  STS.U8 [R12+UR4+0x1a580], R72 ;  /* 0x01a580480c007988 */ /* 0x000fe80008000004 */
[----:B------:R-:W-:Y:S04]  /*435d0*/  STS.U8 [R12+UR4+0x2180], R7 ;  /* 0x002180070c007988 */ /* 0x000fe80008000004 */
[----:B------:R-:W-:Y:S04]  /*435e0*/  STS.U8 [R12+UR4+0xa180], R6 ;  /* 0x00a180060c007988 */ /* 0x000fe80008000004 */
[----:B------:R-:W-:Y:S04]  /*435f0*/  STS.U8 [R12+UR4+0x12180], R5 ;  /* 0x012180050c007988 */ /* 0x000fe80008000004 */
[----:B----4-:R0:W-:Y:S04]  /*43600*/  STS.U8 [R12+UR4+0x11d80], R86 ;  /* 0x011d80560c007988 */ /* 0x0101e80008000004 */
[----:B------:R1:W-:Y:S04]  /*43610*/  STS.U8 [R12+UR4+0x19d80], R78 ;  /* 0x019d804e0c007988 */ /* 0x0003e80008000004 */
        /* <DEDUP_REMOVED lines=9> */
[----:B------:R0:W-:Y:S04]  /*436b0*/  STS.U8 [R12+UR4+0x1980], R91 ;  /* 0x0019805b0c007988 */ /* 0x0001e80008000004 */
[----:B-1----:R-:W4:Y:S04]  /*436c0*/  LDL.LU R78, [R1+0xa9c] ;  /* 0x000a9c00014e7983 */ /* 0x002f280000300800 */
[----:B------:R1:W-:Y:S04]  /*436d0*/  STS.U8 [R12+UR4+0x9980], R92 ;  /* 0x0099805c0c007988 */ /* 0x0003e80008000004 */
[----:B------:R1:W-:Y:S04]  /*436e0*/  STS.U8 [R12+UR4+0x11980], R85 ;  /* 0x011980550c007988 */ /* 0x0003e80008000004 */
[----:B0-----:R-:W4:Y:S04]  /*436f0*/  LDL.LU R91, [R1+0xaa0] ;  /* 0x000aa000015b7983 */ /* 0x001f280000300800 */
[----:B-1----:R-:W4:Y:S04]  /*43700*/  LDL.LU R92, [R1+0xaa8] ;  /* 0x000aa800015c7983 */ /* 0x002f280000300800 */
        /* <DEDUP_REMOVED lines=8> */
[----:B------:R0:W-:Y:S04]  /*43790*/  STS.U8 [R12+UR4+0x1d80], R16 ;  /* 0x001d80100c007988 */ /* 0x0001e80008000004 */
[----:B------:R1:W-:Y:S04]  /*437a0*/  STS.U8 [R12+UR4+0x9d80], R76 ;  /* 0x009d804c0c007988 */ /* 0x0003e80008000004 */
[----:B0-----:R-:W2:Y:S04]  /*437b0*/  LDL.LU R16, [R1+0xc28] ;  /* 0x000c280001107983 */ /* 0x001ea80000300800 */
[----:B-1----:R-:W2:Y:S04]  /*437c0*/  LDL.LU R76, [R1+0x904] ;  /* 0x00090400014c7983 */ /* 0x002ea80000300800 */
[----:B---3--:R0:W-:Y:S04]  /*437d0*/  STS.U8 [R12+UR4+0x19580], R46 ;  /* 0x0195802e0c007988 */ /* 0x0081e80008000004 */
[----:B0-----:R-:W3:Y:S04]  /*437e0*/  LDL.LU R46, [R1+0x900] ;  /* 0x00090000012e7983 */ /* 0x001ee80000300800 */
[----:B------:R0:W-:Y:S04]  /*437f0*/  STS.U8 [R12+UR4+0x19980], R83 ;  /* 0x019980530c007988 */ /* 0x0001e80008000004 */
[----:B------:R1:W-:Y:S04]  /*43800*/  STS.U8 [R12+UR4+0x1580], R84 ;  /* 0x001580540c007988 */ /* 0x0003e80008000004 */
[----:B------:R1:W-:Y:S04]  /*43810*/  STS.U8 [R12+UR4+0x9580], R77 ;  /* 0x0095804d0c007988 */ /* 0x0003e80008000004 */
[----:B0-----:R-:W3:Y:S04]  /*43820*/  LDL.LU R83, [R1+0x8fc] ;  /* 0x0008fc0001537983 */ /* 0x001ee80000300800 */
[----:B-1----:R-:W3:Y:S04]  /*43830*/  LDL.LU R84, [R1+0x8f8] ;  /* 0x0008f80001547983 */ /* 0x002ee80000300800 */
[----:B------:R-:W3:Y:S04]  /*43840*/  LDL.LU R77, [R1+0x874] ;  /* 0x00087400014d7983 */ /* 0x000ee80000300800 */
[----:B----4-:R0:W-:Y:S04]  /*43850*/  STS.U8 [R12+UR4+0x1b980], R86 ;  /* 0x01b980560c007988 */ /* 0x0101e80008000004 */
[----:B0-----:R-:W4:Y:S04]  /*43860*/  LDL.LU R86, [R1+0x870] ;  /* 0x0008700001567983 */ /* 0x001f280000300800 */
[----:B------:R0:W-:Y:S04]  /*43870*/  STS.U8 [R12+UR4+0x13180], R78 ;  /* 0x0131804e0c007988 */ /* 0x0001e80008000004 */
[----:B------:R1:W-:Y:S04]  /*43880*/  STS.U8 [R12+UR4+0xb180], R91 ;  /* 0x00b1805b0c007988 */ /* 0x0003e80008000004 */
[----:B0-----:R-:W4:Y:S04]  /*43890*/  LDL.LU R78, [R1+0x86c] ;  /* 0x00086c00014e7983 */ /* 0x001f280000300800 */
[----:B------:R0:W-:Y:S04]  /*438a0*/  STS.U8 [R12+UR4+0x3180], R92 ;  /* 0x0031805c0c007988 */ /* 0x0001e80008000004 */
[----:B------:R0:W-:Y:S04]  /*438b0*/  STS.U8 [R12+UR4+0x1ad80], R85 ;  /* 0x01ad80550c007988 */ /* 0x0001e80008000004 */
[----:B-1----:R-:W4:Y:S04]  /*438c0*/  LDL.LU R91, [R1+0x868] ;  /* 0x00086800015b7983 */ /* 0x002f280000300800 */
[----:B0-----:R-:W4:Y:S04]  /*438d0*/  LDL.LU R92, [R1+0x804] ;  /* 0x00080400015c7983 */ /* 0x001f280000300800 */
[----:B------:R-:W4:Y:S04]  /*438e0*/  LDL.LU R85, [R1+0x800] ;  /* 0x0008000001557983 */ /* 0x000f280000300800 */
[----:B--2---:R0:W-:Y:S04]  /*438f0*/  STS.U8 [R12+UR4+0x12980], R93 ;  /* 0x0129805d0c007988 */ /* 0x0041e80008000004 */
[----:B0-----:R-:W2:Y:S04]  /*43900*/  LDL.LU R93, [R1+0x7fc] ;  /* 0x0007fc00015d7983 */ /* 0x001ea80000300800 */
[----:B---3--:R0:W-:Y:S04]  /*43910*/  STS.U8 [R12+UR4+0xbd80], R46 ;  /* 0x00bd802e0c007988 */ /* 0x0081e80008000004 */
[----:B0-----:R-:W3:Y:S04]  /*43920*/  LDL.LU R46, [R1+0x7f8] ;  /* 0x0007f800012e7983 */ /* 0x001ee80000300800 */
        /* <DEDUP_REMOVED lines=15> */
[----:B------:R1:W-:Y:S04]  /*43a20*/  STS.U8 [R12+UR4+0x1bd80], R84 ;  /* 0x01bd80540c007988 */ /* 0x0003e80008000004 */
[----:B------:R4:W-:Y:S04]  /*43a30*/  STS.U8 [R12+UR4+0x4180], R77 ;  /* 0x0041804d0c007988 */ /* 0x0009e80008000004 */
[----:B0-----:R-:W3:Y:S04]  /*43a40*/  LDL.LU R22, [R1+0x6ec] ;  /* 0x0006ec0001167983 */ /* 0x001ee80000300800 */
[----:B-1----:R-:W3:Y:S04]  /*43a50*/  LDL.LU R9, [R1+0x6e8] ;  /* 0x0006e80001097983 */ /* 0x002ee80000300800 */
[----:B------:R-:W3:Y:S04]  /*43a60*/  LDL.LU R83, [R1+0x674] ;  /* 0x0006740001537983 */ /* 0x000ee80000300800 */
[----:B----4-:R0:W-:Y:S04]  /*43a70*/  STS.U8 [R12+UR4+0xc180], R86 ;  /* 0x00c180560c007988 */ /* 0x0101e80008000004 */
[----:B------:R-:W4:Y:S04]  /*43a80*/  LDL.LU R84, [R1+0x670] ;  /* 0x0006700001547983 */ /* 0x000f280000300800 */
[----:B------:R-:W4:Y:S04]  /*43a90*/  LDL.LU R77, [R1+0x66c] ;  /* 0x00066c00014d7983 */ /* 0x000f280000300800 */
[----:B0-----:R-:W4:Y:S04]  /*43aa0*/  LDL.LU R86, [R1+0x668] ;  /* 0x0006680001567983 */ /* 0x001f280000300800 */
        /* <DEDUP_REMOVED lines=14> */
[----:B--2---:R2:W-:Y:S04]  /*43b90*/  STS.U8 [R12+UR4+0x14580], R93 ;  /* 0x0145805d0c007988 */ /* 0x0045e80008000004 */
[----:B0-----:R-:W4:Y:S04]  /*43ba0*/  LDL.LU R16, [R1+0x2fc] ;  /* 0x0002fc0001107983 */ /* 0x001f280000300800 */
[----:B-1----:R-:W4:Y:S04]  /*43bb0*/  LDL.LU R76, [R1+0x2f8] ;  /* 0x0002f800014c7983 */ /* 0x002f280000300800 */
[----:B--2---:R-:W2:Y:S04]  /*43bc0*/  LDL.LU R93, [R1+0x2f4] ;  /* 0x0002f400015d7983 */ /* 0x004ea80000300800 */
[----:B------:R0:W-:Y:S04]  /*43bd0*/  STS.U8 [R12+UR4+0x1c180], R91 ;  /* 0x01c1805b0c007988 */ /* 0x0001e80008000004 */
[----:B------:R1:W-:Y:S04]  /*43be0*/  STS.U8 [R12+UR4+0x4580], R92 ;  /* 0x0045805c0c007988 */ /* 0x0003e80008000004 */
[----:B------:R1:W-:Y:S04]  /*43bf0*/  STS.U8 [R12+UR4+0xc580], R85 ;  /* 0x00c580550c007988 */ /* 0x0003e80008000004 */
[----:B0-----:R-:W2:Y:S04]  /*43c00*/  LDL.LU R91, [R1+0x2f0] ;  /* 0x0002f000015b7983 */ /* 0x001ea80000300800 */
[----:B-1----:R-:W2:Y:S04]  /*43c10*/  LDL.LU R92, [R1+0x2ec] ;  /* 0x0002ec00015c7983 */ /* 0x002ea80000300800 */
[----:B------:R-:W2:Y:S04]  /*43c20*/  LDL.LU R85, [R1+0x2e8] ;  /* 0x0002e80001557983 */ /* 0x000ea80000300800 */
[----:B---3--:R0:W-:Y:S04]  /*43c30*/  STS.U8 [R12+UR4+0x1c580], R46 ;  /* 0x01c5802e0c007988 */ /* 0x0081e80008000004 */
[----:B0-----:R-:W3:Y:S04]  /*43c40*/  LDL.LU R46, [R1+0x2e4] ;  /* 0x0002e400012e7983 */ /* 0x001ee80000300800 */
[----:B------:R0:W-:Y:S04]  /*43c50*/  STS.U8 [R12+UR4+0x5180], R83 ;  /* 0x005180530c007988 */ /* 0x0001e80008000004 */
[----:B----4-:R1:W-:Y:S04]  /*43c60*/  STS.U8 [R12+UR4+0xd180], R84 ;  /* 0x00d180540c007988 */ /* 0x0103e80008000004 */
[----:B------:R4:W-:Y:S04]  /*43c70*/  STS.U8 [R12+UR4+0x15180], R77 ;  /* 0x0151804d0c007988 */ /* 0x0009e80008000004 */
[----:B0-----:R-:W3:Y:S04]  /*43c80*/  LDL.LU R83, [R1+0x2e0] ;  /* 0x0002e00001537983 */ /* 0x001ee80000300800 */
[----:B-1----:R-:W3:Y:S04]  /*43c90*/  LDL.LU R84, [R1+0x2dc] ;  /* 0x0002dc0001547983 */ /* 0x002ee80000300800 */
[----:B------:R0:W-:Y:S04]  /*43ca0*/  STS.U8 [R12+UR4+0x1d180], R86 ;  /* 0x01d180560c007988 */ /* 0x0001e80008000004 */
[----:B----4-:R-:W4:Y:S04]  /*43cb0*/  LDL.LU R77, [R1+0x2d8] ;  /* 0x0002d800014d7983 */ /* 0x010f280000300800 */
[----:B0-----:R-:W4:Y:S04]  /*43cc0*/  LDL.LU R86, [R1+0x2d4] ;  /* 0x0002d40001567983 */ /* 0x001f280000300800 */
[----:B------:R0:W-:Y:S04]  /*43cd0*/  STS.U8 [R12+UR4+0xd980], R78 ;  /* 0x00d9804e0c007988 */ /* 0x0001e80008000004 */
        /* <DEDUP_REMOVED lines=25> */
[----:B---3--:R0:W-:Y:S04]  /*43e70*/  STS.U8 [R12+UR4+0x6180], R46 ;  /* 0x0061802e0c007988 */ /* 0x0081e80008000004 */
[----:B0-----:R-:W3:Y:S04]  /*43e80*/  LDL.LU R46, [R1+0x560] ;  /* 0x00056000012e7983 */ /* 0x001ee80000300800 */
        /* <DEDUP_REMOVED lines=10> */
[----:B------:R-:W-:Y:S04]  /*43f30*/  STS.U8 [R12+UR4+0x15980], R16 ;  /* 0x015980100c007988 */ /* 0x000fe80008000004 */
[----:B----4-:R0:W-:Y:S04]  /*43f40*/  STS.U8 [R12+UR4+0x6580], R86 ;  /* 0x006580560c007988 */ /* 0x0101e80008000004 */
[----:B0-----:R-:W4:Y:S04]  /*43f50*/  LDL.LU R86, [R1+0x2b4] ;  /* 0x0002b40001567983 */ /* 0x001f280000300800 */
[----:B------:R0:W-:Y:S04]  /*43f60*/  STS.U8 [R12+UR4+0x1d980], R76 ;  /* 0x01d9804c0c007988 */ /* 0x0001e80008000004 */
[----:B------:R-:W4:Y:S04]  /*43f70*/  LDL.LU R16, [R1+0x2b0] ;  /* 0x0002b00001107983 */ /* 0x000f280000300800 */
        /* <DEDUP_REMOVED lines=9> */
[----:B--2---:R0:W-:Y:S04]  /*44010*/  STS.U8 [R12+UR4+0x16580], R93 ;  /* 0x0165805d0c007988 */ /* 0x0041e80008000004 */
[----:B0-----:R-:W2:Y:S04]  /*44020*/  LDL.LU R93, [R1+0x318] ;  /* 0x00031800015d7983 */ /* 0x001ea80000300800 */
        /* <DEDUP_REMOVED lines=8> */
[----:B----4-:R0:W-:Y:S04]  /*440b0*/  STS.U8 [R12+UR4+0x7980], R86 ;  /* 0x007980560c007988 */ /* 0x0101e80008000004 */
[----:B0-----:R-:W4:Y:S04]  /*440c0*/  LDL.LU R86, [R1+0xf94] ;  /* 0x000f940001567983 */ /* 0x001f280000300800 */
[----:B--2---:R0:W-:Y:S04]  /*440d0*/  STS.U8 [R12+UR4+0x1fd80], R93 ;  /* 0x01fd805d0c007988 */ /* 0x0041e80008000004 */
[----:B0-----:R-:W2:Y:S04]  /*440e0*/  LDL.LU R93, [R1+0xf90] ;  /* 0x000f9000015d7983 */ /* 0x001ea80000300800 */
        /* <DEDUP_REMOVED lines=25> */
[----:B------:R-:W-:Y:S01]  /*44280*/  STS.U8 [R12+UR4+0x1f980], R83 ;  /* 0x01f980530c007988 */ /* 0x000fe20008000004 */
[----:B------:R-:W-:-:S03]  /*44290*/  LOP3.LUT R13, R0, 0x40, RZ, 0x3c, !PT ;  /* 0x00000040000d7812 */ /* 0x000fc600078e3cff */
[----:B------:R-:W-:Y:S04]  /*442a0*/  STS.U8 [R12+UR4+0x7d80], R84 ;  /* 0x007d80540c007988 */ /* 0x000fe80008000004 */
[----:B------:R-:W-:Y:S04]  /*442b0*/  STS.U8 [R12+UR4+0xfd80], R77 ;  /* 0x00fd804d0c007988 */ /* 0x000fe80008000004 */
[----:B------:R-:W-:Y:S04]  /*442c0*/  STS.U8 [R12+UR4+0x17d80], R78 ;  /* 0x017d804e0c007988 */ /* 0x000fe80008000004 */
[----:B------:R0:W-:Y:S04]  /*442d0*/  STL [R1+0x3ad0], R12 ;  /* 0x003ad00c01007387 */ /* 0x0001e80000100800 */
[----:B0-----:R-:W2:Y:S04]  /*442e0*/  LDL.LU R12, [R1+0xf8c] ;  /* 0x000f8c00010c7983 */ /* 0x001ea80000300800 */
        /* <DEDUP_REMOVED lines=25> */
[----:B0-----:R-:W4:Y:S04]  /*44480*/  LDL.LU R86, [R1+0xd0c] ;  /* 0x000d0c0001567983 */ /* 0x001f280000300800 */
[----:B------:R0:W-:Y:S04]  /*44490*/  STS.U8 [R13+UR4+0x1200], R91 ;  /* 0x0012005b0d007988 */ /* 0x0001e80008000004 */
[----:B------:R1:W-:Y:S04]  /*444a0*/  STS.U8 [R13+UR4+0x9200], R92 ;  /* 0x0092005c0d007988 */ /* 0x0003e80008000004 */
[----:B------:R1:W-:Y:S04]  /*444b0*/  STS.U8 [R13+UR4+0x11200], R85 ;  /* 0x011200550d007988 */ /* 0x0003e80008000004 */
[----:B0-----:R-:W4:Y:S04]  /*444c0*/  LDL.LU R91, [R1+0xd08] ;  /* 0x000d0800015b7983 */ /* 0x001f280000300800 */
[----:B-1----:R-:W4:Y:S04]  /*444d0*/  LDL.LU R92, [R1+0xd94] ;  /* 0x000d9400015c7983 */ /* 0x002f280000300800 */
[----:B------:R-:W4:Y:S04]  /*444e0*/  LDL.LU R85, [R1+0xd90] ;  /* 0x000d900001557983 */ /* 0x000f280000300800 */
[----:B--2---:R0:W-:Y:S04]  /*444f0*/  STS.U8 [R13+UR4+0x8e00], R93 ;  /* 0x008e005d0d007988 */ /* 0x0041e80008000004 */
[----:B0-----:R-:W2:Y:S04]  /*44500*/  LDL.LU R93, [R1+0xd8c] ;  /* 0x000d8c00015d7983 */ /* 0x001ea80000300800 */
[----:B---3--:R0:W-:Y:S04]  /*44510*/  STS.U8 [R13+UR4+0x18a00], R46 ;  /* 0x018a002e0d007988 */ /* 0x0081e80008000004 */
[----:B0-----:R-:W3:Y:S04]  /*44520*/  LDL.LU R46, [R1+0xd88] ;  /* 0x000d8800012e7983 */ /* 0x001ee80000300800 */
[----:B------:R-:W-:Y:S04]  /*44530*/  STS.U8 [R13+UR4+0x10e00], R12 ;  /* 0x010e000c0d007988 */ /* 0x000fe80008000004 */
[----:B------:R-:W-:Y:S04]  /*44540*/  STS.U8 [R13+UR4+0x18e00], R0 ;  /* 0x018e00000d007988 */ /* 0x000fe80008000004 */
[----:B------:R-:W-:Y:S04]  /*44550*/  STS.U8 [R13+UR4+0xa00], R11 ;  /* 0x000a000b0d007988 */ /* 0x000fe80008000004 */
[----:B------:R-:W-:Y:S04]  /*44560*/  STS.U8 [R13+UR4+0x8a00], R10 ;  /* 0x008a000a0d007988 */ /* 0x000fe80008000004 */
[----:B------:R-:W-:Y:S04]  /*44570*/  STS.U8 [R13+UR4+0x10a00], R21 ;  /* 0x010a00150d007988 */ /* 0x000fe80008000004 */
[----:B----4-:R0:W-:Y:S04]  /*44580*/  STS.U8 [R13+UR4+0x11e00], R86 ;  /* 0x011e00560d007988 */ /* 0x0101e80008000004 */
[----:B0-----:R-:W4:Y:S04]  /*44590*/  LDL.LU R86, [R1+0xe24] ;  /* 0x000e240001567983 */ /* 0x001f280000300800 */
[----:B------:R-:W4:Y:S04]  /*445a0*/  LDL.LU R12, [R1+0xe20] ;  /* 0x000e2000010c7983 */ /* 0x000f280000300800 */
[----:B------:R-:W4:Y:S04]  /*445b0*/  LDL.LU R0, [R1+0xe1c] ;  /* 0x000e1c0001007983 */ /* 0x000f280000300800 */
[----:B------:R-:W4:Y:S04]  /*445c0*/  LDL.LU R11, [R1+0xe18] ;  /* 0x000e1800010b7983 */ /* 0x000f280000300800 */
[----:B------:R-:W4:Y:S04]  /*445d0*/  LDL.LU R10, [R1+0x968] ;  /* 0x00096800010a7983 */ /* 0x000f280000300800 */
[----:B------:R-:W4:Y:S04]  /*445e0*/  LDL.LU R21, [R1+0x96c] ;  /* 0x00096c0001157983 */ /* 0x000f280000300800 */
[----:B------:R-:W-:Y:S04]  /*445f0*/  STS.U8 [R13+UR4+0x600], R26 ;  /* 0x0006001a0d007988 */ /* 0x000fe80008000004 */
[----:B------:R-:W-:Y:S04]  /*44600*/  STS.U8 [R13+UR4+0x8600], R24 ;  /* 0x008600180d007988 */ /* 0x000fe80008000004 */
[----:B--2---:R0:W-:Y:S04]  /*44610*/  STS.U8 [R13+UR4+0x11a00], R93 ;  /* 0x011a005d0d007988 */ /* 0x0041e80008000004 */
[----:B0-----:R-:W2:Y:S04]  /*44620*/  LDL.LU R93, [R1+0x970] ;  /* 0x00097000015d7983 */ /* 0x001ea80000300800 */
        /* <DEDUP_REMOVED lines=53> */
[----:B------:R-:W-:Y:S04]  /*44980*/  STS.U8 [R13+UR4+0x3a00], R26 ;  /* 0x003a001a0d007988 */ /* 0x000fe80008000004 */
[----:B0-----:R-:W3:Y:S04]  /*44990*/  LDL.LU R12, [R1+0x7f0] ;  /* 0x0007f000010c7983 */ /* 0x001ee80000300800 */
[----:B-1----:R-:W3:Y:S04]  /*449a0*/  LDL.LU R0, [R1+0x7e8] ;  /* 0x0007e80001007983 */ /* 0x002ee80000300800 */
[----:B------:R-:W3:Y:S04]  /*449b0*/  LDL.LU R11, [R1+0x7dc] ;  /* 0x0007dc00010b7983 */ /* 0x000ee80000300800 */
[----:B------:R-:W3:Y:S04]  /*449c0*/  LDL.LU R10, [R1+0x7d8] ;  /* 0x0007d800010a7983 */ /* 0x000ee80000300800 */
[----:B------:R-:W3:Y:S04]  /*449d0*/  LDL.LU R21, [R1+0x754] ;  /* 0x0007540001157983 */ /* 0x000ee80000300800 */
[----:B------:R-:W-:Y:S04]  /*449e0*/  STS.U8 [R13+UR4+0x1b600], R24 ;  /* 0x01b600180d007988 */ /* 0x000fe80008000004 */
        /* <DEDUP_REMOVED lines=30> */
[----:B--2---:R-:W2:Y:S04]  /*44bd0*/  LDL.LU R83, [R1+0x394] ;  /* 0x0003940001537983 */ /* 0x004ea80000300800 */
        /* <DEDUP_REMOVED lines=32> */
[----:B------:R-:W-:Y:S04]  /*44de0*/  STS.U8 [R13+UR4+0x5600], R6 ;  /* 0x005600060d007988 */ /* 0x000fe80008000004 */
[----:B------:R-:W-:Y:S04]  /*44df0*/  STS.U8 [R13+UR4+0xd600], R5 ;  /* 0x00d600050d007988 */ /* 0x000fe80008000004 */
[----:B------:R-:W-:Y:S04]  /*44e00*/  STS.U8 [R13+UR4+0x15600], R16 ;  /* 0x015600100d007988 */ /* 0x000fe80008000004 */
[----:B------:R-:W-:Y:S04]  /*44e10*/  STS.U8 [R13+UR4+0x1d600], R76 ;  /* 0x01d6004c0d007988 */ /* 0x000fe80008000004 */
[----:B--2---:R-:W-:Y:S04]  /*44e20*/  STS.U8 [R13+UR4+0x5a00], R83 ;  /* 0x005a00530d007988 */ /* 0x004fe80008000004 */
[----:B------:R-:W-:Y:S04]  /*44e30*/  STS.U8 [R13+UR4+0xda00], R84 ;  /* 0x00da00540d007988 */ /* 0x000fe80008000004 */
[----:B------:R0:W-:Y:S04]  /*44e40*/  STS.U8 [R13+UR4+0x5e00], R93 ;  /* 0x005e005d0d007988 */ /* 0x0001e80008000004 */
[----:B0-----:R-:W2:Y:S04]  /*44e50*/  LDL.LU R93, [R1+0x364] ;  /* 0x00036400015d7983 */ /* 0x001ea80000300800 */
        /* <DEDUP_REMOVED lines=32> */
[----:B----4-:R0:W-:Y:S04]  /*45060*/  STS.U8 [R13+UR4+0xe200], R86 ;  /* 0x00e200560d007988 */ /* 0x0101e80008000004 */
[----:B------:R-:W4:Y:S04]  /*45070*/  LDL.LU R85, [R1+0x3b0] ;  /* 0x0003b00001557983 */ /* 0x000f280000300800 */
[----:B0-----:R-:W4:Y:S04]  /*45080*/  LDL.LU R86, [R1+0x3ac] ;  /* 0x0003ac0001567983 */ /* 0x001f280000300800 */
[----:B--2---:R0:W-:Y:S04]  /*45090*/  STS.U8 [R13+UR4+0x16200], R93 ;  /* 0x0162005d0d007988 */ /* 0x0041e80008000004 */
[----:B0-----:R-:W2:Y:S04]  /*450a0*/  LDL.LU R93, [R1+0x3a8] ;  /* 0x0003a800015d7983 */ /* 0x001ea80000300800 */
[----:B---3--:R0:W-:Y:S04]  /*450b0*/  STS.U8 [R13+UR4+0x6a00], R46 ;  /* 0x006a002e0d007988 */ /* 0x0081e80008000004 */
[----:B0-----:R-:W3:Y:S04]  /*450c0*/  LDL.LU R46, [R1+0xea4] ;  /* 0x000ea400012e7983 */ /* 0x001ee80000300800 */
[----:B------:R0:W-:Y:S02]  /*450d0*/  STS.U8 [R13+UR4+0x1e200], R0 ;  /* 0x01e200000d007988 */ /* 0x0001e40008000004 */
[----:B0-----:R-:W0:Y:S02]  /*450e0*/  S2R R0, SR_TID.X ;  /* 0x0000000000007919 */ /* 0x001e240000002100 */
        /* <DEDUP_REMOVED lines=20> */
[----:B-1----:R-:W4:Y:S01]  /*45230*/  LDL.LU R86, [R1+0xea0] ;  /* 0x000ea00001567983 */ /* 0x002f220000300800 */
[----:B0-----:R-:W-:-:S03]  /*45240*/  LOP3.LUT R0, R0, 0x7f, RZ, 0xc0, !PT ;  /* 0x0000007f00007812 */ /* 0x001fc600078ec0ff */
[----:B------:R-:W-:Y:S04]  /*45250*/  STS.U8 [R13+UR4+0x7a00], R84 ;  /* 0x007a00540d007988 */ /* 0x000fe80008000004 */
[----:B------:R-:W-:Y:S04]  /*45260*/  STS.U8 [R13+UR4+0xfa00], R77 ;  /* 0x00fa004d0d007988 */ /* 0x000fe80008000004 */
[----:B------:R-:W-:Y:S04]  /*45270*/  STS.U8 [R13+UR4+0x17a00], R78 ;  /* 0x017a004e0d007988 */ /* 0x000fe80008000004 */
[----:B------:R-:W-:Y:S04]  /*45280*/  STS.U8 [R13+UR4+0x1fa00], R91 ;  /* 0x01fa005b0d007988 */ /* 0x000fe80008000004 */
[----:B------:R-:W-:Y:S04]  /*45290*/  STS.U8 [R13+UR4+0x7e00], R92 ;  /* 0x007e005c0d007988 */ /* 0x000fe80008000004 */
[----:B------:R-:W-:Y:S01]  /*452a0*/  STS.U8 [R13+UR4+0xfe00], R85 ;  /* 0x00fe00550d007988 */ /* 0x000fe20008000004 */
[----:B------:R-:W-:-:S03]  /*452b0*/  LOP3.LUT R14, R0, 0x50, RZ, 0x3c, !PT ;  /* 0x00000050000e7812 */ /* 0x000fc600078e3cff */
[----:B--2---:R0:W-:Y:S04]  /*452c0*/  STS.U8 [R13+UR4+0x1fe00], R93 ;  /* 0x01fe005d0d007988 */ /* 0x0041e80008000004 */
[----:B0-----:R-:W2:Y:S04]  /*452d0*/  LDL.LU R93, [R1+0xe9c] ;  /* 0x000e9c00015d7983 */ /* 0x001ea80000300800 */
[----:B------:R-:W-:Y:S04]  /*452e0*/  STL [R1+0x3a58], R13 ;  /* 0x003a580d01007387 */ /* 0x000fe80000100800 */
[----:B------:R-:W-:Y:S04]  /*452f0*/  STL [R1+0x3a64], R13 ;  /* 0x003a640d01007387 */ /* 0x000fe80000100800 */
[----:B------:R-:W-:Y:S04]  /*45300*/  STL [R1+0x3a6c], R13 ;  /* 0x003a6c0d01007387 */ /* 0x000fe80000100800 */
[----:B------:R0:W-:Y:S04]  /*45310*/  STL [R1+0x3a74], R13 ;  /* 0x003a740d01007387 */ /* 0x0001e80000100800 */
[----:B0-----:R-:W2:Y:S04]  /*45320*/  LDL.LU R13, [R1+0xe98] ;  /* 0x000e9800010d7983 */ /* 0x001ea80000300800 */
        /* <DEDUP_REMOVED lines=121> */
[----:B----4-:R-:W4:Y:S04]  /*45ac0*/  LDL.LU R9, [R1+0x6b4] ;  /* 0x0006b40001097983 */ /* 0x010f280000300800 */
        /* <DEDUP_REMOVED lines=44> */
[----:B----4-:R-:W-:Y:S04]  /*45d90*/  STS.U8 [R14+UR4+0x4e80], R9 ;  /* 0x004e80090e007988 */ /* 0x010fe80008000004 */
[----:B------:R0:W-:Y:S04]  /*45da0*/  STS.U8 [R14+UR4+0x15a80], R85 ;  /* 0x015a80550e007988 */ /* 0x0001e80008000004 */
[----:B------:R1:W-:Y:S04]  /*45db0*/  STS.U8 [R14+UR4+0x1da80], R86 ;  /* 0x01da80560e007988 */ /* 0x0003e80008000004 */
[----:B0-----:R-:W4:Y:S04]  /*45dc0*/  LDL.LU R85, [R1+0x3fc] ;  /* 0x0003fc0001557983 */ /* 0x001f280000300800 */
[----:B-1----:R-:W4:Y:S04]  /*45dd0*/  LDL.LU R86, [R1+0x3f8] ;  /* 0x0003f80001567983 */ /* 0x002f280000300800 */
        /* <DEDUP_REMOVED lines=13> */
[----:B--2---:R-:W-:Y:S04]  /*45eb0*/  STS.U8 [R14+UR4+0x5e80], R93 ;  /* 0x005e805d0e007988 */ /* 0x004fe80008000004 */
[----:B---3--:R0:W-:Y:S04]  /*45ec0*/  STS.U8 [R14+UR4+0xde80], R46 ;  /* 0x00de802e0e007988 */ /* 0x0081e80008000004 */
[----:B0-----:R-:W2:Y:S04]  /*45ed0*/  LDL.LU R46, [R1+0x3f4] ;  /* 0x0003f400012e7983 */ /* 0x001ea80000300800 */
        /* <DEDUP_REMOVED lines=27> */
[----:B------:R1:W-:Y:S04]  /*46090*/  STS.U8 [R14+UR4+0x1de80], R86 ;  /* 0x01de80560e007988 */ /* 0x0003e80008000004 */
[----:B0-----:R-:W4:Y:S04]  /*460a0*/  LDL.LU R85, [R1+0x3b8] ;  /* 0x0003b80001557983 */ /* 0x001f280000300800 */
[----:B-1----:R-:W4:Y:S04]  /*460b0*/  LDL.LU R86, [R1+0x194] ;  /* 0x0001940001567983 */ /* 0x002f280000300800 */
        /* <DEDUP_REMOVED lines=21> */
[----:B0-----:R-:W-:-:S04]  /*46210*/  LOP3.LUT R0, R0, 0x7f, RZ, 0xc0, !PT ;  /* 0x0000007f00007812 */ /* 0x001fc800078ec0ff */
[----:B-1----:R-:W-:Y:S01]  /*46220*/  LOP3.LUT R15, R0, 0x60, RZ, 0x3c, !PT ;  /* 0x00000060000f7812 */ /* 0x002fe200078e3cff */
        /* <DEDUP_REMOVED lines=8> */
[----:B------:R-:W-:Y:S04]  /*462b0*/  STS.U8 [R14+UR4+0x7e80], R86 ;  /* 0x007e80560e007988 */ /* 0x000fe80008000004 */
[----:B------:R-:W-:Y:S04]  /*462c0*/  STS.U8 [R14+UR4+0xf680], R84 ;  /* 0x00f680540e007988 */ /* 0x000fe80008000004 */
[----:B------:R-:W-:Y:S04]  /*462d0*/  STS.U8 [R14+UR4+0x17680], R77 ;  /* 0x0176804d0e007988 */ /* 0x000fe80008000004 */
[----:B------:R-:W-:Y:S04]  /*462e0*/  STS.U8 [R14+UR4+0x1f680], R78 ;  /* 0x01f6804e0e007988 */ /* 0x000fe80008000004 */
[----:B------:R-:W-:Y:S04]  /*462f0*/  STS.U8 [R14+UR4+0x7a80], R91 ;  /* 0x007a805b0e007988 */ /* 0x000fe80008000004 */
[----:B--2---:R0:W-:Y:S04]  /*46300*/  STS.U8 [R14+UR4+0xfe80], R46 ;  /* 0x00fe802e0e007988 */ /* 0x0041e80008000004 */
[----:B0-----:R-:W2:Y:S04]  /*46310*/  LDL.LU R46, [R1+0x3b10] ;  /* 0x003b1000012e7983 */ /* 0x001ea80000300800 */
[----:B------:R-:W4:Y:S04]  /*46320*/  LDL.LU R48, [R1+0x3b0c] ;  /* 0x003b0c0001307983 */ /* 0x000f280000300800 */
[----:B------:R-:W2:Y:S04]  /*46330*/  LDL.LU R92, [R1+0xe90] ;  /* 0x000e9000015c7983 */ /* 0x000ea80000300800 */
        /* <DEDUP_REMOVED lines=22> */
[----:B------:R0:W-:Y:S04]  /*464a0*/  STL [R1+0x3a24], R14 ;  /* 0x003a240e01007387 */ /* 0x0001e80000100800 */
[----:B---3--:R1:W-:Y:S04]  /*464b0*/  STS.U8 [R15+UR4+0x1300], R93 ;  /* 0x0013005d0f007988 */ /* 0x0083e80008000004 */
[----:B0-----:R-:W3:Y:S04]  /*464c0*/  LDL.LU R14, [R1+0xe8c] ;  /* 0x000e8c00010e7983 */ /* 0x001ee80000300800 */
[----:B------:R-:W3:Y:S04]  /*464d0*/  LDL.LU R84, [R1+0xc74] ;  /* 0x000c740001547983 */ /* 0x000ee80000300800 */
[----:B------:R-:W3:Y:S04]  /*464e0*/  LDL.LU R77, [R1+0xc70] ;  /* 0x000c7000014d7983 */ /* 0x000ee80000300800 */
[----:B------:R-:W3:Y:S04]  /*464f0*/  LDL.LU R78, [R1+0xc6c] ;  /* 0x000c6c00014e7983 */ /* 0x000ee80000300800 */
[----:B------:R-:W3:Y:S04]  /*46500*/  LDL.LU R91, [R1+0xc68] ;  /* 0x000c6800015b7983 */ /* 0x000ee80000300800 */
[----:B-1----:R-:W3:Y:S04]  /*46510*/  LDL.LU R93, [R1+0xcf4] ;  /* 0x000cf400015d7983 */ /* 0x002ee80000300800 */
[----:B--2---:R0:W-:Y:S04]  /*46520*/  STS.U8 [R15+UR4+0x9300], R92 ;  /* 0x0093005c0f007988 */ /* 0x0041e80008000004 */
[----:B0-----:R-:W2:Y:S04]  /*46530*/  LDL.LU R92, [R1+0xcf0] ;  /* 0x000cf000015c7983 */ /* 0x001ea80000300800 */
[----:B----4-:R0:W-:Y:S04]  /*46540*/  STS.U8 [R15+UR4+0x12700], R85 ;  /* 0x012700550f007988 */ /* 0x0101e80008000004 */
[----:B0-----:R-:W4:Y:S04]  /*46550*/  LDL.LU R85, [R1+0xcec] ;  /* 0x000cec0001557983 */ /* 0x001f280000300800 */
[----:B------:R0:W-:Y:S04]  /*46560*/  STS.U8 [R15+UR4+0x1a700], R86 ;  /* 0x01a700560f007988 */ /* 0x0001e80008000004 */
[----:B---3--:R1:W-:Y:S04]  /*46570*/  STS.U8 [R15+UR4+0x1f00], R93 ;  /* 0x001f005d0f007988 */ /* 0x0083e80008000004 */
[----:B0-----:R-:W3:Y:S04]  /*46580*/  LDL.LU R86, [R1+0xce8] ;  /* 0x000ce80001567983 */ /* 0x001ee80000300800 */
[----:B-1----:R-:W3:Y:S04]  /*46590*/  LDL.LU R93, [R1+0xd74] ;  /* 0x000d7400015d7983 */ /* 0x002ee80000300800 */
        /* <DEDUP_REMOVED lines=39> */
[----:B------:R-:W-:Y:S04]  /*46810*/  STS.U8 [R15+UR4+0x2300], R84 ;  /* 0x002300540f007988 */ /* 0x000fe80008000004 */
[----:B------:R-:W-:Y:S04]  /*46820*/  STS.U8 [R15+UR4+0xa300], R77 ;  /* 0x00a3004d0f007988 */ /* 0x000fe80008000004 */
[----:B0-----:R-:W3:Y:S04]  /*46830*/  LDL.LU R76, [R1+0xa54] ;  /* 0x000a5400014c7983 */ /* 0x001ee80000300800 */
[----:B-1----:R-:W3:Y:S04]  /*46840*/  LDL.LU R83, [R1+0xac8] ;  /* 0x000ac80001537983 */ /* 0x002ee80000300800 */
[----:B------:R-:W3:Y:S04]  /*46850*/  LDL.LU R91, [R1+0xacc] ;  /* 0x000acc00015b7983 */ /* 0x000ee80000300800 */
[----:B------:R-:W-:Y:S04]  /*46860*/  STS.U8 [R15+UR4+0x12300], R78 ;  /* 0x0123004e0f007988 */ /* 0x000fe80008000004 */
[----:B--2---:R0:W-:Y:S04]  /*46870*/  STS.U8 [R15+UR4+0x9f00], R92 ;  /* 0x009f005c0f007988 */ /* 0x0041e80008000004 */
[----:B0-----:R-:W2:Y:S04]  /*46880*/  LDL.LU R92, [R1+0xad0] ;  /* 0x000ad000015c7983 */ /* 0x001ea80000300800 */
[----:B------:R-:W2:Y:S04]  /*46890*/  LDL.LU R84, [R1+0xad8] ;  /* 0x000ad80001547983 */ /* 0x000ea80000300800 */
[----:B------:R-:W2:Y:S04]  /*468a0*/  LDL.LU R77, [R1+0xb84] ;  /* 0x000b8400014d7983 */ /* 0x000ea80000300800 */
[----:B------:R-:W2:Y:S04]  /*468b0*/  LDL.LU R78, [R1+0xb80] ;  /* 0x000b8000014e7983 */ /* 0x000ea80000300800 */
[----:B----4-:R0:W-:Y:S04]  /*468c0*/  STS.U8 [R15+UR4+0x11f00], R85 ;  /* 0x011f00550f007988 */ /* 0x0101e80008000004 */
[----:B0-----:R-:W4:Y:S04]  /*468d0*/  LDL.LU R85, [R1+0xb7c] ;  /* 0x000b7c0001557983 */ /* 0x001f280000300800 */
[----:B---3--:R0:W-:Y:S04]  /*468e0*/  STS.U8 [R15+UR4+0x19f00], R86 ;  /* 0x019f00560f007988 */ /* 0x0081e80008000004 */
[----:B------:R1:W-:Y:S04]  /*468f0*/  STS.U8 [R15+UR4+0x1b00], R93 ;  /* 0x001b005d0f007988 */ /* 0x0003e80008000004 */
[----:B0-----:R-:W3:Y:S04]  /*46900*/  LDL.LU R86, [R1+0xb78] ;  /* 0x000b780001567983 */ /* 0x001ee80000300800 */
[----:B-1----:R-:W3:Y:S04]  /*46910*/  LDL.LU R93, [R1+0x8b4] ;  /* 0x0008b400015d7983 */ /* 0x002ee80000300800 */
        /* <DEDUP_REMOVED lines=14> */
[----:B------:R0:W-:Y:S04]  /*46a00*/  STS.U8 [R15+UR4+0x12f00], R91 ;  /* 0x012f005b0f007988 */ /* 0x0001e80008000004 */
[----:B0-----:R-:W3:Y:S04]  /*46a10*/  LDL.LU R91, [R1+0x8b0] ;  /* 0x0008b000015b7983 */ /* 0x001ee80000300800 */
[----:B------:R-:W-:Y:S04]  /*46a20*/  STS.U8 [R15+UR4+0x3700], R7 ;  /* 0x003700070f007988 */ /* 0x000fe80008000004 */
[----:B------:R-:W-:Y:S04]  /*46a30*/  STS.U8 [R15+UR4+0x1b300], R6 ;  /* 0x01b300060f007988 */ /* 0x000fe80008000004 */
[----:B------:R-:W-:Y:S04]  /*46a40*/  STS.U8 [R15+UR4+0x13300], R5 ;  /* 0x013300050f007988 */ /* 0x000fe80008000004 */
[----:B------:R-:W-:Y:S04]  /*46a50*/  STS.U8 [R15+UR4+0xb300], R16 ;  /* 0x00b300100f007988 */ /* 0x000fe80008000004 */
[----:B------:R-:W-:Y:S04]  /*46a60*/  STS.U8 [R15+UR4+0x3300], R76 ;  /* 0x0033004c0f007988 */ /* 0x000fe80008000004 */
[----:B------:R-:W-:Y:S04]  /*46a70*/  STS.U8 [R15+UR4+0x1af00], R83 ;  /* 0x01af00530f007988 */ /* 0x000fe80008000004 */
[----:B--2---:R0:W-:Y:S04]  /*46a80*/  STS.U8 [R15+UR4+0xaf00], R92 ;  /* 0x00af005c0f007988 */ /* 0x0041e80008000004 */
[----:B0-----:R-:W2:Y:S04]  /*46a90*/  LDL.LU R92, [R1+0x8ac] ;  /* 0x0008ac00015c7983 */ /* 0x001ea80000300800 */
        /* <DEDUP_REMOVED lines=21> */
[----:B---3--:R0:W-:Y:S04]  /*46bf0*/  STS.U8 [R15+UR4+0x1ab00], R86 ;  /* 0x01ab00560f007988 */ /* 0x0081e80008000004 */
[----:B------:R-:W3:Y:S04]  /*46c00*/  LDL.LU R83, [R1+0x628] ;  /* 0x0006280001537983 */ /* 0x000ee80000300800 */
[----:B------:R1:W-:Y:S04]  /*46c10*/  STS.U8 [R15+UR4+0x3f00], R93 ;  /* 0x003f005d0f007988 */ /* 0x0003e80008000004 */
[----:B0-----:R-:W3:Y:S04]  /*46c20*/  LDL.LU R86, [R1+0x484] ;  /* 0x0004840001567983 */ /* 0x001ee80000300800 */
[----:B-1----:R-:W3:Y:S04]  /*46c30*/  LDL.LU R93, [R1+0x480] ;  /* 0x00048000015d7983 */ /* 0x002ee80000300800 */
[----:B------:R0:W-:Y:S04]  /*46c40*/  STS.U8 [R15+UR4+0x2f00], R84 ;  /* 0x002f00540f007988 */ /* 0x0001e80008000004 */
[----:B------:R1:W-:Y:S04]  /*46c50*/  STS.U8 [R15+UR4+0x2b00], R77 ;  /* 0x002b004d0f007988 */ /* 0x0003e80008000004 */
[----:B------:R1:W-:Y:S04]  /*46c60*/  STS.U8 [R15+UR4+0xab00], R78 ;  /* 0x00ab004e0f007988 */ /* 0x0003e80008000004 */
[----:B0-----:R-:W3:Y:S04]  /*46c70*/  LDL.LU R84, [R1+0x47c] ;  /* 0x00047c0001547983 */ /* 0x001ee80000300800 */
[----:B-1----:R-:W3:Y:S04]  /*46c80*/  LDL.LU R77, [R1+0x478] ;  /* 0x00047800014d7983 */ /* 0x002ee80000300800 */
[----:B------:R-:W3:Y:S04]  /*46c90*/  LDL.LU R78, [R1+0x474] ;  /* 0x00047400014e7983 */ /* 0x000ee80000300800 */
[----:B------:R0:W-:Y:S04]  /*46ca0*/  STS.U8 [R15+UR4+0xbf00], R91 ;  /* 0x00bf005b0f007988 */ /* 0x0001e80008000004 */
[----:B0-----:R-:W3:Y:S04]  /*46cb0*/  LDL.LU R91, [R1+0x470] ;  /* 0x00047000015b7983 */ /* 0x001ee80000300800 */
[----:B--2---:R0:W-:Y:S04]  /*46cc0*/  STS.U8 [R15+UR4+0x13f00], R92 ;  /* 0x013f005c0f007988 */ /* 0x0041e80008000004 */
[----:B0-----:R-:W2:Y:S04]  /*46cd0*/  LDL.LU R92, [R1+0x46c] ;  /* 0x00046c00015c7983 */ /* 0x001ea80000300800 */
[----:B----4-:R0:W-:Y:S04]  /*46ce0*/  STS.U8 [R15+UR4+0x1bf00], R85 ;  /* 0x01bf00550f007988 */ /* 0x0101e80008000004 */
[----:B0-----:R-:W4:Y:S04]  /*46cf0*/  LDL.LU R85, [R1+0x464] ;  /* 0x0004640001557983 */ /* 0x001f280000300800 */
[----:B---3--:R0:W-:Y:S04]  /*46d00*/  STS.U8 [R15+UR4+0x5700], R86 ;  /* 0x005700560f007988 */ /* 0x0081e80008000004 */
[----:B------:R1:W-:Y:S04]  /*46d10*/  STS.U8 [R15+UR4+0xd700], R93 ;  /* 0x00d7005d0f007988 */ /* 0x0003e80008000004 */
        /* <DEDUP_REMOVED lines=38> */
[----:B--2---:R-:W2:Y:S04]  /*46f80*/  LDL.LU R5, [R1+0x534] ;  /* 0x0005340001057983 */ /* 0x004ea80000300800 */
[----:B------:R1:W-:Y:S04]  /*46f90*/  STS.U8 [R15+UR4+0x15300], R76 ;  /* 0x0153004c0f007988 */ /* 0x0003e80008000004 */
[----:B------:R1:W-:Y:S04]  /*46fa0*/  STS.U8 [R15+UR4+0x1d300], R83 ;  /* 0x01d300530f007988 */ /* 0x0003e80008000004 */
[----:B0-----:R-:W2:Y:S04]  /*46fb0*/  LDL.LU R16, [R1+0x530] ;  /* 0x0005300001107983 */ /* 0x001ea80000300800 */
[----:B-1----:R-:W2:Y:S04]  /*46fc0*/  LDL.LU R76, [R1+0x52c] ;  /* 0x00052c00014c7983 */ /* 0x002ea80000300800 */
[----:B------:R-:W2:Y:S04]  /*46fd0*/  LDL.LU R83, [R1+0x528] ;  /* 0x0005280001537983 */ /* 0x000ea80000300800 */
[----:B------:R-:W-:Y:S04]  /*46fe0*/  STS.U8 [R15+UR4+0x15700], R84 ;  /* 0x015700540f007988 */ /* 0x000fe80008000004 */
[----:B------:R-:W-:Y:S04]  /*46ff0*/  STS.U8 [R15+UR4+0x1d700], R77 ;  /* 0x01d7004d0f007988 */ /* 0x000fe80008000004 */
[----:B------:R-:W-:Y:S04]  /*47000*/  STS.U8 [R15+UR4+0x5b00], R78 ;  /* 0x005b004e0f007988 */ /* 0x000fe80008000004 */
[----:B------:R-:W-:Y:S04]  /*47010*/  STS.U8 [R15+UR4+0xdb00], R91 ;  /* 0x00db005b0f007988 */ /* 0x000fe80008000004 */
[----:B------:R0:W-:Y:S04]  /*47020*/  STS.U8 [R15+UR4+0x15b00], R92 ;  /* 0x015b005c0f007988 */ /* 0x0001e80008000004 */
[----:B0-----:R-:W2:Y:S04]  /*47030*/  LDL.LU R92, [R1+0x4d8] ;  /* 0x0004d800015c7983 */ /* 0x001ea80000300800 */
[----:B----4-:R0:W-:Y:S04]  /*47040*/  STS.U8 [R15+UR4+0x5f00], R85 ;  /* 0x005f00550f007988 */ /* 0x0101e80008000004 */
[----:B0-----:R-:W4:Y:S04]  /*47050*/  LDL.LU R85, [R1+0x4d0] ;  /* 0x0004d00001557983 */ /* 0x001f280000300800 */
[----:B------:R-:W4:Y:S04]  /*47060*/  LDL.LU R84, [R1+0x4cc] ;  /* 0x0004cc0001547983 */ /* 0x000f280000300800 */
[----:B------:R-:W4:Y:S04]  /*47070*/  LDL.LU R77, [R1+0x4c8] ;  /* 0x0004c800014d7983 */ /* 0x000f280000300800 */
[----:B------:R-:W4:Y:S04]  /*47080*/  LDL.LU R78, [R1+0x434] ;  /* 0x00043400014e7983 */ /* 0x000f280000300800 */
[----:B------:R-:W4:Y:S04]  /*47090*/  LDL.LU R91, [R1+0x430] ;  /* 0x00043000015b7983 */ /* 0x000f280000300800 */
[----:B---3--:R0:W-:Y:S04]  /*470a0*/  STS.U8 [R15+UR4+0xdf00], R86 ;  /* 0x00df00560f007988 */ /* 0x0081e80008000004 */
[----:B------:R1:W-:Y:S04]  /*470b0*/  STS.U8 [R15+UR4+0x15f00], R93 ;  /* 0x015f005d0f007988 */ /* 0x0003e80008000004 */
[----:B0-----:R-:W3:Y:S04]  /*470c0*/  LDL.LU R86, [R1+0x42c] ;  /* 0x00042c0001567983 */ /* 0x001ee80000300800 */
[----:B-1----:R-:W3:Y:S04]  /*470d0*/  LDL.LU R93, [R1+0x428] ;  /* 0x00042800015d7983 */ /* 0x002ee80000300800 */
[----:B------:R0:W-:Y:S04]  /*470e0*/  STS.U8 [R15+UR4+0x1df00], R25 ;  /* 0x01df00190f007988 */ /* 0x0001e80008000004 */
[----:B0-----:R-:W3:Y:S04]  /*470f0*/  LDL.LU R25, [R1+0x3b00] ;  /* 0x003b000001197983 */ /* 0x001ee80000300800 */
[----:B--2---:R-:W-:Y:S04]  /*47100*/  STS.U8 [R15+UR4+0x17300], R76 ;  /* 0x0173004c0f007988 */ /* 0x004fe80008000004 */
[----:B------:R-:W-:Y:S04]  /*47110*/  STS.U8 [R15+UR4+0x1f300], R83 ;  /* 0x01f300530f007988 */ /* 0x000fe80008000004 */
[----:B------:R0:W-:Y:S04]  /*47120*/  STS.U8 [R15+UR4+0x7700], R92 ;  /* 0x0077005c0f007988 */ /* 0x0001e80008000004 */
[----:B0-----:R-:W2:Y:S04]  /*47130*/  LDL.LU R92, [R1+0xe84] ;  /* 0x000e8400015c7983 */ /* 0x001ea80000300800 */
[----:B----4-:R0:W-:Y:S04]  /*47140*/  STS.U8 [R15+UR4+0xf700], R85 ;  /* 0x00f700550f007988 */ /* 0x0101e80008000004 */
[----:B0-----:R-:W4:Y:S04]  /*47150*/  LDL.LU R85, [R1+0xe80] ;  /* 0x000e800001557983 */ /* 0x001f280000300800 */
[----:B------:R-:W2:Y:S04]  /*47160*/  LDL.LU R76, [R1+0xe78] ;  /* 0x000e7800014c7983 */ /* 0x000ea80000300800 */
[----:B------:R-:W2:Y:S04]  /*47170*/  LDL.LU R83, [R1+0xe70] ;  /* 0x000e700001537983 */ /* 0x000ea80000300800 */
[----:B---3--:R0:W-:Y:S04]  /*47180*/  STS.U8 [R15+UR4+0x17b00], R86 ;  /* 0x017b00560f007988 */ /* 0x0081e80008000004 */
[----:B------:R1:W-:Y:S04]  /*47190*/  STS.U8 [R15+UR4+0x1fb00], R93 ;  /* 0x01fb005d0f007988 */ /* 0x0003e80008000004 */
[----:B0-----:R-:W3:Y:S04]  /*471a0*/  LDL.LU R86, [R1+0xf54] ;  /* 0x000f540001567983 */ /* 0x001ee80000300800 */
[----:B-1----:R-:W3:Y:S04]  /*471b0*/  LDL.LU R93, [R1+0xf50] ;  /* 0x000f5000015d7983 */ /* 0x002ee80000300800 */
[----:B------:R0:W-:Y:S02]  /*471c0*/  STS.U8 [R15+UR4+0x6300], R0 ;  /* 0x006300000f007988 */ /* 0x0001e40008000004 */
[----:B0-----:R-:W0:Y:S02]  /*471d0*/  S2R R0, SR_TID.X ;  /* 0x0000000000007919 */ /* 0x001e240000002100 */
[----:B------:R1:W-:Y:S04]  /*471e0*/  STS.U8 [R15+UR4+0x17700], R84 ;  /* 0x017700540f007988 */ /* 0x0003e80008000004 */
[----:B------:R1:W-:Y:S04]  /*471f0*/  STS.U8 [R15+UR4+0x1f700], R77 ;  /* 0x01f7004d0f007988 */ /* 0x0003e80008000004 */
[----:B------:R0:W-:Y:S04]  /*47200*/  STS.U8 [R15+UR4+0x1e700], R26 ;  /* 0x01e7001a0f007988 */ /* 0x0001e80008000004 */
[----:B------:R0:W-:Y:S04]  /*47210*/  STS.U8 [R15+UR4+0x6b00], R24 ;  /* 0x006b00180f007988 */ /* 0x0001e80008000004 */
[----:B------:R0:W-:Y:S04]  /*47220*/  STS.U8 [R15+UR4+0xeb00], R23 ;  /* 0x00eb00170f007988 */ /* 0x0001e80008000004 */
[----:B------:R0:W-:Y:S04]  /*47230*/  STS.U8 [R15+UR4+0x16b00], R22 ;  /* 0x016b00160f007988 */ /* 0x0001e80008000004 */
[----:B-1----:R-:W3:Y:S04]  /*47240*/  LDL.LU R84, [R1+0xf4c] ;  /* 0x000f4c0001547983 */ /* 0x002ee80000300800 */
[----:B------:R-:W3:Y:S04]  /*47250*/  LDL.LU R77, [R1+0xf48] ;  /* 0x000f4800014d7983 */ /* 0x000ee80000300800 */
[----:B0-----:R-:W3:Y:S04]  /*47260*/  LDL.LU R26, [R1+0xfec] ;  /* 0x000fec00011a7983 */ /* 0x001ee80000300800 */
        /* <DEDUP_REMOVED lines=13> */
[----:B------:R-:W3:Y:S01]  /*47340*/  LDL.LU R6, [R1+0x11a8] ;  /* 0x0011a80001067983 */ /* 0x000ee20000300800 */
[----:B------:R-:W-:-:S03]  /*47350*/  LOP3.LUT R0, R0, 0x7f, RZ, 0xc0, !PT ;  /* 0x0000007f00007812 */ /* 0x000fc600078ec0ff */
[----:B------:R0:W-:Y:S04]  /*47360*/  STS.U8 [R15+UR4+0xf300], R16 ;  /* 0x00f300100f007988 */ /* 0x0001e80008000004 */
[----:B------:R1:W-:Y:S04]  /*47370*/  STS.U8 [R15+UR4+0xfb00], R91 ;  /* 0x00fb005b0f007988 */ /* 0x0003e80008000004 */
[----:B------:R-:W3:Y:S04]  /*47380*/  LDL.LU R78, [R1+0x119c] ;  /* 0x00119c00014e7983 */ /* 0x000ee80000300800 */
[----:B------:R0:W-:Y:S04]  /*47390*/  STS.U8 [R15+UR4+0x7300], R5 ;  /* 0x007300050f007988 */ /* 0x0001e80008000004 */
[----:B------:R1:W-:Y:S04]  /*473a0*/  STS.U8 [R15+UR4+0x7f00], R4 ;  /* 0x007f00040f007988 */ /* 0x0003e80008000004 */
[----:B------:R1:W-:Y:S04]  /*473b0*/  STS.U8 [R15+UR4+0x17f00], R2 ;  /* 0x017f00020f007988 */ /* 0x0003e80008000004 */
[----:B------:R-:W-:Y:S01]  /*473c0*/  STS.U8 [R15+UR4+0xe300], R14 ;  /* 0x00e3000e0f007988 */ /* 0x000fe20008000004 */
[----:B0-----:R-:W-:-:S03]  /*473d0*/  LOP3.LUT R16, R0, 0x70, RZ, 0x3c, !PT ;  /* 0x0000007000107812 */ /* 0x001fc600078e3cff */
[----:B-1----:R-:W3:Y:S04]  /*473e0*/  LDL.LU R91, [R1+0x117c] ;  /* 0x00117c00015b7983 */ /* 0x002ee80000300800 */
[----:B------:R-:W-:Y:S04]  /*473f0*/  STL [R1+0x3938], R15 ;  /* 0x0039380f01007387 */ /* 0x000fe80000100800 */
[----:B------:R-:W3:Y:S04]  /*47400*/  LDL.LU R5, [R1+0x1170] ;  /* 0x0011700001057983 */ /* 0x000ee80000300800 */
[----:B------:R-:W3:Y:S04]  /*47410*/  LDL.LU R4, [R1+0xbc8] ;  /* 0x000bc80001047983 */ /* 0x000ee80000300800 */
[----:B------:R-:W-:Y:S04]  /*47420*/  STS.U8 [R15+UR4+0x16300], R13 ;  /* 0x0163000d0f007988 */ /* 0x000fe80008000004 */
[----:B------:R0:W-:Y:S04]  /*47430*/  STS.U8 [R15+UR4+0x1e300], R12 ;  /* 0x01e3000c0f007988 */ /* 0x0001e80008000004 */
[----:B------:R-:W-:Y:S04]  /*47440*/  STS.U8 [R15+UR4+0x6700], R11 ;  /* 0x0067000b0f007988 */ /* 0x000fe80008000004 */
[----:B------:R1:W-:Y:S04]  /*47450*/  STS.U8 [R15+UR4+0xe700], R10 ;  /* 0x00e7000a0f007988 */ /* 0x0003e80008000004 */
[----:B------:R-:W-:Y:S04]  /*47460*/  STS.U8 [R15+UR4+0x16700], R21 ;  /* 0x016700150f007988 */ /* 0x000fe80008000004 */
[----:B------:R0:W-:Y:S04]  /*47470*/  STS.U8 [R15+UR4+0xff00], R3 ;  /* 0x00ff00030f007988 */ /* 0x0001e80008000004 */
[----:B------:R-:W-:Y:S04]  /*47480*/  STS.U8 [R15+UR4+0x1ff00], R27 ;  /* 0x01ff001b0f007988 */ /* 0x000fe80008000004 */
[----:B------:R-:W3:Y:S01]  /*47490*/  LDL.LU R2, [R1+0xbc0] ;  /* 0x000bc00001027983 */ /* 0x000ee20000300800 */
[----:B------:R-:W3:Y:S08]  /*474a0*/  LDC R0, c[0x0][0x3b0] ;  /* 0x0000ec00ff007b82 */ /* 0x000ef00000000800 */
[----:B0-----:R-:W0:Y:S08]  /*474b0*/  LDC R12, c[0x0][0x3b0] ;  /* 0x0000ec00ff0c7b82 */ /* 0x001e300000000800 */
[----:B-1----:R-:W1:Y:S08]  /*474c0*/  LDC R10, c[0x0][0x3b0] ;  /* 0x0000ec00ff0a7b82 */ /* 0x002e700000000800 */
[----:B------:R-:W0:Y:S08]  /*474d0*/  LDC R13, c[0x0][0x3b0] ;  /* 0x0000ec00ff0d7b82 */ /* 0x000e300000000800 */
[----:B------:R-:W0:Y:S01]  /*474e0*/  LDC R14, c[0x0][0x3b0] ;  /* 0x0000ec00ff0e7b82 */ /* 0x000e220000000800 */
[----:B------:R-:W3:Y:S04]  /*474f0*/  LDL.LU R3, [R1+0xbb8] ;  /* 0x000bb80001037983 */ /* 0x000ee80000300800 */
[----:B--2---:R2:W-:Y:S04]  /*47500*/  STS.U8 [R16+UR4+0x1380], R92 ;  /* 0x0013805c10007988 */ /* 0x0045e80008000004 */
[----:B--2---:R-:W2:Y:S04]  /*47510*/  LDL.LU R92, [R1+0xbb0] ;  /* 0x000bb000015c7983 */ /* 0x004ea80000300800 */
[----:B----4-:R4:W-:Y:S04]  /*47520*/  STS.U8 [R16+UR4+0x9380], R85 ;  /* 0x0093805510007988 */ /* 0x0109e80008000004 */
[----:B------:R1:W-:Y:S04]  /*47530*/  STS.U8 [R16+UR4+0x11380], R76 ;  /* 0x0113804c10007988 */ /* 0x0003e80008000004 */
[----:B------:R1:W-:Y:S04]  /*47540*/  STS.U8 [R16+UR4+0x19380], R83 ;  /* 0x0193805310007988 */ /* 0x0003e80008000004 */
[----:B----4-:R-:W4:Y:S04]  /*47550*/  LDL.LU R85, [R1+0xc64] ;  /* 0x000c640001557983 */ /* 0x010f280000300800 */
[----:B-1----:R-:W4:Y:S04]  /*47560*/  LDL.LU R76, [R1+0xc60] ;  /* 0x000c6000014c7983 */ /* 0x002f280000300800 */
[----:B------:R-:W4:Y:S04]  /*47570*/  LDL.LU R83, [R1+0xc54] ;  /* 0x000c540001537983 */ /* 0x000f280000300800 */
[----:B---3--:R1:W-:Y:S04]  /*47580*/  STS.U8 [R16+UR4+0xf80], R86 ;  /* 0x000f805610007988 */ /* 0x0083e80008000004 */
[----:B------:R3:W-:Y:S04]  /*47590*/  STS.U8 [R16+UR4+0x8f80], R93 ;  /* 0x008f805d10007988 */ /* 0x0007e80008000004 */
[----:B-1----:R-:W4:Y:S04]  /*475a0*/  LDL.LU R86, [R1+0xc48] ;  /* 0x000c480001567983 */ /* 0x002f280000300800 */
[----:B---3--:R-:W3:Y:S04]  /*475b0*/  LDL.LU R93, [R1+0xce4] ;  /* 0x000ce400015d7983 */ /* 0x008ee80000300800 */
[----:B------:R1:W-:Y:S04]  /*475c0*/  STS.U8 [R16+UR4+0x10f80], R84 ;  /* 0x010f805410007988 */ /* 0x0003e80008000004 */
[----:B------:R0:W-:Y:S04]  /*475d0*/  STS.U8 [R16+UR4+0x18f80], R77 ;  /* 0x018f804d10007988 */ /* 0x0001e80008000004 */
[----:B-1----:R-:W3:Y:S04]  /*475e0*/  LDL.LU R84, [R1+0xce0] ;  /* 0x000ce00001547983 */ /* 0x002ee80000300800 */
[----:B0-----:R-:W3:Y:S04]  /*475f0*/  LDL.LU R77, [R1+0xcd8] ;  /* 0x000cd800014d7983 */ /* 0x001ee80000300800 */
[----:B------:R0:W-:Y:S04]  /*47600*/  STS.U8 [R16+UR4+0x8380], R78 ;  /* 0x0083804e10007988 */ /* 0x0001e80008000004 */
[----:B------:R1:W-:Y:S04]  /*47610*/  STS.U8 [R16+UR4+0x10380], R91 ;  /* 0x0103805b10007988 */ /* 0x0003e80008000004 */
[----:B0-----:R-:W3:Y:S04]  /*47620*/  LDL.LU R78, [R1+0xcd0] ;  /* 0x000cd000014e7983 */ /* 0x001ee80000300800 */
[----:B-1----:R-:W3:Y:S04]  /*47630*/  LDL.LU R91, [R1+0xd64] ;  /* 0x000d6400015b7983 */ /* 0x002ee80000300800 */
[----:B------:R0:W-:Y:S04]  /*47640*/  STS.U8 [R16+UR4+0xa780], R2 ;  /* 0x00a7800210007988 */ /* 0x0001e80008000004 */
[----:B------:R1:W-:Y:S04]  /*47650*/  STS.U8 [R16+UR4+0x12780], R3 ;  /* 0x0127800310007988 */ /* 0x0003e80008000004 */
[----:B0-----:R-:W3:Y:S04]  /*47660*/  LDL.LU R2, [R1+0xd60] ;  /* 0x000d600001027983 */ /* 0x001ee80000300800 */
        /* <DEDUP_REMOVED lines=41> */
[----:B------:R-:W3:Y:S04]  /*47900*/  LDL.LU R78, [R1+0xac0] ;  /* 0x000ac000014e7983 */ /* 0x000ee80000300800 */
[----:B0-----:R-:W3:Y:S04]  /*47910*/  LDL.LU R91, [R1+0xac4] ;  /* 0x000ac400015b7983 */ /* 0x001ee80000300800 */
        /* <DEDUP_REMOVED lines=18> */
[----:B------:R0:W-:Y:S04]  /*47a40*/  STS.U8 [R16+UR4+0x1b380], R76 ;  /* 0x01b3804c10007988 */ /* 0x0001e80008000004 */
        /* <DEDUP_REMOVED lines=8> */
[----:B------:R0:W-:Y:S04]  /*47ad0*/  STS.U8 [R16+UR4+0x2f80], R91 ;  /* 0x002f805b10007988 */ /* 0x0001e80008000004 */
[----:B------:R-:W3:Y:S04]  /*47ae0*/  LDL.LU R78, [R1+0x81c] ;  /* 0x00081c00014e7983 */ /* 0x000ee80000300800 */
[----:B------:R-:W-:Y:S04]  /*47af0*/  STS.U8 [R16+UR4+0x13780], R72 ;  /* 0x0137804810007988 */ /* 0x000fe80008000004 */
[----:B0-----:R-:W3:Y:S04]  /*47b00*/  LDL.LU R91, [R1+0x818] ;  /* 0x00081800015b7983 */ /* 0x001ee80000300800 */
        /* <DEDUP_REMOVED lines=27> */
[----:B------:R0:W-:Y:S04]  /*47cc0*/  STS.U8 [R16+UR4+0x13f80], R76 ;  /* 0x013f804c10007988 */ /* 0x0001e80008000004 */
[----:B------:R1:W-:Y:S04]  /*47cd0*/  STS.U8 [R16+UR4+0x1bf80], R83 ;  /* 0x01bf805310007988 */ /* 0x0003e80008000004 */
[----:B0-----:R-:W3:Y:S04]  /*47ce0*/  LDL.LU R76, [R1+0x4a0] ;  /* 0x0004a000014c7983 */ /* 0x001ee80000300800 */
[----:B-1----:R-:W3:Y:S04]  /*47cf0*/  LDL.LU R83, [R1+0x49c] ;  /* 0x00049c0001537983 */ /* 0x002ee80000300800 */
[----:B------:R0:W-:Y:S04]  /*47d00*/  STS.U8 [R16+UR4+0x4380], R84 ;  /* 0x0043805410007988 */ /* 0x0001e80008000004 */
[----:B------:R1:W-:Y:S04]  /*47d10*/  STS.U8 [R16+UR4+0xc380], R77 ;  /* 0x00c3804d10007988 */ /* 0x0003e80008000004 */
[----:B------:R1:W-:Y:S04]  /*47d20*/  STS.U8 [R16+UR4+0x14380], R78 ;  /* 0x0143804e10007988 */ /* 0x0003e80008000004 */
[----:B------:R-:W-:Y:S04]  /*47d30*/  STS.U8 [R16+UR4+0x1d780], R25 ;  /* 0x01d7801910007988 */ /* 0x000fe80008000004 */
[----:B0-----:R-:W3:Y:S04]  /*47d40*/  LDL.LU R84, [R1+0x494] ;  /* 0x0004940001547983 */ /* 0x001ee80000300800 */
[----:B-1----:R-:W3:Y:S04]  /*47d50*/  LDL.LU R77, [R1+0x490] ;  /* 0x00049000014d7983 */ /* 0x002ee80000300800 */
[----:B------:R0:W-:Y:S04]  /*47d60*/  STS.U8 [R16+UR4+0x1c380], R91 ;  /* 0x01c3805b10007988 */ /* 0x0001e80008000004 */
[----:B------:R-:W3:Y:S04]  /*47d70*/  LDL.LU R78, [R1+0x48c] ;  /* 0x00048c00014e7983 */ /* 0x000ee80000300800 */
        /* <DEDUP_REMOVED lines=8> */
[----:B-1----:R-:W2:Y:S04]  /*47e00*/  LDL.LU R93, [R1+0x4c0] ;  /* 0x0004c000015d7983 */ /* 0x002ea80000300800 */
[----:B------:R-:W2:Y:S04]  /*47e10*/  LDL.LU R25, [R1+0x3afc] ;  /* 0x003afc0001197983 */ /* 0x000ea80000300800 */
[----:B------:R0:W-:Y:S02]  /*47e20*/  STS.U8 [R16+UR4+0x1d380], R2 ;  /* 0x01d3800210007988 */ /* 0x0001e40008000004 */
[----:B0-----:R-:W0:Y:S02]  /*47e30*/  LDC R2, c[0x0][0x3b0] ;  /* 0x0000ec00ff027b82 */ /* 0x001e240000000800 */
[----:B------:R1:W-:Y:S04]  /*47e40*/  STS.U8 [R16+UR4+0x15380], R4 ;  /* 0x0153800410007988 */ /* 0x0003e80008000004 */
[----:B------:R1:W-:Y:S04]  /*47e50*/  STS.U8 [R16+UR4+0x14b80], R9 ;  /* 0x014b800910007988 */ /* 0x0003e80008000004 */
[----:B------:R1:W-:Y:S02]  /*47e60*/  STS.U8 [R16+UR4+0x1cb80], R8 ;  /* 0x01cb800810007988 */ /* 0x0003e40008000004 */
[----:B-1----:R-:W1:Y:S08]  /*47e70*/  LDC R4, c[0x0][0x3b0] ;  /* 0x0000ec00ff047b82 */ /* 0x002e700000000800 */
[----:B------:R-:W0:Y:S08]  /*47e80*/  LDC R9, c[0x0][0x3b0] ;  /* 0x0000ec00ff097b82 */ /* 0x000e300000000800 */
[----:B------:R-:W0:Y:S01]  /*47e90*/  LDC R8, c[0x0][0x3b0] ;  /* 0x0000ec00ff087b82 */ /* 0x000e220000000800 */
[----:B------:R1:W-:Y:S04]  /*47ea0*/  STS.U8 [R16+UR4+0xcf80], R7 ;  /* 0x00cf800710007988 */ /* 0x0003e80008000004 */
[----:B------:R1:W-:Y:S03]  /*47eb0*/  STS.U8 [R16+UR4+0xd380], R5 ;  /* 0x00d3800510007988 */ /* 0x0003e60008000004 */
[----:B-1----:R-:W1:Y:S08]  /*47ec0*/  LDC R7, c[0x0][0x3b0] ;  /* 0x0000ec00ff077b82 */ /* 0x002e700000000800 */
[----:B------:R-:W0:Y:S01]  /*47ed0*/  LDC R5, c[0x0][0x3b0] ;  /* 0x0000ec00ff057b82 */ /* 0x000e220000000800 */
[----:B------:R0:W-:Y:S04]  /*47ee0*/  STS.U8 [R16+UR4+0x14f80], R6 ;  /* 0x014f800610007988 */ /* 0x0001e80008000004 */
[----:B------:R0:W-:Y:S04]  /*47ef0*/  STS.U8 [R16+UR4+0x4b80], R23 ;  /* 0x004b801710007988 */ /* 0x0001e80008000004 */
[----:B------:R-:W-:Y:S04]  /*47f00*/  STS.U8 [R16+UR4+0x1c780], R24 ;  /* 0x01c7801810007988 */ /* 0x000fe80008000004 */
[----:B------:R0:W-:Y:S04]  /*47f10*/  STS.U8 [R16+UR4+0xcb80], R22 ;  /* 0x00cb801610007988 */ /* 0x0001e80008000004 */
[----:B------:R0:W-:Y:S04]  /*47f20*/  STS.U8 [R16+UR4+0x14780], R26 ;  /* 0x0147801a10007988 */ /* 0x0001e80008000004 */
[----:B------:R0:W-:Y:S04]  /*47f30*/  STS.U8 [R16+UR4+0x4f80], R72 ;  /* 0x004f804810007988 */ /* 0x0001e80008000004 */
[----:B------:R0:W-:Y:S04]  /*47f40*/  STS.U8 [R16+UR4+0xd780], R76 ;  /* 0x00d7804c10007988 */ /* 0x0001e80008000004 */
[----:B------:R0:W-:Y:S04]  /*47f50*/  STS.U8 [R16+UR4+0x15780], R83 ;  /* 0x0157805310007988 */ /* 0x0001e80008000004 */
[----:B------:R0:W-:Y:S04]  /*47f60*/  STS.U8 [R16+UR4+0x5b80], R84 ;  /* 0x005b805410007988 */ /* 0x0001e80008000004 */
[----:B------:R0:W-:Y:S04]  /*47f70*/  STS.U8 [R16+UR4+0xdb80], R77 ;  /* 0x00db804d10007988 */ /* 0x0001e80008000004 */
[----:B------:R0:W-:Y:S04]  /*47f80*/  STS.U8 [R16+UR4+0x15b80], R78 ;  /* 0x015b804e10007988 */ /* 0x0001e80008000004 */
[----:B------:R0:W-:Y:S01]  /*47f90*/  STS.U8 [R16+UR4+0x1db80], R91 ;  /* 0x01db805b10007988 */ /* 0x0001e20008000004 */
[----:B--2---:R-:W-:-:S02]  /*47fa0*/  ISETP.NE.AND P3, PT, R25, RZ, PT ;  /* 0x000000ff1900720c */ /* 0x004fc40003f65270 */
[----:B------:R-:W-:-:S04]  /*47fb0*/  LOP3.LUT R27, RZ, R25, RZ, 0x33, !PT ;  /* 0x00000019ff1b7212 */ /* 0x000fc800078e33ff */
[C---:B------:R-:W-:Y:S02]  /*47fc0*/  SEL R25, R27.reuse, R71, !P3 ;  /* 0x000000471b197207 */ /* 0x040fe40005800000 */
[----:B------:R-:W-:-:S05]  /*47fd0*/  SEL R71, R27, R63, !P3 ;  /* 0x0000003f1b477207 */ /* 0x000fca0005800000 */
[----:B0-----:R-:W-:Y:S02]  /*47fe0*/  IMAD R71, R71, R2, RZ ;  /* 0x0000000247477224 */ /* 0x001fe400078e02ff */
[----:B------:R-:W0:Y:S01]  /*47ff0*/  LDC R2, c[0x0][0x3b0] ;  /* 0x0000ec00ff027b82 */ /* 0x000e220000000800 */
[----:B------:R-:W-:Y:S01]  /*48000*/  SEL R11, R27, R90, !P3 ;  /* 0x0000005a1b0b7207 */ /* 0x000fe20005800000 */
[----:B------:R-:W-:Y:S01]  /*48010*/  IMAD R63, R25, R4, RZ ;  /* 0x00000004193f7224 */ /* 0x000fe200078e02ff */
[C---:B------:R-:W-:Y:S02]  /*48020*/  SEL R90, R27.reuse, R82, !P3 ;  /* 0x000000521b5a7207 */ /* 0x040fe40005800000 */
[C---:B------:R-:W-:Y:S02]  /*48030*/  SEL R25, R27.reuse, R55, !P3 ;  /* 0x000000371b197207 */ /* 0x040fe40005800000 */
[----:B------:R-:W-:Y:S01]  /*48040*/  SEL R82, R27, R52, !P3 ;  /* 0x000000341b527207 */ /* 0x000fe20005800000 */
[----:B------:R-:W-:Y:S01]  /*48050*/  IMAD R52, R11, R12, RZ ;  /* 0x0000000c0b347224 */ /* 0x000fe200078e02ff */
[----:B------:R-:W-:Y:S01]  /*48060*/  SEL R6, R27, R70, !P3 ;  /* 0x000000461b067207 */ /* 0x000fe20005800000 */
[----:B------:R-:W2:Y:S08]  /*48070*/  LDC R12, c[0x0][0x3b0] ;  /* 0x0000ec00ff0c7b82 */ /* 0x000eb00000000800 */
[----:B------:R-:W2:Y:S01]  /*48080*/  LDC R11, c[0x0][0x3b0] ;  /* 0x0000ec00ff0b7b82 */ /* 0x000ea20000000800 */
[----:B------:R-:W-:-:S02]  /*48090*/  IMAD R55, R90, R10, RZ ;  /* 0x0000000a5a377224 */ /* 0x000fc400078e02ff */
[----:B------:R-:W-:Y:S01]  /*480a0*/  IMAD R70, R25, R9, RZ ;  /* 0x0000000919467224 */ /* 0x000fe200078e02ff */
[----:B------:R-:W-:-:S04]  /*480b0*/  SEL R25, R27, R66, !P3 ;  /* 0x000000421b197207 */ /* 0x000fc80005800000 */
[----:B------:R-:W2:Y:S01]  /*480c0*/  LDC R10, c[0x0][0x3b0] ;  /* 0x0000ec00ff0a7b82 */ /* 0x000ea20000000800 */
[----:B------:R-:W-:Y:S01]  /*480d0*/  IMAD R82, R82, R8, RZ ;  /* 0x0000000852527224 */ /* 0x000fe200078e02ff */
[----:B------:R-:W-:-:S06]  /*480e0*/  SEL R89, R27, R89, !P3 ;  /* 0x000000591b597207 */ /* 0x000fcc0005800000 */
[----:B------:R-:W3:Y:S01]  /*480f0*/  LDC R8, c[0x0][0x3b0] ;  /* 0x0000ec00ff087b82 */ /* 0x000ee20000000800 */
[----:B-1----:R-:W-:Y:S01]  /*48100*/  IMAD R90, R6, R7, RZ ;  /* 0x00000007065a7224 */ /* 0x002fe200078e02ff */
[----:B------:R-:W-:-:S06]  /*48110*/  SEL R66, R27, R58, !P3 ;  /* 0x0000003a1b427207 */ /* 0x000fcc0005800000 */
[----:B------:R-:W1:Y:S01]  /*48120*/  LDC R7, c[0x0][0x3b0] ;  /* 0x0000ec00ff077b82 */ /* 0x000e620000000800 */
[----:B------:R-:W-:-:S07]  /*48130*/  IMAD R58, R25, R5, RZ ;  /* 0x00000005193a7224 */ /* 0x000fce00078e02ff */
[----:B------:R-:W1:Y:S08]  /*48140*/  LDC R6, c[0x0][0x3b0] ;  /* 0x0000ec00ff067b82 */ /* 0x000e700000000800 */
[----:B------:R-:W4:Y:S01]  /*48150*/  LDC R5, c[0x0][0x3b0] ;  /* 0x0000ec00ff057b82 */ /* 0x000f220000000800 */
[----:B0-----:R-:W-:-:S07]  /*48160*/  IMAD R89, R89, R2, RZ ;  /* 0x0000000259597224 */ /* 0x001fce00078e02ff */
[----:B------:R-:W0:Y:S01]  /*48170*/  LDC R2, c[0x0][0x3b0] ;  /* 0x0000ec00ff027b82 */ /* 0x000e220000000800 */
[C---:B------:R-:W-:Y:S02]  /*48180*/  SEL R69, R27.reuse, R69, !P3 ;  /* 0x000000451b457207 */ /* 0x040fe40005800000 */
[C---:B------:R-:W-:Y:S02]  /*48190*/  SEL R65, R27.reuse, R65, !P3 ;  /* 0x000000411b417207 */ /* 0x040fe40005800000 */
[C---:B------:R-:W-:Y:S02]  /*481a0*/  SEL R61, R27.reuse, R61, !P3 ;  /* 0x0000003d1b3d7207 */ /* 0x040fe40005800000 */
[C---:B------:R-:W-:Y:S02]  /*481b0*/  SEL R57, R27.reuse, R57, !P3 ;  /* 0x000000391b397207 */ /* 0x040fe40005800000 */
[C---:B------:R-:W-:Y:S02]  /*481c0*/  SEL R25, R27.reuse, R88, !P3 ;  /* 0x000000581b197207 */ /* 0x040fe40005800000 */
[----:B------:R-:W-:-:S02]  /*481d0*/  SEL R54, R27, R54, !P3 ;  /* 0x000000361b367207 */ /* 0x000fc40005800000 */
[----:B------:R-:W-:Y:S01]  /*481e0*/  SEL R53, R27, R53, !P3 ;  /* 0x000000351b357207 */ /* 0x000fe20005800000 */
[----:B--2---:R-:W-:Y:S02]  /*481f0*/  IMAD R69, R69, R12, RZ ;  /* 0x0000000c45457224 */ /* 0x004fe400078e02ff */
[----:B------:R-:W-:Y:S01]  /*48200*/  IMAD R23, R65, R11, RZ ;  /* 0x0000000b41177224 */ /* 0x000fe200078e02ff */
[----:B------:R-:W2:Y:S04]  /*48210*/  LDL.LU R12, [R1+0xe8] ;  /* 0x0000e800010c7983 */ /* 0x000ea80000300800 */
[----:B------:R-:W2:Y:S01]  /*48220*/  LDL.LU R11, [R1+0xe4] ;  /* 0x0000e400010b7983 */ /* 0x000ea20000300800 */
[----:B------:R-:W-:Y:S01]  /*48230*/  IMAD R22, R61, R10, RZ ;  /* 0x0000000a3d167224 */ /* 0x000fe200078e02ff */
[----:B------:R-:W-:-:S02]  /*48240*/  SEL R88, R27, R80, !P3 ;  /* 0x000000501b587207 */ /* 0x000fc40005800000 */
[----:B------:R-:W2:Y:S01]  /*48250*/  LDL.LU R24, [R1+0xe0] ;  /* 0x0000e00001187983 */ /* 0x000ea20000300800 */
[----:B------:R-:W-:-:S03]  /*48260*/  SEL R61, R27, R68, !P3 ;  /* 0x000000441b3d7207 */ /* 0x000fc60005800000 */
[----:B------:R-:W2:Y:S01]  /*48270*/  LDL.LU R10, [R1+0xdc] ;  /* 0x0000dc00010a7983 */ /* 0x000ea20000300800 */
[----:B---3--:R-:W-:-:S03]  /*48280*/  IMAD R68, R57, R8, RZ ;  /* 0x0000000839447224 */ /* 0x008fc600078e02ff */
[----:B------:R-:W3:Y:S04]  /*48290*/  LDL.LU R26, [R1+0xd8] ;  /* 0x0000d800011a7983 */ /* 0x000ee80000300800 */
[----:B------:R-:W3:Y:S01]  /*482a0*/  LDL.LU R8, [R1+0xd4] ;  /* 0x0000d40001087983 */ /* 0x000ee20000300800 */
[----:B-1----:R-:W-:-:S03]  /*482b0*/  IMAD R80, R25, R7, RZ ;  /* 0x0000000719507224 */ /* 0x002fc600078e02ff */
[----:B------:R-:W3:Y:S01]  /*482c0*/  LDL.LU R72, [R1+0xd0] ;  /* 0x0000d00001487983 */ /* 0x000ee20000300800 */
[----:B------:R-:W-:Y:S02]  /*482d0*/  IMAD R54, R54, R13, RZ ;  /* 0x0000000d36367224 */ /* 0x000fe400078e02ff */
[----:B------:R-:W-:Y:S01]  /*482e0*/  IMAD R88, R88, R6, RZ ;  /* 0x0000000658587224 */ /* 0x000fe200078e02ff */
[----:B------:R-:W3:Y:S01]  /*482f0*/  LDL.LU R7, [R1+0xcc] ;  /* 0x0000cc0001077983 */ /* 0x000ee20000300800 */
[----:B----4-:R-:W-:-:S03]  /*48300*/  IMAD R13, R53, R5, RZ ;  /* 0x00000005350d7224 */ /* 0x010fc600078e02ff */
[----:B------:R-:W4:Y:S01]  /*48310*/  LDL.LU R6, [R1+0xc8] ;  /* 0x0000c80001067983 */ /* 0x000f220000300800 */
[----:B0-----:R-:W-:-:S03]  /*48320*/  IMAD R21, R61, R2, RZ ;  /* 0x000000023d157224 */ /* 0x001fc600078e02ff */
        /* <DEDUP_REMOVED lines=11> */
[----:B------:R0:W-:Y:S01]  /*483e0*/  STS.U8 [R16+UR4+0x5780], R3 ;  /* 0x0057800310007988 */ /* 0x0001e20008000004 */
[----:B------:R-:W1:Y:S01]  /*483f0*/  LDC R4, c[0x0][0x3b0] ;  /* 0x0000ec00ff047b82 */ /* 0x000e620000000800 */
[----:B------:R-:W-:-:S02]  /*48400*/  SEL R67, R27, R67, !P3 ;  /* 0x000000431b437207 */ /* 0x000fc40005800000 */
[C---:B------:R-:W-:Y:S02]  /*48410*/  SEL R59, R27.reuse, R59, !P3 ;  /* 0x0000003b1b3b7207 */ /* 0x040fe40005800000 */
[----:B------:R-:W-:-:S03]  /*48420*/  SEL R62, R27, R62, !P3 ;  /* 0x0000003e1b3e7207 */ /* 0x000fc60005800000 */
[----:B------:R-:W1:Y:S01]  /*48430*/  LDC R9, c[0x0][0x3b0] ;  /* 0x0000ec00ff097b82 */ /* 0x000e620000000800 */
[----:B0-----:R-:W4:Y:S04]  /*48440*/  LDL.LU R92, [R1+0xa4] ;  /* 0x0000a400015c7983 */ /* 0x001f280000300800 */
[----:B-1----:R-:W4:Y:S04]  /*48450*/  LDL.LU R85, [R1+0xa0] ;  /* 0x0000a00001557983 */ /* 0x002f280000300800 */
[----:B------:R-:W4:Y:S01]  /*48460*/  LDL.LU R86, [R1+0x94] ;  /* 0x0000940001567983 */ /* 0x000f220000300800 */
[----:B------:R-:W0:Y:S01]  /*48470*/  LDC R3, c[0x0][0x3b0] ;  /* 0x0000ec00ff037b82 */ /* 0x000e220000000800 */
[----:B------:R-:W-:-:S07]  /*48480*/  IMAD R59, R59, R0, RZ ;  /* 0x000000003b3b7224 */ /* 0x000fce00078e02ff */
[----:B------:R-:W1:Y:S01]  /*48490*/  LDC R0, c[0x0][0x3b0] ;  /* 0x0000ec00ff007b82 */ /* 0x000e620000000800 */
[----:B0-----:R-:W-:-:S07]  /*484a0*/  IMAD R67, R67, R3, RZ ;  /* 0x0000000343437224 */ /* 0x001fce00078e02ff */
[----:B------:R-:W0:Y:S01]  /*484b0*/  LDC R3, c[0x0][0x3b0] ;  /* 0x0000ec00ff037b82 */ /* 0x000e220000000800 */
[----:B------:R-:W-:-:S07]  /*484c0*/  IMAD R62, R62, R4, RZ ;  /* 0x000000043e3e7224 */ /* 0x000fce00078e02ff */
[----:B------:R-:W0:Y:S01]  /*484d0*/  LDC R4, c[0x0][0x3b0] ;  /* 0x0000ec00ff047b82 */ /* 0x000e220000000800 */
[C---:B------:R-:W-:Y:S02]  /*484e0*/  SEL R81, R27.reuse, R81, !P3 ;  /* 0x000000511b517207 */ /* 0x040fe40005800000 */
[C---:B------:R-:W-:Y:S02]  /*484f0*/  SEL R64, R27.reuse, R64, !P3 ;  /* 0x000000401b407207 */ /* 0x040fe40005800000 */
[----:B------:R-:W-:Y:S01]  /*48500*/  SEL R56, R27, R56, !P3 ;  /* 0x000000381b387207 */ /* 0x000fe20005800000 */
[----:B-1----:R-:W-:Y:S01]  /*48510*/  IMAD R81, R81, R0, RZ ;  /* 0x0000000051517224 */ /* 0x002fe200078e02ff */
[----:B------:R1:W-:Y:S01]  /*48520*/  STS.U8 [R16+UR4+0x1df80], R93 ;  /* 0x01df805d10007988 */ /* 0x0003e20008000004 */
[----:B------:R-:W0:Y:S02]  /*48530*/  LDC R0, c[0x0][0x3b0] ;  /* 0x0000ec00ff007b82 */ /* 0x000e240000000800 */
[----:B0-----:R-:W-:-:S06]  /*48540*/  IMAD R66, R66, R3, RZ ;  /* 0x0000000342427224 */ /* 0x001fcc00078e02ff */
[----:B------:R-:W0:Y:S01]  /*48550*/  LDC R3, c[0x0][0x3b0] ;  /* 0x0000ec00ff037b82 */ /* 0x000e220000000800 */
[----:B-1----:R-:W-:Y:S02]  /*48560*/  IMAD R16, R64, R14, RZ ;  /* 0x0000000e40107224 */ /* 0x002fe400078e02ff */
[----:B------:R-:W-:-:S05]  /*48570*/  IMAD R14, R56, R4, RZ ;  /* 0x00000004380e7224 */ /* 0x000fca00078e02ff */
[----:B------:R-:W1:Y:S01]  /*48580*/  LDC R4, c[0x0][0x3b0] ;  /* 0x0000ec00ff047b82 */ /* 0x000e620000000800 */
[C---:B------:R-:W-:Y:S02]  /*48590*/  SEL R60, R27.reuse, R60, !P3 ;  /* 0x0000003c1b3c7207 */ /* 0x040fe40005800000 */
[----:B------:R-:W-:-:S03]  /*485a0*/  SEL R87, R27, R87, !P3 ;  /* 0x000000571b577207 */ /* 0x000fc60005800000 */
[----:B------:R-:W-:Y:S01]  /*485b0*/  IMAD R15, R60, R9, RZ ;  /* 0x000000093c0f7224 */ /* 0x000fe200078e02ff */
[----:B------:R-:W-:Y:S01]  /*485c0*/  SEL R79, R27, R79, !P3 ;  /* 0x0000004f1b4f7207 */ /* 0x000fe20005800000 */
[----:B------:R-:W-:-:S04]  /*485d0*/  @!P1 IMAD.MOV R46, RZ, RZ, -R46 ;  /* 0x000000ffff2e9224 */ /* 0x000fc800078e0a2e */
[----:B------:R-:W-:Y:S02]  /*485e0*/  IMAD R93, R79, R0, RZ ;  /* 0x000000004f5d7224 */ /* 0x000fe400078e02ff */
[----:B0-----:R-:W-:Y:S02]  /*485f0*/  IMAD R9, R87, R3, RZ ;  /* 0x0000000357097224 */ /* 0x001fe400078e02ff */
[----:B------:R-:W0:Y:S01]  /*48600*/  LDC R3, c[0x0][0x3b0] ;  /* 0x0000ec00ff037b82 */ /* 0x000e220000000800 */
[----:B------:R-:W-:Y:S01]  /*48610*/  @!P0 IMAD.MOV R48, RZ, RZ, -R48 ;  /* 0x000000ffff308224 */ /* 0x000fe200078e0a30 */
[----:B------:R0:W-:Y:S01]  /*48620*/  STL [R1+0x385c], R27 ;  /* 0x00385c1b01007387 */ /* 0x0001e20000100800 */
[C---:B--2---:R-:W-:Y:S02]  /*48630*/  SEL R25, R27.reuse, R12, !P3 ;  /* 0x0000000c1b197207 */ /* 0x044fe40005800000 */
[----:B------:R-:W-:-:S03]  /*48640*/  SEL R0, R27, R11, !P3 ;  /* 0x0000000b1b007207 */ /* 0x000fc60005800000 */
[----:B-1----:R-:W-:Y:S01]  /*48650*/  IMAD R25, R25, R4, RZ ;  /* 0x0000000419197224 */ /* 0x002fe200078e02ff */
[C---:B---3--:R-:W-:Y:S02]  /*48660*/  SEL R65, R27.reuse, R26, !P3 ;  /* 0x0000001a1b417207 */ /* 0x048fe40005800000 */
[C---:B------:R-:W-:Y:S02]  /*48670*/  SEL R64, R27.reuse, R8, !P3 ;  /* 0x000000081b407207 */ /* 0x040fe40005800000 */
[C---:B----4-:R-:W-:Y:S02]  /*48680*/  SEL R57, R27.reuse, R6, !P3 ;  /* 0x000000061b397207 */ /* 0x050fe40005800000 */
[C---:B------:R-:W-:Y:S02]  /*48690*/  SEL R56, R27.reuse, R5, !P3 ;  /* 0x000000051b387207 */ /* 0x040fe40005800000 */
[C---:B------:R-:W-:Y:S02]  /*486a0*/  SEL R53, R27.reuse, R2, !P3 ;  /* 0x000000021b357207 */ /* 0x040fe40005800000 */
[----:B------:R-:W-:-:S02]  /*486b0*/  SEL R11, R27, R83, !P3 ;  /* 0x000000531b0b7207 */ /* 0x000fc40005800000 */
[C---:B------:R-:W-:Y:S02]  /*486c0*/  SEL R87, R27.reuse, R84, !P3 ;  /* 0x000000541b577207 */ /* 0x040fe40005800000 */
[C---:B------:R-:W-:Y:S02]  /*486d0*/  SEL R12, R27.reuse, R78, !P3 ;  /* 0x0000004e1b0c7207 */ /* 0x040fe40005800000 */
[C---:B------:R-:W-:Y:S02]  /*486e0*/  SEL R2, R27.reuse, R77, !P3 ;  /* 0x0000004d1b027207 */ /* 0x040fe40005800000 */
        /* <DEDUP_REMOVED lines=11> */
[C---:B------:R-:W-:Y:S01]  /*487a0*/  SEL R60, R27.reuse, R7, !P3 ;  /* 0x000000071b3c7207 */ /* 0x040fe20005800000 */
[----:B------:R-:W-:Y:S01]  /*487b0*/  IMAD.MOV.U32 R51, RZ, RZ, R6 ;  /* 0x000000ffff337224 */ /* 0x000fe200078e0006 */
[C---:B------:R-:W-:Y:S01]  /*487c0*/  SEL R6, R27.reuse, R47, !P3 ;  /* 0x0000002f1b067207 */ /* 0x040fe20005800000 */
[----:B------:R-:W-:Y:S02]  /*487d0*/  IMAD.MOV.U32 R45, RZ, RZ, R5 ;  /* 0x000000ffff2d7224 */ /* 0x000fe400078e0005 */
[----:B------:R-:W-:Y:S01]  /*487e0*/  IMAD.MOV.U32 R38, RZ, RZ, R12 ;  /* 0x000000ffff267224 */ /* 0x000fe200078e000c */
[----:B------:R-:W-:-:S02]  /*487f0*/  SEL R42, R27, R43, !P3 ;  /* 0x0000002b1b2a7207 */ /* 0x000fc40005800000 */
[C---:B------:R-:W-:Y:S02]  /*48800*/  SEL R79, R27.reuse, R10, !P3 ;  /* 0x0000000a1b4f7207 */ /* 0x040fe40005800000 */
[C---:B------:R-:W-:Y:S02]  /*48810*/  SEL R7, R27.reuse, R73, !P3 ;  /* 0x000000491b077207 */ /* 0x040fe40005800000 */
[C---:B------:R-:W-:Y:S02]  /*48820*/  SEL R85, R27.reuse, R50, !P3 ;  /* 0x000000321b557207 */ /* 0x040fe40005800000 */
[C---:B------:R-:W-:Y:S02]  /*48830*/  SEL R5, R27.reuse, R39, !P3 ;  /* 0x000000271b057207 */ /* 0x040fe40005800000 */
[C---:B------:R-:W-:Y:S02]  /*48840*/  SEL R47, R27.reuse, R37, !P3 ;  /* 0x000000251b2f7207 */ /* 0x040fe40005800000 */
[C---:B------:R-:W-:Y:S01]  /*48850*/  SEL R12, R27.reuse, R44, !P3 ;  /* 0x0000002c1b0c7207 */ /* 0x040fe20005800000 */
[----:B------:R-:W-:Y:S01]  /*48860*/  IMAD.MOV.U32 R43, RZ, RZ, R11 ;  /* 0x000000ffff2b7224 */ /* 0x000fe200078e000b */
[----:B------:R-:W-:-:S02]  /*48870*/  SEL R61, R27, R72, !P3 ;  /* 0x000000481b3d7207 */ /* 0x000fc40005800000 */
[C---:B------:R-:W-:Y:S02]  /*48880*/  SEL R10, R27.reuse, R76, !P3 ;  /* 0x0000004c1b0a7207 */ /* 0x040fe40005800000 */
[C---:B------:R-:W-:Y:S02]  /*48890*/  SEL R92, R27.reuse, R75, !P3 ;  /* 0x0000004b1b5c7207 */ /* 0x040fe40005800000 */
[C---:B------:R-:W-:Y:S02]  /*488a0*/  SEL R73, R27.reuse, R49, !P3 ;  /* 0x000000311b497207 */ /* 0x040fe40005800000 */
[----:B------:R-:W-:Y:S01]  /*488b0*/  SEL R78, R27, R41, !P3 ;  /* 0x000000291b4e7207 */ /* 0x000fe20005800000 */
[----:B------:R-:W-:Y:S02]  /*488c0*/  IMAD.MOV.U32 R39, RZ, RZ, R26 ;  /* 0x000000ffff277224 */ /* 0x000fe400078e001a */
[----:B------:R-:W-:Y:S02]  /*488d0*/  IMAD.MOV.U32 R50, RZ, RZ, R2 ;  /* 0x000000ffff327224 */ /* 0x000fe400078e0002 */
[----:B------:R-:W-:-:S02]  /*488e0*/  IMAD.MOV.U32 R37, RZ, RZ, R0 ;  /* 0x000000ffff257224 */ /* 0x000fc400078e0000 */
[----:B------:R-:W-:Y:S01]  /*488f0*/  IMAD.MOV.U32 R44, RZ, RZ, R87 ;  /* 0x000000ffff2c7224 */ /* 0x000fe200078e0057 */
        /* <DEDUP_REMOVED lines=10> */
[----:B------:R-:W-:Y:S02]  /*489a0*/  SEL R87, R27, R48, !P3 ;  /* 0x000000301b577207 */ /* 0x000fe40005800000 */
[----:B------:R-:W-:-:S02]  /*489b0*/  IADD3 R46, P1, PT, R25, R20, RZ ;  /* 0x00000014192e7210 */ /* 0x000fc40007f3e0ff */
[----:B0-----:R-:W-:Y:S01]  /*489c0*/  IADD3 R27, P0, PT, R25, R19, RZ ;  /* 0x00000013191b7210 */ /* 0x001fe20007f1e0ff */
[-C--:B------:R-:W-:Y:S01]  /*489d0*/  IMAD R29, R24, R4.reuse, RZ ;  /* 0x00000004181d7224 */ /* 0x080fe200078e02ff */
[----:B------:R-:W-:Y:S01]  /*489e0*/  SHF.R.S32.HI R24, RZ, 0x1f, R25 ;  /* 0x0000001fff187819 */ /* 0x000fe20000011419 */
[----:B------:R-:W-:Y:S01]  /*489f0*/  IMAD R33, R61, R4, RZ ;  /* 0x000000043d217224 */ /* 0x000fe200078e02ff */
[----:B------:R-:W-:Y:S04]  /*48a00*/  STL [R1+0xf48], R46 ;  /* 0x000f482e01007387 */ /* 0x000fe80000100800 */
[----:B------:R0:W-:Y:S01]  /*48a10*/  STL [R1+0xf50], R27 ;  /* 0x000f501b01007387 */ /* 0x0001e20000100800 */
[-C--:B------:R-:W-:Y:S02]  /*48a20*/  IMAD R61, R42, R3.reuse, RZ ;  /* 0x000000032a3d7224 */ /* 0x080fe400078e02ff */
[----:B------:R-:W-:-:S02]  /*48a30*/  IMAD R42, R26, R3, RZ ;  /* 0x000000031a2a7224 */ /* 0x000fc400078e02ff */
[-C--:B------:R-:W-:Y:S02]  /*48a40*/  IMAD R28, R37, R4.reuse, RZ ;  /* 0x00000004251c7224 */ /* 0x080fe400078e02ff */
[----:B------:R-:W-:Y:S02]  /*48a50*/  IMAD.X R26, R24, 0x1, R18, P1 ;  /* 0x00000001181a7824 */ /* 0x000fe400008e0612 */
[-C--:B------:R-:W-:Y:S02]  /*48a60*/  IMAD R30, R79, R4.reuse, RZ ;  /* 0x000000044f1e7224 */ /* 0x080fe400078e02ff */
[-C--:B------:R-:W-:Y:S02]  /*48a70*/  IMAD R79, R0, R3.reuse, RZ ;  /* 0x00000003004f7224 */ /* 0x080fe400078e02ff */
[----:B0-----:R-:W-:Y:S02]  /*48a80*/  IMAD R27, R39, R4, RZ ;  /* 0x00000004271b7224 */ /* 0x001fe400078e02ff */
[----:B------:R-:W-:-:S02]  /*48a90*/  IMAD R0, R49, R3, RZ ;  /* 0x0000000331007224 */ /* 0x000fc400078e02ff */
[-C--:B------:R-:W-:Y:S02]  /*48aa0*/  IMAD R49, R12, R3.reuse, RZ ;  /* 0x000000030c317224 */ /* 0x080fe400078e02ff */
[----:B------:R-:W-:Y:S01]  /*48ab0*/  IMAD R12, R11, R3, RZ ;  /* 0x000000030b0c7224 */ /* 0x000fe200078e02ff */
[----:B------:R0:W-:Y:S04]  /*48ac0*/  STL [R1+0x94], R27 ;  /* 0x0000941b01007387 */ /* 0x0001e80000100800 */
[----:B------:R1:W-:Y:S01]  /*48ad0*/  STL [R1+0xf44], R26 ;  /* 0x000f441a01007387 */ /* 0x0003e20000100800 */
[----:B------:R-:W-:Y:S02]  /*48ae0*/  SHF.R.S32.HI R11, RZ, 0x1f, R28 ;  /* 0x0000001fff0b7819 */ /* 0x000fe4000001141c */
[----:B0-----:R-:W-:Y:S01]  /*48af0*/  IADD3 R27, P1, PT, R28, R20, RZ ;  /* 0x000000141c1b7210 */ /* 0x001fe20007f3e0ff */
[----:B-1----:R-:W-:Y:S01]  /*48b00*/  IMAD.X R26, R24, 0x1, R17, P0 ;  /* 0x00000001181a7824 */ /* 0x002fe200000e0611 */
[----:B------:R-:W-:-:S03]  /*48b10*/  IADD3 R24, P0, PT, R28, R19, RZ ;  /* 0x000000131c187210 */ /* 0x000fc60007f1e0ff */
[----:B------:R0:W-:Y:S04]  /*48b20*/  STL [R1+0xf58], R27 ;  /* 0x000f581b01007387 */ /* 0x0001e80000100800 */
[----:B------:R1:W-:Y:S04]  /*48b30*/  STL [R1+0xf4c], R26 ;  /* 0x000f4c1a01007387 */ /* 0x0003e80000100800 */
[----:B------:R2:W-:Y:S01]  /*48b40*/  STL [R1+0xf60], R24 ;  /* 0x000f601801007387 */ /* 0x0005e20000100800 */
[----:B------:R-:W-:Y:S01]  /*48b50*/  SHF.R.S32.HI R28, RZ, 0x1f, R29 ;  /* 0x0000001fff1c7819 */ /* 0x000fe2000001141d */
[----:B0-----:R-:W-:Y:S01]  /*48b60*/  IMAD.X R27, R11, 0x1, R18, P1 ;  /* 0x000000010b1b7824 */ /* 0x001fe200008e0612 */
[----:B-1----:R-:W-:Y:S01]  /*48b70*/  IADD3 R26, P1, PT, R29, R20, RZ ;  /* 0x000000141d1a7210 */ /* 0x002fe20007f3e0ff */
[----:B--2---:R-:W-:Y:S01]  /*48b80*/  IMAD.X R24, R11, 0x1, R17, P0 ;  /* 0x000000010b187824 */ /* 0x004fe200000e0611 */
[----:B------:R-:W-:-:S02]  /*48b90*/  IADD3 R11, P0, PT, R29, R19, RZ ;  /* 0x000000131d0b7210 */ /* 0x000fc40007f1e0ff */
[----:B------:R-:W-:Y:S04]  /*48ba0*/  STL [R1+0xf54], R27 ;  /* 0x000f541b01007387 */ /* 0x000fe80000100800 */
[----:B------:R-:W-:Y:S04]  /*48bb0*/  STL [R1+0xf68], R26 ;  /* 0x000f681a01007387 */ /* 0x000fe80000100800 */
[----:B------:R0:W-:Y:S04]  /*48bc0*/  STL [R1+0xf5c], R24 ;  /* 0x000f5c1801007387 */ /* 0x0001e80000100800 */
[----:B------:R1:W-:Y:S01]  /*48bd0*/  STL [R1+0xf70], R11 ;  /* 0x000f700b01007387 */ /* 0x0003e20000100800 */
[----:B------:R-:W-:Y:S01]  /*48be0*/  SHF.R.S32.HI R29, RZ, 0x1f, R30 ;  /* 0x0000001fff1d7819 */ /* 0x000fe2000001141e */
[----:B0-----:R-:W-:Y:S01]  /*48bf0*/  IMAD.X R24, R28, 0x1, R18, P1 ;  /* 0x000000011c187824 */ /* 0x001fe200008e0612 */
[----:B------:R-:W-:Y:S01]  /*48c00*/  IADD3 R26, P1, PT, R30, R20, RZ ;  /* 0x000000141e1a7210 */ /* 0x000fe20007f3e0ff */
[----:B-1----:R-:W-:-:S03]  /*48c10*/  IMAD.X R11, R28, 0x1, R17, P0 ;  /* 0x000000011c0b7824 */ /* 0x002fc600000e0611 */
[----:B------:R0:W-:Y:S04]  /*48c20*/  STL [R1+0xf64], R24 ;  /* 0x000f641801007387 */ /* 0x0001e80000100800 */
[----:B------:R-:W-:Y:S04]  /*48c30*/  STL [R1+0xf78], R26 ;  /* 0x000f781a01007387 */ /* 0x000fe80000100800 */
[----:B------:R1:W-:Y:S01]  /*48c40*/  STL [R1+0xf6c], R11 ;  /* 0x000f6c0b01007387 */ /* 0x0003e20000100800 */
[----:B------:R-:W-:Y:S02]  /*48c50*/  IMAD R31, R65, R4, RZ ;  /* 0x00000004411f7224 */ /* 0x000fe400078e02ff */
[----:B------:R-:W-:Y:S01]  /*48c60*/  IMAD R46, R83, R3, RZ ;  /* 0x00000003532e7224 */ /* 0x000fe200078e02ff */
[----:B0-----:R-:W-:Y:S01]  /*48c70*/  IADD3 R24, P0, PT, R30, R19, RZ ;  /* 0x000000131e187210 */ /* 0x001fe20007f1e0ff */
[----:B-1----:R-:W-:Y:S01]  /*48c80*/  IMAD.X R11, R29, 0x1, R18, P1 ;  /* 0x000000011d0b7824 */ /* 0x002fe200008e0612 */
[----:B------:R-:W-:-:S03]  /*48c90*/  SHF.R.S32.HI R28, RZ, 0x1f, R31 ;  /* 0x0000001fff1c7819 */ /* 0x000fc6000001141f */
[----:B------:R0:W-:Y:S01]  /*48ca0*/  STL [R1+0xf80], R24 ;  /* 0x000f801801007387 */ /* 0x0001e20000100800 */
[----:B------:R-:W-:-:S03]  /*48cb0*/  IADD3 R83, P1, PT, R31, R20, RZ ;  /* 0x000000141f537210 */ /* 0x000fc60007f3e0ff */
[----:B------:R1:W-:Y:S01]  /*48cc0*/  STL [R1+0xf74], R11 ;  /* 0x000f740b01007387 */ /* 0x0003e20000100800 */
[----:B------:R-:W-:Y:S02]  /*48cd0*/  IMAD R32, R64, R4, RZ ;  /* 0x0000000440207224 */ /* 0x000fe400078e02ff */
[----:B0-----:R-:W-:Y:S01]  /*48ce0*/  IMAD.X R24, R29, 0x1, R17, P0 ;  /* 0x000000011d187824 */ /* 0x001fe200000e0611 */
[----:B-1----:R-:W-:-:S04]  /*48cf0*/  IADD3 R11, P0, PT, R31, R19, RZ ;  /* 0x000000131f0b7210 */ /* 0x002fc80007f1e0ff */
[----:B------:R0:W-:Y:S04]  /*48d00*/  STL [R1+0xf7c], R24 ;  /* 0x000f7c1801007387 */ /* 0x0001e80000100800 */
[----:B------:R-:W-:Y:S04]  /*48d10*/  STL [R1+0xf88], R83 ;  /* 0x000f885301007387 */ /* 0x000fe80000100800 */
[----:B------:R1:W-:Y:S01]  /*48d20*/  STL [R1+0xf90], R11 ;  /* 0x000f900b01007387 */ /* 0x0003e20000100800 */
[----:B------:R-:W-:-:S03]  /*48d30*/  SHF.R.S32.HI R29, RZ, 0x1f, R32 ;  /* 0x0000001fff1d7819 */ /* 0x000fc60000011420 */
[----:B------:R-:W-:Y:S01]  /*48d40*/  STL [R1+0x3950], R83 ;  /* 0x0039505301007387 */ /* 0x000fe20000100800 */
[----:B0-----:R-:W-:Y:S01]  /*48d50*/  IMAD.X R24, R28, 0x1, R18, P1 ;  /* 0x000000011c187824 */ /* 0x001fe200008e0612 */
[----:B------:R-:W-:Y:S01]  /*48d60*/  IADD3 R26, P1, PT, R32, R20, RZ ;  /* 0x00000014201a7210 */ /* 0x000fe20007f3e0ff */
[----:B-1----:R-:W-:-:S03]  /*48d70*/  IMAD.X R11, R28, 0x1, R17, P0 ;  /* 0x000000011c0b7824 */ /* 0x002fc600000e0611 */
[----:B------:R0:W-:Y:S04]  /*48d80*/  STL [R1+0xf84], R24 ;  /* 0x000f841801007387 */ /* 0x0001e80000100800 */
[----:B------:R-:W-:Y:S04]  /*48d90*/  STL [R1+0xf98], R26 ;  /* 0x000f981a01007387 */ /* 0x000fe80000100800 */
[----:B------:R1:W-:Y:S01]  /*48da0*/  STL [R1+0xf8c], R11 ;  /* 0x000f8c0b01007387 */ /* 0x0003e20000100800 */
[----:B------:R-:W-:Y:S02]  /*48db0*/  SHF.R.S32.HI R28, RZ, 0x1f, R33 ;  /* 0x0000001fff1c7819 */ /* 0x000fe40000011421 */
[----:B0-----:R-:W-:Y:S01]  /*48dc0*/  IADD3 R24, P0, PT, R32, R19, RZ ;  /* 0x0000001320187210 */ /* 0x001fe20007f1e0ff */
[----:B-1----:R-:W-:Y:S01]  /*48dd0*/  IMAD.X R11, R29, 0x1, R18, P1 ;  /* 0x000000011d0b7824 */ /* 0x002fe200008e0612 */
[----:B------:R-:W-:-:S03]  /*48de0*/  IADD3 R26, P1, PT, R33, R20, RZ ;  /* 0x00000014211a7210 */ /* 0x000fc60007f3e0ff */
[----:B------:R0:W-:Y:S04]  /*48df0*/  STL [R1+0xfa0], R24 ;  /* 0x000fa01801007387 */ /* 0x0001e80000100800 */
[----:B------:R1:W-:Y:S01]  /*48e00*/  STL [R1+0xf94], R11 ;  /* 0x000f940b01007387 */ /* 0x0003e20000100800 */
[----:B------:R-:W-:-:S03]  /*48e10*/  IMAD R34, R60, R4, RZ ;  /* 0x000000043c227224 */ /* 0x000fc600078e02ff */
[----:B------:R-:W-:Y:S01]  /*48e20*/  STL [R1+0xfc8], R26 ;  /* 0x000fc81a01007387 */ /* 0x000fe20000100800 */
[----:B0-----:R-:W-:Y:S01]  /*48e30*/  IMAD.X R24, R29, 0x1, R17, P0 ;  /* 0x000000011d187824 */ /* 0x001fe200000e0611 */
[----:B-1----:R-:W-:-:S04]  /*48e40*/  IADD3 R11, P0, PT, R33, R19, RZ ;  /* 0x00000013210b7210 */ /* 0x002fc80007f1e0ff */
[----:B------:R0:W-:Y:S04]  /*48e50*/  STL [R1+0xf9c], R24 ;  /* 0x000f9c1801007387 */ /* 0x0001e80000100800 */
[----:B------:R1:W-:Y:S01]  /*48e60*/  STL [R1+0xfd0], R11 ;  /* 0x000fd00b01007387 */ /* 0x0003e20000100800 */
[----:B------:R-:W-:Y:S01]  /*48e70*/  SHF.R.S32.HI R29, RZ, 0x1f, R34 ;  /* 0x0000001fff1d7819 */ /* 0x000fe20000011422 */
[----:B------:R-:W-:Y:S02]  /*48e80*/  IMAD R35, R57, R4, RZ ;  /* 0x0000000439237224 */ /* 0x000fe400078e02ff */
        /* <DEDUP_REMOVED lines=25> */
[-C--:B------:R-:W-:Y:S02]  /*49020*/  IMAD R37, R53, R4.reuse, RZ ;  /* 0x0000000435257224 */ /* 0x080fe400078e02ff */
[----:B------:R-:W-:Y:S01]  /*49030*/  IMAD R65, R91, R4, RZ ;  /* 0x000000045b417224 */ /* 0x000fe200078e02ff */
[----:B0-----:R-:W-:Y:S01]  /*49040*/  IADD3 R24, P0, PT, R36, R19, RZ ;  /* 0x0000001324187210 */ /* 0x001fe20007f1e0ff */
[----:B-1----:R-:W-:Y:S01]  /*49050*/  IMAD.X R11, R29, 0x1, R18, P1 ;  /* 0x000000011d0b7824 */ /* 0x002fe200008e0612 */
[----:B------:R-:W-:-:S03]  /*49060*/  IADD3 R91, P1, PT, R37, R20, RZ ;  /* 0x00000014255b7210 */ /* 0x000fc60007f3e0ff */
[----:B------:R0:W-:Y:S04]  /*49070*/  STL [R1+0x1000], R24 ;  /* 0x0010001801007387 */ /* 0x0001e80000100800 */
[----:B------:R1:W-:Y:S01]  /*49080*/  STL [R1+0xff4], R11 ;  /* 0x000ff40b01007387 */ /* 0x0003e20000100800 */
[----:B------:R-:W-:Y:S01]  /*49090*/  SHF.R.S32.HI R28, RZ, 0x1f, R37 ;  /* 0x0000001fff1c7819 */ /* 0x000fe20000011425 */
[----:B------:R-:W-:Y:S02]  /*490a0*/  IMAD R25, R43, R4, RZ ;  /* 0x000000042b197224 */ /* 0x000fe400078e02ff */
[----:B0-----:R-:W-:Y:S01]  /*490b0*/  IMAD.X R24, R29, 0x1, R17, P0 ;  /* 0x000000011d187824 */ /* 0x001fe200000e0611 */
[----:B-1----:R-:W-:-:S04]  /*490c0*/  IADD3 R11, P0, PT, R37, R19, RZ ;  /* 0x00000013250b7210 */ /* 0x002fc80007f1e0ff */
[----:B------:R-:W-:Y:S04]  /*490d0*/  STL [R1+0xffc], R24 ;  /* 0x000ffc1801007387 */ /* 0x000fe80000100800 */
[----:B------:R-:W-:Y:S04]  /*490e0*/  STL [R1+0x1008], R91 ;  /* 0x0010085b01007387 */ /* 0x000fe80000100800 */
[----:B------:R0:W-:Y:S04]  /*490f0*/  STL [R1+0x1024], R11 ;  /* 0x0010240b01007387 */ /* 0x0001e80000100800 */
[----:B------:R-:W-:Y:S01]  /*49100*/  STL [R1+0x3948], R91 ;  /* 0x0039485b01007387 */ /* 0x000fe20000100800 */
[-C--:B------:R-:W-:Y:S01]  /*49110*/  IMAD R64, R38, R4.reuse, RZ ;  /* 0x0000000426407224 */ /* 0x080fe200078e02ff */
[----:B------:R-:W-:Y:S01]  /*49120*/  SHF.R.S32.HI R29, RZ, 0x1f, R25 ;  /* 0x0000001fff1d7819 */ /* 0x000fe20000011419 */
[----:B------:R-:W-:-:S02]  /*49130*/  IMAD R38, R45, R4, RZ ;  /* 0x000000042d267224 */ /* 0x000fc400078e02ff */
[C---:B0-----:R-:W-:Y:S01]  /*49140*/  IMAD.X R11, R28.reuse, 0x1, R18, P1 ;  /* 0x000000011c0b7824 */ /* 0x041fe200008e0612 */
[----:B------:R-:W-:Y:S01]  /*49150*/  IADD3 R26, P1, PT, R25, R20, RZ ;  /* 0x00000014191a7210 */ /* 0x000fe20007f3e0ff */
[----:B------:R-:W-:-:S03]  /*49160*/  IMAD.X R24, R28, 0x1, R17, P0 ;  /* 0x000000011c187824 */ /* 0x000fc600000e0611 */
[----:B------:R0:W-:Y:S04]  /*49170*/  STL [R1+0x1004], R11 ;  /* 0x0010040b01007387 */ /* 0x0001e80000100800 */
[----:B------:R-:W-:Y:S04]  /*49180*/  STL [R1+0x1260], R26 ;  /* 0x0012601a01007387 */ /* 0x000fe80000100800 */
[----:B------:R1:W-:Y:S01]  /*49190*/  STL [R1+0x1020], R24 ;  /* 0x0010201801007387 */ /* 0x0003e20000100800 */
[----:B0-----:R-:W-:Y:S01]  /*491a0*/  IADD3 R11, P0, PT, R25, R19, RZ ;  /* 0x00000013190b7210 */ /* 0x001fe20007f1e0ff */
[----:B-1----:R-:W-:Y:S01]  /*491b0*/  IMAD.X R24, R29, 0x1, R18, P1 ;  /* 0x000000011d187824 */ /* 0x002fe200008e0612 */
[----:B------:R-:W-:-:S03]  /*491c0*/  IADD3 R26, P1, PT, R38, R20, RZ ;  /* 0x00000014261a7210 */ /* 0x000fc60007f3e0ff */
[----:B------:R0:W-:Y:S01]  /*491d0*/  STL [R1+0x1268], R11 ;  /* 0x0012680b01007387 */ /* 0x0001e20000100800 */
[----:B------:R-:W-:-:S03]  /*491e0*/  SHF.R.S32.HI R25, RZ, 0x1f, R38 ;  /* 0x0000001fff197819 */ /* 0x000fc60000011426 */
[----:B------:R1:W-:Y:S04]  /*491f0*/  STL [R1+0x125c], R24 ;  /* 0x00125c1801007387 */ /* 0x0003e80000100800 */
        /* <DEDUP_REMOVED lines=11> */
[----:B------:R-:W-:Y:S04]  /*492b0*/  STL [R1+0x3860], R63 ;  /* 0x0038603f01007387 */ /* 0x000fe80000100800 */
[----:B------:R1:W-:Y:S01]  /*492c0*/  STL [R1+0x12c4], R24 ;  /* 0x0012c41801007387 */ /* 0x0003e20000100800 */
[----:B0-----:R-:W-:-:S05]  /*492d0*/  IADD3 R11, P0, PT, R63, R19, RZ ;  /* 0x000000133f0b7210 */ /* 0x001fca0007f1e0ff */
[----:B------:R0:W-:Y:S01]  /*492e0*/  STL [R1+0x1328], R11 ;  /* 0x0013280b01007387 */ /* 0x0001e20000100800 */
[C---:B-1----:R-:W-:Y:S01]  /*492f0*/  IMAD.X R24, R28.reuse, 0x1, R17, P0 ;  /* 0x000000011c187824 */ /* 0x042fe200000e0611 */
[----:B------:R-:W-:Y:S01]  /*49300*/  SHF.R.S32.HI R25, RZ, 0x1f, R67 ;  /* 0x0000001fff197819 */ /* 0x000fe20000011443 */
[----:B0-----:R-:W-:Y:S01]  /*49310*/  IMAD.X R11, R28, 0x1, R18, P1 ;  /* 0x000000011c0b7824 */ /* 0x001fe200008e0612 */
[----:B------:R-:W-:-:S04]  /*49320*/  IADD3 R26, P1, PT, R67, R20, RZ ;  /* 0x00000014431a7210 */ /* 0x000fc80007f3e0ff */
        /* <DEDUP_REMOVED lines=13> */
[----:B------:R1:W-:Y:S04]  /*49400*/  STL [R1+0x1384], R24 ;  /* 0x0013841801007387 */ /* 0x0003e80000100800 */
[----:B------:R-:W-:Y:S01]  /*49410*/  STL [R1+0x3a84], R71 ;  /* 0x003a844701007387 */ /* 0x000fe20000100800 */
[----:B0-----:R-:W-:-:S05]  /*49420*/  IADD3 R11, P0, PT, R71, R19, RZ ;  /* 0x00000013470b7210 */ /* 0x001fca0007f1e0ff */
[----:B------:R0:W-:Y:S04]  /*49430*/  STL [R1+0x13e8], R11 ;  /* 0x0013e80b01007387 */ /* 0x0001e80000100800 */
[----:B------:R-:W-:Y:S04]  /*49440*/  STL [R1+0x3a8c], R71 ;  /* 0x003a8c4701007387 */ /* 0x000fe80000100800 */
[----:B------:R-:W-:Y:S01]  /*49450*/  STL [R1+0x3a94], R71 ;  /* 0x003a944701007387 */ /* 0x000fe20000100800 */
[C---:B-1----:R-:W-:Y:S02]  /*49460*/  IMAD.X R24, R28.reuse, 0x1, R17, P0 ;  /* 0x000000011c187824 */ /* 0x042fe400000e0611 */
[----:B0-----:R-:W-:Y:S01]  /*49470*/  IMAD.X R11, R28, 0x1, R18, P1 ;  /* 0x000000011c0b7824 */ /* 0x001fe200008e0612 */
[----:B------:R-:W-:-:S02]  /*49480*/  IADD3 R26, P1, PT, R59, R20, RZ ;  /* 0x000000143b1a7210 */ /* 0x000fc40007f3e0ff */
[----:B------:R-:W-:Y:S02]  /*49490*/  SHF.R.S32.HI R25, RZ, 0x1f, R59 ;  /* 0x0000001fff197819 */ /* 0x000fe4000001143b */
        /* <DEDUP_REMOVED lines=38> */
[----:B------:R-:W-:Y:S04]  /*49700*/  STL [R1+0x3998], R70 ;  /* 0x0039984601007387 */ /* 0x000fe80000100800 */
[----:B------:R-:W-:Y:S04]  /*49710*/  STL [R1+0x39a0], R70 ;  /* 0x0039a04601007387 */ /* 0x000fe80000100800 */
[----:B------:R-:W-:Y:S04]  /*49720*/  STL [R1+0x39a8], R70 ;  /* 0x0039a84601007387 */ /* 0x000fe80000100800 */
[----:B------:R-:W-:Y:S01]  /*49730*/  STL [R1+0x39b0], R70 ;  /* 0x0039b04601007387 */ /* 0x000fe20000100800 */
[----:B-1----:R-:W-:-:S02]  /*49740*/  IMAD.X R24, R28, 0x1, R17, P0 ;  /* 0x000000011c187824 */ /* 0x002fc400000e0611 */
[----:B0-----:R-:W-:Y:S01]  /*49750*/  IMAD.X R11, R28, 0x1, R18, P1 ;  /* 0x000000011c0b7824 */ /* 0x001fe200008e0612 */
[-C--:B------:R-:W-:Y:S02]  /*49760*/  IADD3 R26, P1, PT, R82, R20.reuse, RZ ;  /* 0x00000014521a7210 */ /* 0x080fe40007f3e0ff */
[----:B------:R-:W-:Y:S01]  /*49770*/  SHF.R.S32.HI R25, RZ, 0x1f, R82 ;  /* 0x0000001fff197819 */ /* 0x000fe20000011452 */
[----:B------:R-:W-:Y:S01]  /*49780*/  IMAD R39, R84, R3, RZ ;  /* 0x0000000354277224 */ /* 0x000fe200078e02ff */
[----:B------:R0:W-:Y:S04]  /*49790*/  STL [R1+0x155c], R11 ;  /* 0x00155c0b01007387 */ /* 0x0001e80000100800 */
[----:B------:R-:W-:Y:S04]  /*497a0*/  STL [R1+0x15b0], R26 ;  /* 0x0015b01a01007387 */ /* 0x000fe80000100800 */
[----:B------:R-:W-:Y:S04]  /*497b0*/  STL [R1+0x3930], R82 ;  /* 0x0039305201007387 */ /* 0x000fe80000100800 */
[----:B------:R1:W-:Y:S01]  /*497c0*/  STL [R1+0x1564], R24 ;  /* 0x0015641801007387 */ /* 0x0003e20000100800 */
[----:B0-----:R-:W-:Y:S01]  /*497d0*/  IADD3 R11, P0, PT, R82, R19, RZ ;  /* 0x00000013520b7210 */ /* 0x001fe20007f1e0ff */
[----:B-1----:R-:W-:Y:S01]  /*497e0*/  IMAD.X R24, R25, 0x1, R18, P1 ;  /* 0x0000000119187824 */ /* 0x002fe200008e0612 */
[----:B------:R-:W-:-:S03]  /*497f0*/  IADD3 R26, P1, PT, R39, R20, RZ ;  /* 0x00000014271a7210 */ /* 0x000fc60007f3e0ff */
[----:B------:R0:W-:Y:S01]  /*49800*/  STL [R1+0x15b8], R11 ;  /* 0x0015b80b01007387 */ /* 0x0001e20000100800 */
[----:B------:R-:W-:-:S03]  /*49810*/  SHF.R.S32.HI R28, RZ, 0x1f, R39 ;  /* 0x0000001fff1c7819 */ /* 0x000fc60000011427 */
        /* <DEDUP_REMOVED lines=11> */
[----:B------:R0:W-:Y:S01]  /*498d0*/  STL [R1+0x15fc], R11 ;  /* 0x0015fc0b01007387 */ /* 0x0001e20000100800 */
[----:B------:R-:W-:-:S03]  /*498e0*/  IMAD R41, R41, R3, RZ ;  /* 0x0000000329297224 */ /* 0x000fc600078e02ff */
        /* <DEDUP_REMOVED lines=13> */
[-C--:B0-----:R-:W-:Y:S01]  /*499c0*/  IADD3 R11, P0, PT, R41, R19.reuse, RZ ;  /* 0x00000013290b7210 */ /* 0x081fe20007f1e0ff */
[----:B-1----:R-:W-:Y:S01]  /*499d0*/  IMAD.X R24, R28, 0x1, R18, P1 ;  /* 0x000000011c187824 */ /* 0x002fe200008e0612 */
[----:B------:R-:W-:-:S03]  /*499e0*/  IADD3 R26, P1, PT, R42, R19, RZ ;  /* 0x000000132a1a7210 */ /* 0x000fc60007f3e0ff */
[----:B------:R-:W-:Y:S04]  /*499f0*/  STL [R1+0x16a8], R11 ;  /* 0x0016a80b01007387 */ /* 0x000fe80000100800 */
[----:B------:R-:W-:Y:S04]  /*49a00*/  STL [R1+0x3ad4], R11 ;  /* 0x003ad40b01007387 */ /* 0x000fe80000100800 */
[----:B------:R0:W-:Y:S01]  /*49a10*/  STL [R1+0x169c], R24 ;  /* 0x00169c1801007387 */ /* 0x0001e20000100800 */
[----:B------:R-:W-:-:S03]  /*49a20*/  SHF.R.S32.HI R25, RZ, 0x1f, R42 ;  /* 0x0000001fff197819 */ /* 0x000fc6000001142a */
[----:B------:R-:W-:Y:S04]  /*49a30*/  STL [R1+0x1708], R26 ;  /* 0x0017081a01007387 */ /* 0x000fe80000100800 */
[----:B------:R-:W-:Y:S01]  /*49a40*/  STL [R1+0x3878], R42 ;  /* 0x0038782a01007387 */ /* 0x000fe20000100800 */
[----:B------:R-:W-:Y:S02]  /*49a50*/  IMAD R43, R44, R4, RZ ;  /* 0x000000042c2b7224 */ /* 0x000fe400078e02ff */
[----:B0-----:R-:W-:Y:S01]  /*49a60*/  IMAD.X R24, R28, 0x1, R17, P0 ;  /* 0x000000011c187824 */ /* 0x001fe200000e0611 */
[----:B------:R-:W-:-:S04]  /*49a70*/  IADD3 R11, P0, PT, R42, R20, RZ ;  /* 0x000000142a0b7210 */ /* 0x000fc80007f1e0ff */
[----:B------:R-:W-:Y:S04]  /*49a80*/  STL [R1+0x16a4], R24 ;  /* 0x0016a41801007387 */ /* 0x000fe80000100800 */
[----:B------:R0:W-:Y:S01]  /*49a90*/  STL [R1+0x1710], R11 ;  /* 0x0017100b01007387 */ /* 0x0001e20000100800 */
[----:B------:R-:W-:Y:S01]  /*49aa0*/  SHF.R.S32.HI R28, RZ, 0x1f, R43 ;  /* 0x0000001fff1c7819 */ /* 0x000fe2000001142b */
[----:B0-----:R-:W-:Y:S01]  /*49ab0*/  IMAD.X R11, R25, 0x1, R17, P1 ;  /* 0x00000001190b7824 */ /* 0x001fe200008e0611 */
[----:B------:R-:W-:Y:S01]  /*49ac0*/  IADD3 R26, P1, PT, R43, R20, RZ ;  /* 0x000000142b1a7210 */ /* 0x000fe20007f3e0ff */
[----:B------:R-:W-:-:S03]  /*49ad0*/  IMAD.X R24, R25, 0x1, R18, P0 ;  /* 0x0000000119187824 */ /* 0x000fc600000e0612 */
[----:B------:R0:W-:Y:S04]  /*49ae0*/  STL [R1+0x1704], R11 ;  /* 0x0017040b01007387 */ /* 0x0001e80000100800 */
[----:B------:R-:W-:Y:S04]  /*49af0*/  STL [R1+0x1270], R26 ;  /* 0x0012701a01007387 */ /* 0x000fe80000100800 */
[----:B------:R-:W-:Y:S01]  /*49b00*/  STL [R1+0x387c], R43 ;  /* 0x00387c2b01007387 */ /* 0x000fe20000100800 */
[----:B------:R-:W-:-:S03]  /*49b10*/  IMAD R44, R51, R4, RZ ;  /* 0x00000004332c7224 */ /* 0x000fc600078e02ff */
        /* <DEDUP_REMOVED lines=13> */
[C---:B-1----:R-:W-:Y:S02]  /*49bf0*/  IMAD.X R24, R25.reuse, 0x1, R17, P0 ;  /* 0x0000000119187824 */ /* 0x042fe400000e0611 */
[----:B0-----:R-:W-:Y:S01]  /*49c00*/  IMAD.X R11, R25, 0x1, R18, P1 ;  /* 0x00000001190b7824 */ /* 0x001fe200008e0612 */
[----:B------:R-:W-:-:S04]  /*49c10*/  IADD3 R26, P1, PT, R90, R20, RZ ;  /* 0x000000145a1a7210 */ /* 0x000fc80007f3e0ff */
[----:B------:R0:W-:Y:S04]  /*49c20*/  STL [R1+0x12cc], R11 ;  /* 0x0012cc0b01007387 */ /* 0x0001e80000100800 */
[----:B------:R-:W-:Y:S04]  /*49c30*/  STL [R1+0x1330], R26 ;  /* 0x0013301a01007387 */ /* 0x000fe80000100800 */
[----:B------:R-:W-:Y:S04]  /*49c40*/  STL [R1+0x399c], R90 ;  /* 0x00399c5a01007387 */ /* 0x000fe80000100800 */
[----:B------:R-:W-:Y:S04]  /*49c50*/  STL [R1+0x12d4], R24 ;  /* 0x0012d41801007387 */ /* 0x000fe80000100800 */
[----:B------:R-:W-:Y:S01]  /*49c60*/  STL [R1+0x39a4], R90 ;  /* 0x0039a45a01007387 */ /* 0x000fe20000100800 */
[----:B0-----:R-:W-:-:S02]  /*49c70*/  IADD3 R11, P0, PT, R90, R19, RZ ;  /* 0x000000135a0b7210 */ /* 0x001fc40007f1e0ff */
[----:B------:R-:W-:-:S03]  /*49c80*/  SHF.R.S32.HI R28, RZ, 0x1f, R90 ;  /* 0x0000001fff1c7819 */ /* 0x000fc6000001145a */
[----:B------:R0:W-:Y:S04]  /*49c90*/  STL [R1+0x1338], R11 ;  /* 0x0013380b01007387 */ /* 0x0001e80000100800 */
[----:B------:R-:W-:Y:S04]  /*49ca0*/  STL [R1+0x39ac], R90 ;  /* 0x0039ac5a01007387 */ /* 0x000fe80000100800 */
[----:B------:R-:W-:Y:S04]  /*49cb0*/  STL [R1+0x39b4], R90 ;  /* 0x0039b45a01007387 */ /* 0x000fe80000100800 */
[----:B------:R-:W-:Y:S04]  /*49cc0*/  STL [R1+0x39bc], R90 ;  /* 0x0039bc5a01007387 */ /* 0x000fe80000100800 */
[----:B------:R-:W-:Y:S04]  /*49cd0*/  STL [R1+0x39c4], R90 ;  /* 0x0039c45a01007387 */ /* 0x000fe80000100800 */
[----:B------:R-:W-:Y:S04]  /*49ce0*/  STL [R1+0x39cc], R90 ;  /* 0x0039cc5a01007387 */ /* 0x000fe80000100800 */
[----:B------:R-:W-:Y:S04]  /*49cf0*/  STL [R1+0x39d0], R90 ;  /* 0x0039d05a01007387 */ /* 0x000fe80000100800 */
[----:B------:R-:W-:Y:S01]  /*49d00*/  STL [R1+0x39d4], R90 ;  /* 0x0039d45a01007387 */ /* 0x000fe20000100800 */
[----:B0-----:R-:W-:-:S03]  /*49d10*/  IMAD.X R11, R28, 0x1, R18, P1 ;  /* 0x000000011c0b7824 */ /* 0x001fc600008e0612 */
[----:B------:R-:W-:Y:S04]  /*49d20*/  STL [R1+0x39dc], R90 ;  /* 0x0039dc5a01007387 */ /* 0x000fe80000100800 */
[----:B------:R-:W-:Y:S01]  /*49d30*/  STL [R1+0x39e4], R90 ;  /* 0x0039e45a01007387 */ /* 0x000fe20000100800 */
[----:B------:R-:W-:-:S03]  /*49d40*/  IADD3 R26, P1, PT, R58, R20, RZ ;  /* 0x000000143a1a7210 */ /* 0x000fc60007f3e0ff */
[----:B------:R-:W-:Y:S01]  /*49d50*/  STL [R1+0x39f8], R90 ;  /* 0x0039f85a01007387 */ /* 0x000fe20000100800 */
[----:B------:R-:W-:-:S03]  /*49d60*/  IMAD.X R24, R28, 0x1, R17, P0 ;  /* 0x000000011c187824 */ /* 0x000fc600000e0611 */
[----:B------:R0:W-:Y:S01]  /*49d70*/  STL [R1+0x132c], R11 ;  /* 0x00132c0b01007387 */ /* 0x0001e20000100800 */
[----:B------:R-:W-:-:S03]  /*49d80*/  SHF.R.S32.HI R25, RZ, 0x1f, R58 ;  /* 0x0000001fff197819 */ /* 0x000fc6000001143a */
        /* <DEDUP_REMOVED lines=71> */
[----:B------:R-:W-:Y:S01]  /*4a200*/  STL [R1+0x1610], R26 ;  /* 0x0016101a01007387 */ /* 0x000fe20000100800 */
[----:B------:R-:W-:-:S03]  /*4a210*/  IMAD R47, R47, R3, RZ ;  /* 0x000000032f2f7224 */ /* 0x000fc600078e02ff */
[----:B------:R-:W-:Y:S04]  /*4a220*/  STL [R1+0x3898], R46 ;  /* 0x0038982e01007387 */ /* 0x000fe80000100800 */
[----:B------:R1:W-:Y:S01]  /*4a230*/  STL [R1+0x15c4], R24 ;  /* 0x0015c41801007387 */ /* 0x0003e20000100800 */
[----:B0-----:R-:W-:-:S05]  /*4a240*/  IADD3 R11, P0, PT, R46, R19, RZ ;  /* 0x000000132e0b7210 */ /* 0x001fca0007f1e0ff */
[----:B------:R0:W-:Y:S01]  /*4a250*/  STL [R1+0x1618], R11 ;  /* 0x0016180b01007387 */ /* 0x0001e20000100800 */
[C---:B-1----:R-:W-:Y:S01]  /*4a260*/  IMAD.X R24, R28.reuse, 0x1, R17, P0 ;  /* 0x000000011c187824 */ /* 0x042fe200000e0611 */
[----:B------:R-:W-:Y:S01]  /*4a270*/  SHF.R.S32.HI R25, RZ, 0x1f, R47 ;  /* 0x0000001fff197819 */ /* 0x000fe2000001142f */
[----:B0-----:R-:W-:Y:S01]  /*4a280*/  IMAD.X R11, R28, 0x1, R18, P1 ;  /* 0x000000011c0b7824 */ /* 0x001fe200008e0612 */
[----:B------:R-:W-:Y:S01]  /*4a290*/  IADD3 R26, P1, PT, R47, R20, RZ ;  /* 0x000000142f1a7210 */ /* 0x000fe20007f3e0ff */
[----:B------:R-:W-:-:S03]  /*4a2a0*/  IMAD R48, R76, R3, RZ ;  /* 0x000000034c307224 */ /* 0x000fc600078e02ff */
[----:B------:R0:W-:Y:S04]  /*4a2b0*/  STL [R1+0x160c], R11 ;  /* 0x00160c0b01007387 */ /* 0x0001e80000100800 */
[----:B------:R-:W-:Y:S04]  /*4a2c0*/  STL [R1+0x1660], R26 ;  /* 0x0016601a01007387 */ /* 0x000fe80000100800 */
[----:B------:R-:W-:Y:S04]  /*4a2d0*/  STL [R1+0x389c], R47 ;  /* 0x00389c2f01007387 */ /* 0x000fe80000100800 */
[----:B------:R1:W-:Y:S01]  /*4a2e0*/  STL [R1+0x1614], R24 ;  /* 0x0016141801007387 */ /* 0x0003e20000100800 */
[----:B0-----:R-:W-:Y:S01]  /*4a2f0*/  IADD3 R11, P0, PT, R47, R19, RZ ;  /* 0x000000132f0b7210 */ /* 0x001fe20007f1e0ff */
[----:B-1----:R-:W-:-:S04]  /*4a300*/  IMAD.X R24, R25, 0x1, R18, P1 ;  /* 0x0000000119187824 */ /* 0x002fc800008e0612 */
[----:B------:R0:W-:Y:S01]  /*4a310*/  STL [R1+0x1668], R11 ;  /* 0x0016680b01007387 */ /* 0x0001e20000100800 */
[----:B------:R-:W-:-:S03]  /*4a320*/  IADD3 R70, P1, PT, R48, R20, RZ ;  /* 0x0000001430467210 */ /* 0x000fc60007f3e0ff */
[----:B------:R-:W-:Y:S04]  /*4a330*/  STL [R1+0x165c], R24 ;  /* 0x00165c1801007387 */ /* 0x000fe80000100800 */
[----:B------:R-:W-:Y:S01]  /*4a340*/  STL [R1+0x38a0], R48 ;  /* 0x0038a03001007387 */ /* 0x000fe20000100800 */
[----:B------:R-:W-:Y:S01]  /*4a350*/  SHF.R.S32.HI R28, RZ, 0x1f, R48 ;  /* 0x0000001fff1c7819 */ /* 0x000fe20000011430 */
        /* <DEDUP_REMOVED lines=11> */
[----:B------:R-:W-:Y:S01]  /*4a410*/  STL [R1+0x39e0], R70 ;  /* 0x0039e04601007387 */ /* 0x000fe20000100800 */
[----:B------:R-:W-:-:S03]  /*4a420*/  IADD3 R26, P1, PT, R49, R20, RZ ;  /* 0x00000014311a7210 */ /* 0x000fc60007f3e0ff */
[----:B------:R-:W-:Y:S01]  /*4a430*/  STL [R1+0x39f0], R70 ;  /* 0x0039f04601007387 */ /* 0x000fe20000100800 */
[----:B------:R-:W-:-:S03]  /*4a440*/  IMAD.X R24, R28, 0x1, R17, P0 ;  /* 0x000000011c187824 */ /* 0x000fc600000e0611 */
[----:B------:R0:W-:Y:S01]  /*4a450*/  STL [R1+0x16ac], R11 ;  /* 0x0016ac0b01007387 */ /* 0x0001e20000100800 */
[----:B------:R-:W-:-:S03]  /*4a460*/  SHF.R.S32.HI R25, RZ, 0x1f, R49 ;  /* 0x0000001fff197819 */ /* 0x000fc60000011431 */
        /* <DEDUP_REMOVED lines=40> */
[C---:B-1----:R-:W-:Y:S01]  /*4a6f0*/  IMAD.X R24, R28.reuse, 0x1, R17, P0 ;  /* 0x000000011c187824 */ /* 0x042fe200000e0611 */
[----:B------:R-:W-:Y:S01]  /*4a700*/  SHF.R.S32.HI R25, RZ, 0x1f, R23 ;  /* 0x0000001fff197819 */ /* 0x000fe20000011417 */
[----:B0-----:R-:W-:Y:S01]  /*4a710*/  IMAD.X R11, R28, 0x1, R18, P1 ;  /* 0x000000011c0b7824 */ /* 0x001fe200008e0612 */
[----:B------:R-:W-:-:S04]  /*4a720*/  IADD3 R26, P1, PT, R23, R20, RZ ;  /* 0x00000014171a7210 */ /* 0x000fc80007f3e0ff */
[----:B------:R0:W-:Y:S04]  /*4a730*/  STL [R1+0x133c], R11 ;  /* 0x00133c0b01007387 */ /* 0x0001e80000100800 */
[----:B------:R-:W-:Y:S04]  /*4a740*/  STL [R1+0x13a0], R26 ;  /* 0x0013a01a01007387 */ /* 0x000fe80000100800 */
[----:B------:R-:W-:Y:S01]  /*4a750*/  STL [R1+0x1344], R24 ;  /* 0x0013441801007387 */ /* 0x000fe20000100800 */
[----:B0-----:R-:W-:Y:S01]  /*4a760*/  IADD3 R11, P0, PT, R23, R19, RZ ;  /* 0x00000013170b7210 */ /* 0x001fe20007f1e0ff */
[----:B------:R-:W-:Y:S01]  /*4a770*/  IMAD.X R23, R25, 0x1, R18, P1 ;  /* 0x0000000119177824 */ /* 0x000fe200008e0612 */
[----:B------:R-:W-:-:S03]  /*4a780*/  IADD3 R51, P1, PT, R22, R20, RZ ;  /* 0x0000001416337210 */ /* 0x000fc60007f3e0ff */
[----:B------:R0:W-:Y:S04]  /*4a790*/  STL [R1+0x13a8], R11 ;  /* 0x0013a80b01007387 */ /* 0x0001e80000100800 */
[----:B------:R-:W-:Y:S01]  /*4a7a0*/  STL [R1+0x139c], R23 ;  /* 0x00139c1701007387 */ /* 0x000fe20000100800 */
[----:B0-----:R-:W-:Y:S01]  /*4a7b0*/  IMAD.X R11, R25, 0x1, R17, P0 ;  /* 0x00000001190b7824 */ /* 0x001fe200000e0611 */
[----:B------:R-:W-:-:S04]  /*4a7c0*/  SHF.R.S32.HI R28, RZ, 0x1f, R22 ;  /* 0x0000001fff1c7819 */ /* 0x000fc80000011416 */
        /* <DEDUP_REMOVED lines=9> */
[----:B------:R-:W-:Y:S04]  /*4a860*/  STL [R1+0x38d8], R51 ;  /* 0x0038d83301007387 */ /* 0x000fe80000100800 */
[----:B------:R-:W-:Y:S01]  /*4a870*/  STL [R1+0x38e0], R51 ;  /* 0x0038e03301007387 */ /* 0x000fe20000100800 */
[----:B0-----:R-:W-:-:S03]  /*4a880*/  IMAD.X R11, R28, 0x1, R18, P1 ;  /* 0x000000011c0b7824 */ /* 0x001fc600008e0612 */
[----:B------:R-:W-:Y:S04]  /*4a890*/  STL [R1+0x38e8], R51 ;  /* 0x0038e83301007387 */ /* 0x000fe80000100800 */
        /* <DEDUP_REMOVED lines=8> */
[----:B------:R-:W-:Y:S01]  /*4a920*/  STL [R1+0x38dc], R49 ;  /* 0x0038dc3101007387 */ /* 0x000fe20000100800 */
[----:B------:R-:W-:-:S03]  /*4a930*/  IADD3 R47, P1, PT, R68, R20, RZ ;  /* 0x00000014442f7210 */ /* 0x000fc60007f3e0ff */
[----:B------:R-:W-:Y:S01]  /*4a940*/  STL [R1+0x38e4], R49 ;  /* 0x0038e43101007387 */ /* 0x000fe20000100800 */
[----:B------:R-:W-:-:S03]  /*4a950*/  SHF.R.S32.HI R25, RZ, 0x1f, R68 ;  /* 0x0000001fff197819 */ /* 0x000fc60000011444 */
[----:B------:R-:W-:Y:S04]  /*4a960*/  STL [R1+0x38ec], R49 ;  /* 0x0038ec3101007387 */ /* 0x000fe80000100800 */
[----:B------:R-:W-:Y:S01]  /*4a970*/  STL [R1+0x38f4], R49 ;  /* 0x0038f43101007387 */ /* 0x000fe20000100800 */
[----:B------:R-:W-:-:S03]  /*4a980*/  IMAD.X R50, R28, 0x1, R17, P0 ;  /* 0x000000011c327824 */ /* 0x000fc600000e0611 */
[----:B------:R-:W-:Y:S01]  /*4a990*/  STL [R1+0x38fc], R49 ;  /* 0x0038fc3101007387 */ /* 0x000fe20000100800 */
[----:B------:R-:W-:-:S03]  /*4a9a0*/  IADD3 R45, P0, PT, R68, R19, RZ ;  /* 0x00000013442d7210 */ /* 0x000fc60007f1e0ff */
[----:B------:R-:W-:Y:S04]  /*4a9b0*/  STL [R1+0x3928], R68 ;  /* 0x0039284401007387 */ /* 0x000fe80000100800 */
[----:B------:R-:W-:Y:S04]  /*4a9c0*/  STL [R1+0x1460], R47 ;  /* 0x0014602f01007387 */ /* 0x000fe80000100800 */
[----:B------:R-:W-:Y:S01]  /*4a9d0*/  STL [R1+0x3900], R47 ;  /* 0x0039002f01007387 */ /* 0x000fe20000100800 */
[----:B------:R-:W-:-:S03]  /*4a9e0*/  IMAD.X R48, R25, 0x1, R18, P1 ;  /* 0x0000000119307824 */ /* 0x000fc600008e0612 */
[----:B------:R-:W-:Y:S04]  /*4a9f0*/  STL [R1+0x1404], R50 ;  /* 0x0014043201007387 */ /* 0x000fe80000100800 */
[----:B------:R-:W-:Y:S01]  /*4aa00*/  STL [R1+0x3904], R50 ;  /* 0x0039043201007387 */ /* 0x000fe20000100800 */
[----:B------:R-:W-:-:S03]  /*4aa10*/  IADD3 R66, P1, PT, R80, R20, RZ ;  /* 0x0000001450427210 */ /* 0x000fc60007f3e0ff */
[----:B------:R-:W-:Y:S01]  /*4aa20*/  STL [R1+0x1468], R45 ;  /* 0x0014682d01007387 */ /* 0x000fe20000100800 */
[----:B------:R-:W-:-:S03]  /*4aa30*/  SHF.R.S32.HI R28, RZ, 0x1f, R80 ;  /* 0x0000001fff1c7819 */ /* 0x000fc60000011450 */
[----:B------:R-:W-:Y:S01]  /*4aa40*/  STL [R1+0x3908], R45 ;  /* 0x0039082d01007387 */ /* 0x000fe20000100800 */
[----:B------:R-:W-:-:S03]  /*4aa50*/  IMAD.X R46, R25, 0x1, R17, P0 ;  /* 0x00000001192e7824 */ /* 0x000fc600000e0611 */
[----:B------:R-:W-:Y:S04]  /*4aa60*/  STL [R1+0x145c], R48 ;  /* 0x00145c3001007387 */ /* 0x000fe80000100800 */
        /* <DEDUP_REMOVED lines=20> */
[----:B------:R-:W-:Y:S01]  /*4abb0*/  STL [R1+0x14c4], R62 ;  /* 0x0014c43e01007387 */ /* 0x000fe20000100800 */
[----:B------:R-:W-:-:S03]  /*4abc0*/  SHF.R.S32.HI R28, RZ, 0x1f, R13 ;  /* 0x0000001fff1c7819 */ /* 0x000fc6000001140d */
[----:B------:R-:W-:Y:S01]  /*4abd0*/  STL [R1+0x393c], R62 ;  /* 0x00393c3e01007387 */ /* 0x000fe20000100800 */
[----:B------:R-:W-:Y:S01]  /*4abe0*/  IADD3 R55, P1, PT, R13, R20, RZ ;  /* 0x000000140d377210 */ /* 0x000fe20007f3e0ff */
[----:B------:R-:W-:Y:S02]  /*4abf0*/  IMAD R53, R85, R3, RZ ;  /* 0x0000000355357224 */ /* 0x000fe400078e02ff */
[----:B------:R-:W-:Y:S04]  /*4ac00*/  STL [R1+0x1528], R41 ;  /* 0x0015282901007387 */ /* 0x000fe80000100800 */
[----:B------:R-:W-:Y:S01]  /*4ac10*/  STL [R1+0x394c], R41 ;  /* 0x00394c2901007387 */ /* 0x000fe20000100800 */
[----:B------:R-:W-:-:S03]  /*4ac20*/  IMAD.X R42, R25, 0x1, R17, P0 ;  /* 0x00000001192a7824 */ /* 0x000fc600000e0611 */
[----:B------:R-:W-:Y:S04]  /*4ac30*/  STL [R1+0x151c], R44 ;  /* 0x00151c2c01007387 */ /* 0x000fe80000100800 */
[----:B------:R-:W-:Y:S01]  /*4ac40*/  STL [R1+0x3954], R44 ;  /* 0x0039542c01007387 */ /* 0x000fe20000100800 */
[----:B------:R-:W-:-:S03]  /*4ac50*/  IADD3 R59, P0, PT, R13, R19, RZ ;  /* 0x000000130d3b7210 */ /* 0x000fc60007f1e0ff */
[----:B------:R-:W-:Y:S01]  /*4ac60*/  STL [R1+0x1580], R55 ;  /* 0x0015803701007387 */ /* 0x000fe20000100800 */
[----:B------:R-:W-:-:S03]  /*4ac70*/  IMAD.X R40, R28, 0x1, R18, P1 ;  /* 0x000000011c287824 */ /* 0x000fc600008e0612 */
[----:B------:R-:W-:Y:S01]  /*4ac80*/  STL [R1+0x3958], R55 ;  /* 0x0039583701007387 */ /* 0x000fe20000100800 */
[----:B0-----:R-:W-:Y:S02]  /*4ac90*/  IADD3 R11, P1, PT, R53, R20, RZ ;  /* 0x00000014350b7210 */ /* 0x001fe40007f3e0ff */
[----:B------:R-:W-:Y:S01]  /*4aca0*/  SHF.R.S32.HI R25, RZ, 0x1f, R53 ;  /* 0x0000001fff197819 */ /* 0x000fe20000011435 */
[----:B------:R-:W-:Y:S04]  /*4acb0*/  STL [R1+0x1524], R42 ;  /* 0x0015242a01007387 */ /* 0x000fe80000100800 */
[----:B------:R-:W-:Y:S04]  /*4acc0*/  STL [R1+0x395c], R42 ;  /* 0x00395c2a01007387 */ /* 0x000fe80000100800 */
[----:B------:R-:W-:Y:S01]  /*4acd0*/  STL [R1+0x1588], R59 ;  /* 0x0015883b01007387 */ /* 0x000fe20000100800 */
[----:B------:R-:W-:-:S03]  /*4ace0*/  IMAD.X R52, R28, 0x1, R17, P0 ;  /* 0x000000011c347824 */ /* 0x000fc600000e0611 */
[----:B------:R-:W-:Y:S01]  /*4acf0*/  STL [R1+0x3960], R59 ;  /* 0x0039603b01007387 */ /* 0x000fe20000100800 */
[----:B------:R-:W-:-:S03]  /*4ad00*/  IADD3 R89, P0, PT, R53, R19, RZ ;  /* 0x0000001335597210 */ /* 0x000fc60007f1e0ff */
[----:B------:R0:W-:Y:S01]  /*4ad10*/  STL [R1+0x15d0], R11 ;  /* 0x0015d00b01007387 */ /* 0x0001e20000100800 */
[----:B------:R-:W-:-:S03]  /*4ad20*/  IMAD R56, R78, R3, RZ ;  /* 0x000000034e387224 */ /* 0x000fc600078e02ff */
[----:B------:R-:W-:Y:S04]  /*4ad30*/  STL [R1+0x157c], R40 ;  /* 0x00157c2801007387 */ /* 0x000fe80000100800 */
[----:B------:R-:W-:Y:S04]  /*4ad40*/  STL [R1+0x3964], R40 ;  /* 0x0039642801007387 */ /* 0x000fe80000100800 */
[----:B------:R-:W-:Y:S04]  /*4ad50*/  STL [R1+0x396c], R53 ;  /* 0x00396c3501007387 */ /* 0x000fe80000100800 */
[----:B------:R-:W-:Y:S04]  /*4ad60*/  STL [R1+0x15d8], R89 ;  /* 0x0015d85901007387 */ /* 0x000fe80000100800 */
[----:B------:R-:W-:Y:S01]  /*4ad70*/  STL [R1+0x3ae0], R89 ;  /* 0x003ae05901007387 */ /* 0x000fe20000100800 */
[C---:B0-----:R-:W-:Y:S01]  /*4ad80*/  IMAD.X R11, R25.reuse, 0x1, R18, P1 ;  /* 0x00000001190b7824 */ /* 0x041fe200008e0612 */
[----:B------:R-:W-:Y:S01]  /*4ad90*/  IADD3 R22, P1, PT, R56, R20, RZ ;  /* 0x0000001438167210 */ /* 0x000fe20007f3e0ff */
[----:B------:R-:W-:-:S03]  /*4ada0*/  IMAD.X R13, R25, 0x1, R17, P0 ;  /* 0x00000001190d7824 */ /* 0x000fc600000e0611 */
[----:B------:R0:W-:Y:S04]  /*4adb0*/  STL [R1+0x15cc], R11 ;  /* 0x0015cc0b01007387 */ /* 0x0001e80000100800 */
[----:B------:R-:W-:Y:S04]  /*4adc0*/  STL [R1+0x1584], R52 ;  /* 0x0015843401007387 */ /* 0x000fe80000100800 */
[----:B------:R-:W-:Y:S01]  /*4add0*/  STL [R1+0x3974], R52 ;  /* 0x0039743401007387 */ /* 0x000fe20000100800 */
[----:B------:R-:W-:-:S03]  /*4ade0*/  SHF.R.S32.HI R28, RZ, 0x1f, R56 ;  /* 0x0000001fff1c7819 */ /* 0x000fc60000011438 */
[----:B------:R-:W-:Y:S01]  /*4adf0*/  STL [R1+0x398c], R52 ;  /* 0x00398c3401007387 */ /* 0x000fe20000100800 */
[----:B------:R-:W-:-:S03]  /*4ae00*/  IMAD R57, R77, R3, RZ ;  /* 0x000000034d397224 */ /* 0x000fc600078e02ff */
[----:B------:R-:W-:Y:S04]  /*4ae10*/  STL [R1+0x3994], R52 ;  /* 0x0039943401007387 */ /* 0x000fe80000100800 */
[----:B------:R-:W-:Y:S04]  /*4ae20*/  STL [R1+0x1620], R22 ;  /* 0x0016201601007387 */ /* 0x000fe80000100800 */
[----:B------:R-:W-:Y:S01]  /*4ae30*/  STL [R1+0x3978], R56 ;  /* 0x0039783801007387 */ /* 0x000fe20000100800 */
[----:B0-----:R-:W-:-:S03]  /*4ae40*/  IADD3 R11, P0, PT, R56, R19, RZ ;  /* 0x00000013380b7210 */ /* 0x001fc60007f1e0ff */
[----:B------:R0:W-:Y:S01]  /*4ae50*/  STL [R1+0x15d4], R13 ;  /* 0x0015d40d01007387 */ /* 0x0001e20000100800 */
[----:B------:R-:W-:-:S03]  /*4ae60*/  SHF.R.S32.HI R25, RZ, 0x1f, R57 ;  /* 0x0000001fff197819 */ /* 0x000fc60000011439 */
[----:B------:R1:W-:Y:S01]  /*4ae70*/  STL [R1+0x1628], R11 ;  /* 0x0016280b01007387 */ /* 0x0003e20000100800 */
[C---:B0-----:R-:W-:Y:S01]  /*4ae80*/  IMAD.X R13, R28.reuse, 0x1, R18, P1 ;  /* 0x000000011c0d7824 */ /* 0x041fe200008e0612 */
[----:B------:R-:W-:Y:S01]  /*4ae90*/  IADD3 R22, P1, PT, R57, R20, RZ ;  /* 0x0000001439167210 */ /* 0x000fe20007f3e0ff */
[----:B-1----:R-:W-:-:S03]  /*4aea0*/  IMAD.X R11, R28, 0x1, R17, P0 ;  /* 0x000000011c0b7824 */ /* 0x002fc600000e0611 */
[----:B------:R0:W-:Y:S04]  /*4aeb0*/  STL [R1+0x161c], R13 ;  /* 0x00161c0d01007387 */ /* 0x0001e80000100800 */
[----:B------:R-:W-:Y:S04]  /*4aec0*/  STL [R1+0x1670], R22 ;  /* 0x0016701601007387 */ /* 0x000fe80000100800 */
[----:B------:R-:W-:Y:S04]  /*4aed0*/  STL [R1+0x397c], R57 ;  /* 0x00397c3901007387 */ /* 0x000fe80000100800 */
[----:B------:R1:W-:Y:S01]  /*4aee0*/  STL [R1+0x1624], R11 ;  /* 0x0016240b01007387 */ /* 0x0003e20000100800 */
[----:B------:R-:W-:Y:S01]  /*4aef0*/  IMAD R60, R72, R3, RZ ;  /* 0x00000003483c7224 */ /* 0x000fe200078e02ff */
[----:B0-----:R-:W-:Y:S01]  /*4af00*/  IADD3 R13, P0, PT, R57, R19, RZ ;  /* 0x00000013390d7210 */ /* 0x001fe20007f1e0ff */
[----:B-1----:R-:W-:-:S04]  /*4af10*/  IMAD.X R11, R25, 0x1, R18, P1 ;  /* 0x00000001190b7824 */ /* 0x002fc800008e0612 */
[----:B------:R-:W-:Y:S04]  /*4af20*/  STL [R1+0x1678], R13 ;  /* 0x0016780d01007387 */ /* 0x000fe80000100800 */
[----:B------:R-:W-:Y:S01]  /*4af30*/  STL [R1+0x3ae4], R13 ;  /* 0x003ae40d01007387 */ /* 0x000fe20000100800 */
[----:B------:R-:W-:-:S03]  /*4af40*/  SHF.R.S32.HI R28, RZ, 0x1f, R60 ;  /* 0x0000001fff1c7819 */ /* 0x000fc6000001143c */
[----:B------:R0:W-:Y:S01]  /*4af50*/  STL [R1+0x166c], R11 ;  /* 0x00166c0b01007387 */ /* 0x0001e20000100800 */
[----:B------:R-:W-:-:S03]  /*4af60*/  IADD3 R52, P1, PT, R60, R20, RZ ;  /* 0x000000143c347210 */ /* 0x000fc60007f3e0ff */
[----:B------:R-:W-:Y:S01]  /*4af70*/  STL [R1+0x3984], R60 ;  /* 0x0039843c01007387 */ /* 0x000fe20000100800 */
[----:B0-----:R-:W-:Y:S01]  /*4af80*/  IMAD.X R11, R25, 0x1, R17, P0 ;  /* 0x00000001190b7824 */ /* 0x001fe200000e0611 */
[----:B------:R-:W-:-:S04]  /*4af90*/  IADD3 R69, P0, PT, R60, R19, RZ ;  /* 0x000000133c457210 */ /* 0x000fc80007f1e0ff */
[----:B------:R0:W-:Y:S04]  /*4afa0*/  STL [R1+0x1674], R11 ;  /* 0x0016740b01007387 */ /* 0x0001e80000100800 */
[----:B------:R-:W-:Y:S04]  /*4afb0*/  STL [R1+0x16c0], R52 ;  /* 0x0016c03401007387 */ /* 0x000fe80000100800 */
[----:B------:R-:W-:Y:S04]  /*4afc0*/  STL [R1+0x39ec], R52 ;  /* 0x0039ec3401007387 */ /* 0x000fe80000100800 */
[----:B------:R-:W-:Y:S04]  /*4afd0*/  STL [R1+0x16c8], R69 ;  /* 0x0016c84501007387 */ /* 0x000fe80000100800 */
[----:B------:R-:W-:Y:S01]  /*4afe0*/  STL [R1+0x3ae8], R69 ;  /* 0x003ae84501007387 */ /* 0x000fe20000100800 */
[----:B------:R-:W-:-:S02]  /*4aff0*/  IMAD.X R13, R28, 0x1, R17, P0 ;  /* 0x000000011c0d7824 */ /* 0x000fc400000e0611 */
[----:B0-----:R-:W-:Y:S01]  /*4b000*/  IMAD.X R11, R28, 0x1, R18, P1 ;  /* 0x000000011c0b7824 */ /* 0x001fe200008e0612 */
[C---:B------:R-:W-:Y:S02]  /*4b010*/  IADD3 R22, P1, PT, R61.reuse, R19, RZ ;  /* 0x000000133d167210 */ /* 0x040fe40007f3e0ff */
[----:B------:R-:W-:Y:S02]  /*4b020*/  SHF.R.S32.HI R25, RZ, 0x1f, R61 ;  /* 0x0000001fff197819 */ /* 0x000fe4000001143d */
[----:B------:R0:W-:Y:S04]  /*4b030*/  STL [R1+0x16bc], R11 ;  /* 0x0016bc0b01007387 */ /* 0x0001e80000100800 */
[----:B------:R-:W-:Y:S04]  /*4b040*/  STL [R1+0x1700], R22 ;  /* 0x0017001601007387 */ /* 0x000fe80000100800 */
[----:B------:R-:W-:Y:S04]  /*4b050*/  STL [R1+0x3988], R61 ;  /* 0x0039883d01007387 */ /* 0x000fe80000100800 */
[----:B------:R1:W-:Y:S01]  /*4b060*/  STL [R1+0x16c4], R13 ;  /* 0x0016c40d01007387 */ /* 0x0003e20000100800 */
[----:B0-----:R-:W-:-:S02]  /*4b070*/  IADD3 R11, P0, PT, R61, R20, RZ ;  /* 0x000000143d0b7210 */ /* 0x001fc40007f1e0ff */
[----:B------:R-:W-:-:S03]  /*4b080*/  SHF.R.S32.HI R28, RZ, 0x1f, R64 ;  /* 0x0000001fff1c7819 */ /* 0x000fc60000011440 */
[----:B------:R0:W-:Y:S01]  /*4b090*/  STL [R1+0x1728], R11 ;  /* 0x0017280b01007387 */ /* 0x0001e20000100800 */
[C---:B-1----:R-:W-:Y:S02]  /*4b0a0*/  IMAD.X R13, R25.reuse, 0x1, R18, P0 ;  /* 0x00000001190d7824 */ /* 0x042fe400000e0612 */
[----:B0-----:R-:W-:Y:S01]  /*4b0b0*/  IMAD.X R11, R25, 0x1, R17, P1 ;  /* 0x00000001190b7824 */ /* 0x001fe200008e0611 */
[----:B------:R-:W-:-:S04]  /*4b0c0*/  IADD3 R60, P1, PT, R64, R20, RZ ;  /* 0x00000014403c7210 */ /* 0x000fc80007f3e0ff */
[----:B------:R0:W-:Y:S01]  /*4b0d0*/  STL [R1+0x16fc], R11 ;  /* 0x0016fc0b01007387 */ /* 0x0001e20000100800 */
[----:B------:R-:W-:-:S03]  /*4b0e0*/  IMAD.X R61, R28, 0x1, R18, P1 ;  /* 0x000000011c3d7824 */ /* 0x000fc600008e0612 */
[----:B------:R-:W-:Y:S01]  /*4b0f0*/  STL [R1+0x39f4], R64 ;  /* 0x0039f44001007387 */ /* 0x000fe20000100800 */
[----:B------:R-:W-:Y:S02]  /*4b100*/  SHF.R.S32.HI R25, RZ, 0x1f, R65 ;  /* 0x0000001fff197819 */ /* 0x000fe40000011441 */
[----:B------:R-:W-:Y:S01]  /*4b110*/  IADD3 R56, P1, PT, R65, R20, RZ ;  /* 0x0000001441387210 */ /* 0x000fe20007f3e0ff */
[----:B------:R1:W-:Y:S01]  /*4b120*/  STL [R1+0x1724], R13 ;  /* 0x0017240d01007387 */ /* 0x0003e20000100800 */
[----:B0-----:R-:W-:-:S03]  /*4b130*/  IADD3 R11, P0, PT, R64, R19, RZ ;  /* 0x00000013400b7210 */ /* 0x001fc60007f1e0ff */
[----:B------:R-:W-:Y:S02]  /*4b140*/  IMAD.X R57, R25, 0x1, R18, P1 ;  /* 0x0000000119397824 */ /* 0x000fe400008e0612 */
[----:B-1----:R-:W-:Y:S01]  /*4b150*/  IMAD.X R13, R28, 0x1, R17, P0 ;  /* 0x000000011c0d7824 */ /* 0x002fe200000e0611 */
[----:B------:R0:W-:Y:S04]  /*4b160*/  STL [R1+0x1298], R11 ;  /* 0x0012980b01007387 */ /* 0x0001e80000100800 */
[----:B------:R-:W-:Y:S04]  /*4b170*/  STL [R1+0x1290], R60 ;  /* 0x0012903c01007387 */ /* 0x000fe80000100800 */
[----:B------:R-:W-:Y:S04]  /*4b180*/  STL [R1+0x39fc], R60 ;  /* 0x0039fc3c01007387 */ /* 0x000fe80000100800 */
[----:B------:R-:W-:Y:S01]  /*4b190*/  STL [R1+0x3a0c], R65 ;  /* 0x003a0c4101007387 */ /* 0x000fe20000100800 */
[----:B------:R-:W-:-:S02]  /*4b1a0*/  SHF.R.S32.HI R28, RZ, 0x1f, R21 ;  /* 0x0000001fff1c7819 */ /* 0x000fc40000011415 */
[----:B------:R-:W-:Y:S01]  /*4b1b0*/  IADD3 R27, P1, PT, R21, R20, RZ ;  /* 0x00000014151b7210 */ /* 0x000fe20007f3e0ff */
[----:B------:R-:W-:Y:S01]  /*4b1c0*/  STL [R1+0x1294], R13 ;  /* 0x0012940d01007387 */ /* 0x000fe20000100800 */
[----:B0-----:R-:W-:-:S03]  /*4b1d0*/  IADD3 R11, P0, PT, R65, R19, RZ ;  /* 0x00000013410b7210 */ /* 0x001fc60007f1e0ff */
[----:B------:R-:W-:Y:S01]  /*4b1e0*/  STL [R1+0x128c], R61 ;  /* 0x00128c3d01007387 */ /* 0x000fe20000100800 */
[----:B------:R-:W-:-:S03]  /*4b1f0*/  IMAD.X R63, R28, 0x1, R18, P1 ;  /* 0x000000011c3f7824 */ /* 0x000fc600008e0612 */
[----:B------:R0:W-:Y:S01]  /*4b200*/  STL [R1+0x12f8], R11 ;  /* 0x0012f80b01007387 */ /* 0x0001e20000100800 */
[----:B------:R-:W-:Y:S01]  /*4b210*/  IADD3 R23, P1, PT, R16, R20, RZ ;  /* 0x0000001410177210 */ /* 0x000fe20007f3e0ff */
[----:B0-----:R-:W-:Y:S01]  /*4b220*/  IMAD.X R11, R25, 0x1, R17, P0 ;  /* 0x00000001190b7824 */ /* 0x001fe200000e0611 */
[----:B------:R-:W-:Y:S02]  /*4b230*/  IADD3 R21, P0, PT, R21, R19, RZ ;  /* 0x0000001315157210 */ /* 0x000fe40007f1e0ff */
[----:B------:R-:W-:-:S03]  /*4b240*/  SHF.R.S32.HI R25, RZ, 0x1f, R16 ;  /* 0x0000001fff197819 */ /* 0x000fc60000011410 */
[----:B------:R-:W-:Y:S01]  /*4b250*/  IMAD.X R26, R28, 0x1, R17, P0 ;  /* 0x000000011c1a7824 */ /* 0x000fe200000e0611 */
[-C--:B------:R-:W-:Y:S01]  /*4b260*/  IADD3 R30, P0, PT, R16, R19.reuse, RZ ;  /* 0x00000013101e7210 */ /* 0x080fe20007f1e0ff */
[----:B------:R-:W-:Y:S01]  /*4b270*/  IMAD.X R24, R25, 0x1, R18, P1 ;  /* 0x0000000119187824 */ /* 0x000fe200008e0612 */
[----:B------:R-:W-:Y:S02]  /*4b280*/  SHF.R.S32.HI R28, RZ, 0x1f, R15 ;  /* 0x0000001fff1c7819 */ /* 0x000fe4000001140f */
[-C--:B------:R-:W-:Y:S01]  /*4b290*/  IADD3 R76, P1, PT, R15, R20.reuse, RZ ;  /* 0x000000140f4c7210 */ /* 0x080fe20007f3e0ff */
[----:B------:R-:W-:Y:S01]  /*4b2a0*/  STL [R1+0x3a10], R61 ;  /* 0x003a103d01007387 */ /* 0x000fe20000100800 */
[--C-:B------:R-:W-:Y:S01]  /*4b2b0*/  IMAD.X R22, R25, 0x1, R17.reuse, P0 ;  /* 0x0000000119167824 */ /* 0x100fe200000e0611 */
[----:B------:R-:W-:Y:S02]  /*4b2c0*/  IADD3 R32, P0, PT, R15, R19, RZ ;  /* 0x000000130f207210 */ /* 0x000fe40007f1e0ff */
[----:B------:R-:W-:Y:S01]  /*4b2d0*/  SHF.R.S32.HI R25, RZ, 0x1f, R14 ;  /* 0x0000001fff197819 */ /* 0x000fe2000001140e */
[----:B------:R-:W-:Y:S01]  /*4b2e0*/  IMAD.X R72, R28, 0x1, R18, P1 ;  /* 0x000000011c487824 */ /* 0x000fe200008e0612 */
[----:B------:R-:W-:Y:S01]  /*4b2f0*/  IADD3 R85, P1, PT, R14, R20, RZ ;  /* 0x000000140e557210 */ /* 0x000fe20007f3e0ff */
[----:B------:R-:W-:Y:S04]  /*4b300*/  STL [R1+0x12f0], R56 ;  /* 0x0012f03801007387 */ /* 0x000fe80000100800 */
[----:B------:R-:W-:Y:S04]  /*4b310*/  STL [R1+0x3a18], R56 ;  /* 0x003a183801007387 */ /* 0x000fe80000100800 */
[----:B------:R-:W-:Y:S04]  /*4b320*/  STL [R1+0x12ec], R57 ;  /* 0x0012ec3901007387 */ /* 0x000fe80000100800 */
[----:B------:R-:W-:Y:S01]  /*4b330*/  STL [R1+0x12f4], R11 ;  /* 0x0012f40b01007387 */ /* 0x000fe20000100800 */
[----:B------:R-:W-:-:S03]  /*4b340*/  IMAD.X R77, R28, 0x1, R17, P0 ;  /* 0x000000011c4d7824 */ /* 0x000fc600000e0611 */
[----:B------:R-:W-:Y:S01]  /*4b350*/  STL [R1+0x3a20], R57 ;  /* 0x003a203901007387 */ /* 0x000fe20000100800 */
[----:B------:R-:W-:Y:S01]  /*4b360*/  IADD3 R34, P0, PT, R14, R19, RZ ;  /* 0x000000130e227210 */ /* 0x000fe20007f1e0ff */
[----:B------:R-:W-:Y:S02]  /*4b370*/  IMAD.X R78, R25, 0x1, R18, P1 ;  /* 0x00000001194e7824 */ /* 0x000fe400008e0612 */
[----:B------:R-:W-:Y:S01]  /*4b380*/  STL [R1+0x1350], R27 ;  /* 0x0013501b01007387 */ /* 0x000fe20000100800 */
[----:B------:R-:W-:Y:S02]  /*4b390*/  SHF.R.S32.HI R28, RZ, 0x1f, R9 ;  /* 0x0000001fff1c7819 */ /* 0x000fe40000011409 */
        /* <DEDUP_REMOVED lines=8> */
[C---:B------:R-:W-:Y:S02]  /*4b420*/  IMAD.X R39, R28.reuse, 0x1, R18, P1 ;  /* 0x000000011c277824 */ /* 0x040fe400008e0612 */
[----:B------:R-:W-:Y:S01]  /*4b430*/  IMAD R73, R73, R3, RZ ;  /* 0x0000000349497224 */ /* 0x000fe200078e02ff */
        /* <DEDUP_REMOVED lines=9> */
[----:B------:R-:W-:Y:S02]  /*4b4d0*/  SHF.R.S32.HI R25, RZ, 0x1f, R73 ;  /* 0x0000001fff197819 */ /* 0x000fe40000011449 */
[----:B------:R-:W-:Y:S01]  /*4b4e0*/  IADD3 R53, P0, PT, R73, R20, RZ ;  /* 0x0000001449357210 */ /* 0x000fe20007f1e0ff */
[----:B------:R-:W-:Y:S02]  /*4b4f0*/  IMAD.X R35, R31, 0x1, R18, P1 ;  /* 0x000000011f237824 */ /* 0x000fe400008e0612 */
[----:B------:R-:W-:Y:S01]  /*4b500*/  IMAD R74, R74, R3, RZ ;  /* 0x000000034a4a7224 */ /* 0x000fe200078e02ff */
[----:B------:R-:W-:Y:S01]  /*4b510*/  STL [R1+0x3a48], R30 ;  /* 0x003a481e01007387 */ /* 0x000fe20000100800 */
[----:B------:R-:W-:-:S03]  /*4b520*/  IADD3 R9, P1, PT, R73, R19, RZ ;  /* 0x0000001349097210 */ /* 0x000fc60007f3e0ff */
[----:B------:R-:W-:Y:S04]  /*4b530*/  STL [R1+0x13ac], R24 ;  /* 0x0013ac1801007387 */ /* 0x000fe80000100800 */
[----:B------:R-:W-:Y:S04]  /*4b540*/  STL [R1+0x3a54], R24 ;  /* 0x003a541801007387 */ /* 0x000fe80000100800 */
[----:B------:R-:W-:Y:S04]  /*4b550*/  STL [R1+0x1410], R76 ;  /* 0x0014104c01007387 */ /* 0x000fe80000100800 */
[----:B------:R0:W-:Y:S01]  /*4b560*/  STL [R1+0x3a5c], R76 ;  /* 0x003a5c4c01007387 */ /* 0x0001e20000100800 */
[----:B------:R-:W-:-:S03]  /*4b570*/  IMAD.X R88, R25, 0x1, R18, P0 ;  /* 0x0000000119587824 */ /* 0x000fc600000e0612 */
[----:B------:R-:W-:Y:S01]  /*4b580*/  STL [R1+0x13b4], R22 ;  /* 0x0013b41601007387 */ /* 0x000fe20000100800 */
[----:B------:R-:W-:Y:S02]  /*4b590*/  SHF.R.S32.HI R28, RZ, 0x1f, R74 ;  /* 0x0000001fff1c7819 */ /* 0x000fe4000001144a */
[C---:B------:R-:W-:Y:S01]  /*4b5a0*/  IADD3 R59, P0, PT, R74.reuse, R20, RZ ;  /* 0x000000144a3b7210 */ /* 0x040fe20007f1e0ff */
[----:B------:R-:W-:Y:S01]  /*4b5b0*/  IMAD R75, R75, R3, RZ ;  /* 0x000000034b4b7224 */ /* 0x000fe200078e02ff */
[----:B------:R-:W-:Y:S04]  /*4b5c0*/  STL [R1+0x3aec], R22 ;  /* 0x003aec1601007387 */ /* 0x000fe80000100800 */
[----:B------:R-:W-:Y:S01]  /*4b5d0*/  STL [R1+0x1418], R32 ;  /* 0x0014182001007387 */ /* 0x000fe20000100800 */
[----:B0-----:R-:W-:Y:S01]  /*4b5e0*/  IMAD.X R76, R25, 0x1, R17, P1 ;  /* 0x00000001194c7824 */ /* 0x001fe200008e0611 */
[----:B------:R-:W-:-:S02]  /*4b5f0*/  IADD3 R27, P1, PT, R74, R19, RZ ;  /* 0x000000134a1b7210 */ /* 0x000fc40007f3e0ff */
[----:B------:R-:W-:Y:S04]  /*4b600*/  STL [R1+0x3af0], R32 ;  /* 0x003af02001007387 */ /* 0x000fe80000100800 */
[----:B------:R-:W-:Y:S04]  /*4b610*/  STL [R1+0x140c], R72 ;  /* 0x00140c4801007387 */ /* 0x000fe80000100800 */
[----:B------:R-:W-:Y:S01]  /*4b620*/  STL [R1+0x3af4], R72 ;  /* 0x003af44801007387 */ /* 0x000fe20000100800 */
[----:B------:R-:W-:-:S03]  /*4b630*/  IMAD.X R40, R28, 0x1, R18, P0 ;  /* 0x000000011c287824 */ /* 0x000fc600000e0612 */
[----:B------:R-:W-:Y:S01]  /*4b640*/  STL [R1+0x1470], R85 ;  /* 0x0014705501007387 */ /* 0x000fe20000100800 */
[----:B------:R-:W-:Y:S02]  /*4b650*/  SHF.R.S32.HI R25, RZ, 0x1f, R75 ;  /* 0x0000001fff197819 */ /* 0x000fe4000001144b */
[C---:B------:R-:W-:Y:S01]  /*4b660*/  IADD3 R55, P0, PT, R75.reuse, R20, RZ ;  /* 0x000000144b377210 */ /* 0x040fe20007f1e0ff */
[----:B------:R-:W-:Y:S01]  /*4b670*/  IMAD.X R24, R28, 0x1, R17, P1 ;  /* 0x000000011c187824 */ /* 0x000fe200008e0611 */
[----:B------:R-:W-:Y:S01]  /*4b680*/  STL [R1+0x3af8], R85 ;  /* 0x003af85501007387 */ /* 0x000fe20000100800 */
[----:B------:R-:W-:-:S03]  /*4b690*/  IADD3 R26, P1, PT, R75, R19, RZ ;  /* 0x000000134b1a7210 */ /* 0x000fc60007f3e0ff */
        /* <DEDUP_REMOVED lines=15> */
[----:B------:R-:W-:Y:S01]  /*4b790*/  STL [R1+0x15e0], R53 ;  /* 0x0015e03501007387 */ /* 0x000fe20000100800 */
[----:B------:R-:W-:-:S03]  /*4b7a0*/  IMAD.X R44, R28, 0x1, R18, P0 ;  /* 0x000000011c2c7824 */ /* 0x000fc600000e0612 */
[----:B------:R0:W-:Y:S01]  /*4b7b0*/  STL [R1+0x15e8], R9 ;  /* 0x0015e80901007387 */ /* 0x0001e20000100800 */
[----:B------:R-:W-:Y:S02]  /*4b7c0*/  SHF.R.S32.HI R25, RZ, 0x1f, R87 ;  /* 0x0000001fff197819 */ /* 0x000fe40000011457 */
[C---:B------:R-:W-:Y:S01]  /*4b7d0*/  IADD3 R21, P0, PT, R87.reuse, R19, RZ ;  /* 0x0000001357157210 */ /* 0x040fe20007f1e0ff */
        /* <DEDUP_REMOVED lines=47> */
[C---:B0-----:R-:W-:Y:S01]  /*4bad0*/  IADD3 R9, P0, PT, R5.reuse, R20, RZ ;  /* 0x0000001405097210 */ /* 0x041fe20007f1e0ff */
[----:B------:R-:W-:Y:S01]  /*4bae0*/  IMAD.X R56, R28, 0x1, R17, P1 ;  /* 0x000000011c387824 */ /* 0x000fe200008e0611 */
[----:B------:R-:W-:Y:S01]  /*4baf0*/  STL [R1+0x1308], R81 ;  /* 0x0013085101007387 */ /* 0x000fe20000100800 */
[----:B------:R-:W-:Y:S01]  /*4bb00*/  IADD3 R65, P1, PT, R5, R19, RZ ;  /* 0x0000001305417210 */ /* 0x000fe20007f3e0ff */
[----:B------:R-:W-:Y:S02]  /*4bb10*/  IMAD R2, R2, R3, RZ ;  /* 0x0000000302027224 */ /* 0x000fe400078e02ff */
[----:B------:R-:W-:Y:S04]  /*4bb20*/  STL [R1+0x12fc], R43 ;  /* 0x0012fc2b01007387 */ /* 0x000fe80000100800 */
[----:B------:R-:W-:Y:S04]  /*4bb30*/  STL [R1+0x1304], R57 ;  /* 0x0013043901007387 */ /* 0x000fe80000100800 */
[----:B------:R-:W-:Y:S04]  /*4bb40*/  STL [R1+0x15f0], R68 ;  /* 0x0015f04401007387 */ /* 0x000fe80000100800 */
[----:B------:R-:W-:Y:S01]  /*4bb50*/  STL [R1+0x15f8], R67 ;  /* 0x0015f84301007387 */ /* 0x000fe20000100800 */
[----:B------:R-:W-:-:S03]  /*4bb60*/  IMAD.X R58, R25, 0x1, R18, P0 ;  /* 0x00000001193a7824 */ /* 0x000fc600000e0612 */
[----:B------:R-:W-:Y:S01]  /*4bb70*/  STL [R1+0x15ec], R54 ;  /* 0x0015ec3601007387 */ /* 0x000fe20000100800 */
[----:B------:R-:W-:-:S03]  /*4bb80*/  IMAD.X R61, R25, 0x1, R17, P1 ;  /* 0x00000001193d7824 */ /* 0x000fc600008e0611 */
[----:B------:R-:W-:Y:S01]  /*4bb90*/  STL [R1+0x15f4], R56 ;  /* 0x0015f43801007387 */ /* 0x000fe20000100800 */
[----:B------:R-:W-:-:S03]  /*4bba0*/  IADD3 R66, P0, PT, R2, R20, RZ ;  /* 0x0000001402427210 */ /* 0x000fc60007f1e0ff */
[----:B------:R-:W-:Y:S01]  /*4bbb0*/  STL [R1+0x1640], R9 ;  /* 0x0016400901007387 */ /* 0x000fe20000100800 */
[----:B------:R-:W-:-:S03]  /*4bbc0*/  IADD3 R6, P1, PT, R2, R19, RZ ;  /* 0x0000001302067210 */ /* 0x000fc60007f3e0ff */
[----:B------:R-:W-:Y:S04]  /*4bbd0*/  STL [R1+0x1648], R65 ;  /* 0x0016484101007387 */ /* 0x000fe80000100800 */
[----:B------:R-:W-:Y:S04]  /*4bbe0*/  STL [R1+0x163c], R58 ;  /* 0x00163c3a01007387 */ /* 0x000fe80000100800 */
[----:B------:R-:W-:Y:S04]  /*4bbf0*/  STL [R1+0x1644], R61 ;  /* 0x0016443d01007387 */ /* 0x000fe80000100800 */
[----:B------:R-:W-:Y:S04]  /*4bc00*/  STL [R1+0x1690], R66 ;  /* 0x0016904201007387 */ /* 0x000fe80000100800 */
[----:B------:R-:W-:Y:S04]  /*4bc10*/  STL [R1+0x1698], R6 ;  /* 0x0016980601007387 */ /* 0x000fe80000100800 */
[----:B------:R-:W2:Y:S01]  /*4bc20*/  LDL.LU R49, [R1+0x94] ;  /* 0x0000940001317983 */ /* 0x000ea20000300800 */
[----:B------:R-:W-:-:S02]  /*4bc30*/  SHF.R.S32.HI R28, RZ, 0x1f, R2 ;  /* 0x0000001fff1c7819 */ /* 0x000fc40000011402 */
[----:B------:R-:W-:Y:S01]  /*4bc40*/  SHF.R.S32.HI R25, RZ, 0x1f, R0 ;  /* 0x0000001fff197819 */ /* 0x000fe20000011400 */
[----:B------:R-:W-:Y:S01]  /*4bc50*/  IMAD R10, R10, R4, RZ ;  /* 0x000000040a0a7224 */ /* 0x000fe200078e02ff */
[----:B------:R-:W0:Y:S01]  /*4bc60*/  LDC R16, c[0x0][0x3a0] ;  /* 0x0000e800ff107b82 */ /* 0x000e220000000800 */
[C-C-:B------:R-:W-:Y:S02]  /*4bc70*/  IMAD.X R46, R28.reuse, 0x1, R18.reuse, P0 ;  /* 0x000000011c2e7824 */ /* 0x140fe400000e0612 */
[----:B------:R-:W-:Y:S01]  /*4bc80*/  IMAD.X R8, R28, 0x1, R17, P1 ;  /* 0x000000011c087824 */ /* 0x000fe200008e0611 */
[C---:B------:R-:W-:Y:S02]  /*4bc90*/  IADD3 R5, P0, PT, R0.reuse, R20, RZ ;  /* 0x0000001400057210 */ /* 0x040fe40007f1e0ff */
[----:B------:R-:W-:Y:S01]  /*4bca0*/  IADD3 R0, P1, PT, R0, R19, RZ ;  /* 0x0000001300007210 */ /* 0x000fe20007f3e0ff */
[----:B------:R-:W-:Y:S04]  /*4bcb0*/  STL [R1+0x168c], R46 ;  /* 0x00168c2e01007387 */ /* 0x000fe80000100800 */
[----:B------:R-:W-:Y:S04]  /*4bcc0*/  STL [R1+0x1694], R8 ;  /* 0x0016940801007387 */ /* 0x000fe80000100800 */
[----:B------:R-:W-:Y:S04]  /*4bcd0*/  STL [R1+0x16e0], R5 ;  /* 0x0016e00501007387 */ /* 0x000fe80000100800 */
[----:B------:R-:W-:Y:S04]  /*4bce0*/  STL [R1+0x16e8], R0 ;  /* 0x0016e80001007387 */ /* 0x000fe80000100800 */
[----:B------:R-:W3:Y:S04]  /*4bcf0*/  LDL.LU R85, [R1+0x60c] ;  /* 0x00060c0001557983 */ /* 0x000ee80000300800 */
[----:B------:R-:W4:Y:S01]  /*4bd00*/  LDL.LU R52, [R1+0x608] ;  /* 0x0006080001347983 */ /* 0x000f220000300800 */
[----:B------:R-:W-:-:S02]  /*4bd10*/  IMAD.X R7, R25, 0x1, R18, P0 ;  /* 0x0000000119077824 */ /* 0x000fc400000e0612 */
[----:B------:R-:W-:Y:S01]  /*4bd20*/  IMAD.X R2, R25, 0x1, R17, P1 ;  /* 0x0000000119027824 */ /* 0x000fe200008e0611 */
[C---:B------:R-:W-:Y:S02]  /*4bd30*/  IADD3 R45, P0, PT, R12.reuse, R20, RZ ;  /* 0x000000140c2d7210 */ /* 0x040fe40007f1e0ff */
[----:B------:R-:W-:Y:S01]  /*4bd40*/  IADD3 R90, P1, PT, R12, R19, RZ ;  /* 0x000000130c5a7210 */ /* 0x000fe20007f3e0ff */
[----:B------:R-:W-:Y:S04]  /*4bd50*/  STL [R1+0x16dc], R7 ;  /* 0x0016dc0701007387 */ /* 0x000fe80000100800 */
[----:B------:R-:W-:Y:S04]  /*4bd60*/  STL [R1+0x3748], R3 ;  /* 0x0037480301007387 */ /* 0x000fe80000100800 */
[----:B------:R-:W-:Y:S04]  /*4bd70*/  STL [R1+0x16e4], R2 ;  /* 0x0016e40201007387 */ /* 0x000fe80000100800 */
[----:B------:R-:W-:Y:S04]  /*4bd80*/  STL [R1+0x1730], R45 ;  /* 0x0017302d01007387 */ /* 0x000fe80000100800 */
[----:B------:R-:W-:Y:S04]  /*4bd90*/  STL [R1+0x1738], R90 ;  /* 0x0017385a01007387 */ /* 0x000fe80000100800 */
[----:B------:R-:W4:Y:S01]  /*4bda0*/  LDL.LU R72, [R1+0x624] ;  /* 0x0006240001487983 */ /* 0x000f220000300800 */
[----:B------:R-:W-:-:S03]  /*4bdb0*/  SHF.R.S32.HI R28, RZ, 0x1f, R12 ;  /* 0x0000001fff1c7819 */ /* 0x000fc6000001140c */
[----:B------:R-:W4:Y:S04]  /*4bdc0*/  LDL.LU R32, [R1+0x620] ;  /* 0x0006200001207983 */ /* 0x000f280000300800 */
[----:B------:R-:W4:Y:S04]  /*4bdd0*/  LDL.LU R22, [R1+0x61c] ;  /* 0x00061c0001167983 */ /* 0x000f280000300800 */
[----:B------:R-:W4:Y:S04]  /*4bde0*/  LDL.LU R69, [R1+0x618] ;  /* 0x0006180001457983 */ /* 0x000f280000300800 */
[----:B------:R-:W4:Y:S01]  /*4bdf0*/  LDL.LU R13, [R1+0x614] ;  /* 0x00061400010d7983 */ /* 0x000f220000300800 */
[----:B------:R-:W-:-:S02]  /*4be00*/  IMAD.X R48, R28, 0x1, R18, P0 ;  /* 0x000000011c307824 */ /* 0x000fc400000e0612 */
[----:B------:R-:W-:Y:S01]  /*4be10*/  IMAD.X R60, R28, 0x1, R17, P1 ;  /* 0x000000011c3c7824 */ /* 0x000fe200008e0611 */
[----:B------:R-:W4:Y:S01]  /*4be20*/  LDL.LU R89, [R1+0x610] ;  /* 0x0006100001597983 */ /* 0x000f220000300800 */
[----:B------:R-:W-:Y:S02]  /*4be30*/  SHF.R.S32.HI R25, RZ, 0x1f, R10 ;  /* 0x0000001fff197819 */ /* 0x000fe4000001140a */
[C---:B------:R-:W-:Y:S02]  /*4be40*/  IADD3 R47, P0, PT, R10.reuse, R20, RZ ;  /* 0x000000140a2f7210 */ /* 0x040fe40007f1e0ff */
[----:B------:R-:W-:Y:S01]  /*4be50*/  IADD3 R70, P1, PT, R10, R19, RZ ;  /* 0x000000130a467210 */ /* 0x000fe20007f3e0ff */
[----:B------:R-:W4:Y:S04]  /*4be60*/  LDL.LU R71, [R1+0xa70] ;  /* 0x000a700001477983 */ /* 0x000f280000300800 */
[----:B------:R-:W4:Y:S01]  /*4be70*/  LDL.LU R10, [R1+0xa68] ;  /* 0x000a6800010a7983 */ /* 0x000f220000300800 */
[----:B------:R-:W-:-:S02]  /*4be80*/  IMAD.X R50, R25, 0x1, R18, P0 ;  /* 0x0000000119327824 */ /* 0x000fc400000e0612 */
[----:B0-----:R-:W-:Y:S02]  /*4be90*/  VIADD R16, R16, 0xff ;  /* 0x000000ff10107836 */ /* 0x001fe40000000000 */
[----:B------:R-:W-:Y:S01]  /*4bea0*/  IMAD.X R64, R25, 0x1, R17, P1 ;  /* 0x0000000119407824 */ /* 0x000fe200008e0611 */
[----:B------:R-:W4:Y:S04]  /*4beb0*/  LDL.LU R11, [R1+0xa60] ;  /* 0x000a6000010b7983 */ /* 0x000f280000300800 */
[----:B------:R-:W4:Y:S04]  /*4bec0*/  LDL.LU R12, [R1+0xa58] ;  /* 0x000a5800010c7983 */ /* 0x000f280000300800 */
[----:B------:R-:W4:Y:S04]  /*4bed0*/  LDL R29, [R1+0xf50] ;  /* 0x000f5000011d7983 */ /* 0x000f280000100800 */
[----:B------:R-:W-:Y:S04]  /*4bee0*/  STL [R1+0x172c], R48 ;  /* 0x00172c3001007387 */ /* 0x000fe80000100800 */
[----:B------:R-:W-:Y:S04]  /*4bef0*/  STL [R1+0x1734], R60 ;  /* 0x0017343c01007387 */ /* 0x000fe80000100800 */
[----:B------:R-:W-:Y:S04]  /*4bf00*/  STL [R1+0x102c], R47 ;  /* 0x00102c2f01007387 */ /* 0x000fe80000100800 */
[----:B------:R-:W-:Y:S04]  /*4bf10*/  STL [R1+0x1034], R70 ;  /* 0x0010344601007387 */ /* 0x000fe80000100800 */
[----:B------:R-:W-:Y:S01]  /*4bf20*/  STL [R1+0x1028], R50 ;  /* 0x0010283201007387 */ /* 0x000fe20000100800 */
[----:B--2---:R-:W-:-:S02]  /*4bf30*/  SHF.R.S32.HI R28, RZ, 0x1f, R49 ;  /* 0x0000001fff1c7819 */ /* 0x004fc40000011431 */
[C---:B------:R-:W-:Y:S02]  /*4bf40*/  IADD3 R51, P0, PT, R49.reuse, R20, RZ ;  /* 0x0000001431337210 */ /* 0x040fe40007f1e0ff */
[----:B------:R-:W-:-:S03]  /*4bf50*/  IADD3 R80, P1, PT, R49, R19, RZ ;  /* 0x0000001331507210 */ /* 0x000fc60007f3e0ff */
[----:B------:R-:W-:Y:S01]  /*4bf60*/  IMAD.X R49, R28, 0x1, R18, P0 ;  /* 0x000000011c317824 */ /* 0x000fe200000e0612 */
[----:B------:R-:W-:Y:S02]  /*4bf70*/  ISETP.GT.AND P0, PT, R16, 0xff, PT ;  /* 0x000000ff1000780c */ /* 0x000fe40003f04270 */
[----:B------:R-:W0:Y:S02]  /*4bf80*/  S2R R16, SR_TID.X ;  /* 0x0000000000107919 */ /* 0x000e240000002100 */
[----:B0-----:R-:W-:-:S04]  /*4bf90*/  LOP3.LUT R16, R16, 0x7f, RZ, 0xc0, !PT ;  /* 0x0000007f10107812 */ /* 0x001fc800078ec0ff */
[----:B------:R-:W-:-:S05]  /*4bfa0*/  LOP3.LUT R16, R16, 0x70, RZ, 0x3c, !PT ;  /* 0x0000007010107812 */ /* 0x000fca00078e3cff */
[----:B---3--:R0:W-:Y:S04]  /*4bfb0*/  STS.U8 [R16+UR4+0x6380], R85 ;  /* 0x0063805510007988 */ /* 0x0081e80008000004 */
[----:B----4-:R1:W-:Y:S01]  /*4bfc0*/  STS.U8 [R16+UR4+0xe380], R52 ;  /* 0x00e3803410007988 */ /* 0x0103e20008000004 */
[----:B0-----:R-:W0:Y:S01]  /*4bfd0*/  LDC R85, c[0x0][0x3a0] ;  /* 0x0000e800ff557b82 */ /* 0x001e220000000800 */
[----:B-1----:R-:W1:Y:S01]  /*4bfe0*/  S2R R16, SR_TID.X ;  /* 0x0000000000107919 */ /* 0x002e620000002100 */
[----:B------:R-:W-:Y:S01]  /*4bff0*/  IMAD.X R52, R28, 0x1, R17, P1 ;  /* 0x000000011c347824 */ /* 0x000fe200008e0611 */
[----:B-1----:R-:W-:-:S04]  /*4c000*/  LOP3.LUT R16, R16, 0x7f, RZ, 0xc0, !PT ;  /* 0x0000007f10107812 */ /* 0x002fc800078ec0ff */
[----:B------:R-:W-:-:S04]  /*4c010*/  LOP3.LUT R16, R16, 0x80, RZ, 0xfc, !PT ;  /* 0x0000008010107812 */ /* 0x000fc800078efcff */
[----:B0-----:R-:W-:Y:S02]  /*4c020*/  ISETP.LT.AND P1, PT, R16, R85, P0 ;  /* 0x000000551000720c */ /* 0x001fe40000721270 */
[----:B------:R-:W0:Y:S01]  /*4c030*/  S2R R16, SR_TID.X ;  /* 0x0000000000107919 */ /* 0x000e220000002100 */
[----:B------:R-:W-:Y:S04]  /*4c040*/  STL [R1+0x12b0], R51 ;  /* 0x0012b03301007387 */ /* 0x000fe80000100800 */
[----:B------:R-:W-:Y:S04]  /*4c050*/  STL [R1+0x1030], R64 ;  /* 0x0010304001007387 */ /* 0x000fe80000100800 */
[----:B------:R-:W-:Y:S04]  /*4c060*/  STL [R1+0x374c], R4 ;  /* 0x00374c0401007387 */ /* 0x000fe80000100800 */
[----:B------:R-:W-:Y:S04]  /*4c070*/  STL [R1+0x12b8], R80 ;  /* 0x0012b85001007387 */ /* 0x000fe80000100800 */
[----:B------:R-:W-:Y:S04]  /*4c080*/  STL [R1+0x12ac], R49 ;  /* 0x0012ac3101007387 */ /* 0x000fe80000100800 */
[----:B------:R-:W2:Y:S04]  /*4c090*/  LDL R28, [R1+0xf4c] ;  /* 0x000f4c00011c7983 */ /* 0x000ea80000100800 */
[----:B------:R-:W3:Y:S01]  /*4c0a0*/  LDL.LU R85, [R1+0x3af8] ;  /* 0x003af80001557983 */ /* 0x000ee20000300800 */
[----:B0-----:R-:W-:-:S04]  /*4c0b0*/  LOP3.LUT R16, R16, 0x7f, RZ, 0xc0, !PT ;  /* 0x0000007f10107812 */ /* 0x001fc800078ec0ff */
[----:B------:R-:W-:-:S05]  /*4c0c0*/  LOP3.LUT R16, R16, 0x70, RZ, 0x3c, !PT ;  /* 0x0000007010107812 */ /* 0x000fca00078e3cff */
        /* <DEDUP_REMOVED lines=8> */
[----:B------:R-:W-:Y:S04]  /*4c150*/  STL [R1+0x12b4], R52 ;  /* 0x0012b43401007387 */ /* 0x000fe80000100800 */
[----:B----4-:R-:W4:Y:S04]  /*4c160*/  LDL.LU R22, [R1+0x3aec] ;  /* 0x003aec0001167983 */ /* 0x010f280000300800 */
[----:B------:R-:W3:Y:S04]  /*4c170*/  LDL.LU R69, [R1+0x3ae8] ;  /* 0x003ae80001457983 */ /* 0x000ee80000300800 */
        /* <DEDUP_REMOVED lines=8> */
[----:B0-----:R-:W4:Y:S04]  /*4c200*/  LDL.LU R11, [R1+0x3ad4] ;  /* 0x003ad400010b7983 */ /* 0x001f280000300800 */
[----:B-1----:R-:W4:Y:S01]  /*4c210*/  LDL.LU R12, [R1+0x3ad0] ;  /* 0x003ad000010c7983 */ /* 0x002f220000300800 */
[----:B--2---:R-:W-:-:S04]  /*4c220*/  @P1 LOP3.LUT R29, R29, R28, RZ, 0x3c, !PT ;  /* 0x0000001c1d1d1212 */ /* 0x004fc800078e3cff */
[----:B------:R-:W-:-:S04]  /*4c230*/  @P1 LOP3.LUT R28, R29, R28, RZ, 0x3c, !PT ;  /* 0x0000001c1d1c1212 */ /* 0x000fc800078e3cff */
[----:B------:R-:W-:Y:S02]  /*4c240*/  @P1 LOP3.LUT R29, R29, R28, RZ, 0x3c, !PT ;  /* 0x0000001c1d1d1212 */ /* 0x000fe400078e3cff */
[----:B---3--:R-:W-:-:S06]  /*4c250*/  PRMT R10, RZ, 0x7610, R10 ;  /* 0x00007610ff0a7816 */ /* 0x008fcc000000000a */
[----:B------:R-:W2:Y:S04]  /*4c260*/  @P1 LDG.E.U8 R10, desc[UR8][R28.64] ;  /* 0x000000081c0a1981 */ /* 0x000ea8000c1e1100 */
[----:B--2---:R0:W-:Y:S04]  /*4c270*/  STL [R1+0x280], R10 ;  /* 0x0002800a01007387 */ /* 0x0041e80000100800 */
[----:B0-----:R-:W2:Y:S04]  /*4c280*/  LDL.LU R10, [R1+0x3acc] ;  /* 0x003acc00010a7983 */ /* 0x001ea80000300800 */
[----:B------:R-:W3:Y:S04]  /*4c290*/  LDL R28, [R1+0xfcc] ;  /* 0x000fcc00011c7983 */ /* 0x000ee80000100800 */
[----:B------:R-:W3:Y:S01]  /*4c2a0*/  LDL R29, [R1+0xfd0] ;  /* 0x000fd000011d7983 */ /* 0x000ee20000100800 */
[----:B----4-:R-:W-:-:S02]  /*4c2b0*/  PRMT R12, RZ, 0x7610, R12 ;  /* 0x00007610ff0c7816 */ /* 0x010fc4000000000c */
[----:B---3--:R-:W-:-:S04]  /*4c2c0*/  @P1 LOP3.LUT R29, R29, R28, RZ, 0x3c, !PT ;  /* 0x0000001c1d1d1212 */ /* 0x008fc800078e3cff */
[----:B------:R-:W-:-:S04]  /*4c2d0*/  @P1 LOP3.LUT R28, R29, R28, RZ, 0x3c, !PT ;  /* 0x0000001c1d1c1212 */ /* 0x000fc800078e3cff */
[----:B------:R-:W-:-:S05]  /*4c2e0*/  @P1 LOP3.LUT R29, R29, R28, RZ, 0x3c, !PT ;  /* 0x0000001c1d1d1212 */ /* 0x000fca00078e3cff */
[----:B------:R-:W3:Y:S04]  /*4c2f0*/  @P1 LDG.E.U8 R12, desc[UR8][R28.64] ;  /* 0x000000081c0c1981 */ /* 0x000ee8000c1e1100 */
[----:B---3--:R0:W-:Y:S04]  /*4c300*/  STL [R1+0x250], R12 ;  /* 0x0002500c01007387 */ /* 0x0081e80000100800 */
[----:B0-----:R-:W3:Y:S04]  /*4c310*/  LDL.LU R12, [R1+0x3ac8] ;  /* 0x003ac800010c7983 */ /* 0x001ee80000300800 */
[----:B------:R-:W4:Y:S04]  /*4c320*/  LDL R28, [R1+0x1264] ;  /* 0x00126400011c7983 */ /* 0x000f280000100800 */
[----:B------:R-:W4:Y:S01]  /*4c330*/  LDL R29, [R1+0x1268] ;  /* 0x00126800011d7983 */ /* 0x000f220000100800 */
[----:B--2---:R-:W-:-:S02]  /*4c340*/  PRMT R10, RZ, 0x7610, R10 ;  /* 0x00007610ff0a7816 */ /* 0x004fc4000000000a */
[----:B----4-:R-:W-:-:S04]  /*4c350*/  @P1 LOP3.LUT R29, R29, R28, RZ, 0x3c, !PT ;  /* 0x0000001c1d1d1212 */ /* 0x010fc800078e3cff */
[----:B------:R-:W-:-:S04]  /*4c360*/  @P1 LOP3.LUT R28, R29, R28, RZ, 0x3c, !PT ;  /* 0x0000001c1d1c1212 */ /* 0x000fc800078e3cff */
[----:B------:R-:W-:-:S05]  /*4c370*/  @P1 LOP3.LUT R29, R29, R28, RZ, 0x3c, !PT ;  /* 0x0000001c1d1d1212 */ /* 0x000fca00078e3cff */
[----:B------:R-:W2:Y:S04]  /*4c380*/  @P1 LDG.E.U8 R10, desc[UR8][R28.64] ;  /* 0x000000081c0a1981 */ /* 0x000ea8000c1e1100 */
[----:B--2---:R0:W-:Y:S04]  /*4c390*/  STL [R1+0x220], R10 ;  /* 0x0002200a01007387 */ /* 0x0041e80000100800 */
[----:B0-----:R-:W2:Y:S04]  /*4c3a0*/  LDL.LU R10, [R1+0x3ac4] ;  /* 0x003ac400010a7983 */ /* 0x001ea80000300800 */
[----:B------:R-:W4:Y:S04]  /*4c3b0*/  LDL R28, [R1+0x12c4] ;  /* 0x0012c400011c7983 */ /* 0x000f280000100800 */
[----:B------:R-:W4:Y:S01]  /*4c3c0*/  LDL R29, [R1+0x12c8] ;  /* 0x0012c800011d7983 */ /* 0x000f220000100800 */
[----:B---3--:R-:W-:-:S02]  /*4c3d0*/  PRMT R12, RZ, 0x7610, R12 ;  /* 0x00007610ff0c7816 */ /* 0x008fc4000000000c */
[----:B----4-:R-:W-:-:S04]  /*4c3e0*/  @P1 LOP3.LUT R29, R29, R28, RZ, 0x3c, !PT ;  /* 0x0000001c1d1d1212 */ /* 0x010fc800078e3cff */
        /* <DEDUP_REMOVED lines=20> */
[----:B------:R-:W3:Y:S01]  /*4c530*/  @P1 LDG.E.U8 R12, desc[UR8][R28.64] ;  /* 0x000000081c0c1981 */ /* 0x000ee2000c1e1100 */
[----:B--2---:R-:W-:-:S03]  /*4c540*/  PRMT R10, RZ, 0x7610, R10 ;  /* 0x00007610ff0a7816 */ /* 0x004fc6000000000a */
[----:B---3--:R0:W-:Y:S04]  /*4c550*/  STL [R1+0x6c], R12 ;  /* 0x00006c0c01007387 */ /* 0x0081e80000100800 */
[----:B0-----:R-:W2:Y:S04]  /*4c560*/  LDL.LU R12, [R1+0x3ab8] ;  /* 0x003ab800010c7983 */ /* 0x001ea80000300800 */
[----:B------:R-:W3:Y:S01]  /*4c570*/  LDL R29, [R1+0x16a4] ;  /* 0x0016a400011d7983 */ /* 0x000ee20000100800 */
[----:B------:R-:W-:-:S03]  /*4c580*/  @P1 IMAD.MOV.U32 R28, RZ, RZ, R11 ;  /* 0x000000ffff1c1224 */ /* 0x000fc600078e000b */
[----:B------:R-:W4:Y:S04]  /*4c590*/  LDL.LU R11, [R1+0x3ab4] ;  /* 0x003ab400010b7983 */ /* 0x000f280000300800 */
[----:B---3--:R0:W3:Y:S04]  /*4c5a0*/  @P1 LDG.E.U8 R10, desc[UR8][R28.64] ;  /* 0x000000081c0a1981 */ /* 0x0080e8000c1e1100 */
[----:B------:R-:W0:Y:S04]  /*4c5b0*/  LDL R28, [R1+0x1704] ;  /* 0x00170400011c7983 */ /* 0x000e280000100800 */
[----:B------:R-:W0:Y:S01]  /*4c5c0*/  LDL R29, [R1+0x1708] ;  /* 0x00170800011d7983 */ /* 0x000e220000100800 */
[----:B------:R-:W-:-:S02]  /*4c5d0*/  PRMT R79, RZ, 0x7610, R79 ;  /* 0x00007610ff4f7816 */ /* 0x000fc4000000004f */
[----:B0-----:R-:W-:-:S04]  /*4c5e0*/  @P1 LOP3.LUT R29, R29, R28, RZ, 0x3c, !PT ;  /* 0x0000001c1d1d1212 */ /* 0x001fc800078e3cff */
[----:B------:R-:W-:-:S04]  /*4c5f0*/  @P1 LOP3.LUT R28, R29, R28, RZ, 0x3c, !PT ;  /* 0x0000001c1d1c1212 */ /* 0x000fc800078e3cff */
[----:B------:R-:W-:Y:S01]  /*4c600*/  @P1 LOP3.LUT R29, R29, R28, RZ, 0x3c, !PT ;  /* 0x0000001c1d1d1212 */ /* 0x000fe200078e3cff */
[----:B---3--:R-:W-:Y:S04]  /*4c610*/  STL [R1+0x3820], R10 ;  /* 0x0038200a01007387 */ /* 0x008fe80000100800 */
[----:B------:R0:W3:Y:S04]  /*4c620*/  @P1 LDG.E.U8 R79, desc[UR8][R28.64] ;  /* 0x000000081c4f1981 */ /* 0x0000e8000c1e1100 */
[----:B------:R-:W0:Y:S04]  /*4c630*/  LDL R28, [R1+0xf5c] ;  /* 0x000f5c00011c7983 */ /* 0x000e280000100800 */
[----:B------:R-:W0:Y:S01]  /*4c640*/  LDL R29, [R1+0xf60] ;  /* 0x000f6000011d7983 */ /* 0x000e220000100800 */
[----:B--2---:R-:W-:-:S02]  /*4c650*/  PRMT R12, RZ, 0x7610, R12 ;  /* 0x00007610ff0c7816 */ /* 0x004fc4000000000c */
[----:B0-----:R-:W-:-:S04]  /*4c660*/  @P1 LOP3.LUT R29, R29, R28, RZ, 0x3c, !PT ;  /* 0x0000001c1d1d1212 */ /* 0x001fc800078e3cff */
[----:B------:R-:W-:-:S04]  /*4c670*/  @P1 LOP3.LUT R28, R29, R28, RZ, 0x3c, !PT ;  /* 0x0000001c1d1c1212 */ /* 0x000fc800078e3cff */
[----:B------:R-:W-:-:S05]  /*4c680*/  @P1 LOP3.LUT R29, R29, R28, RZ, 0x3c, !PT ;  /* 0x0000001c1d1d1212 */ /* 0x000fca00078e3cff */
[----:B------:R-:W2:Y:S04]  /*4c690*/  @P1 LDG.E.U8 R12, desc[UR8][R28.64] ;  /* 0x000000081c0c1981 */ /* 0x000ea8000c1e1100 */
[----:B---3--:R-:W-:Y:S04]  /*4c6a0*/  STL [R1+0x3818], R79 ;  /* 0x0038184f01007387 */ /* 0x008fe80000100800 */
        /* <DEDUP_REMOVED lines=53> */
[----:B------:R-:W2:Y:S01]  /*4ca00*/  @P1 LDG.E.U8 R12, desc[UR8][R28.64] ;  /* 0x000000081c0c1981 */ /* 0x000ea2000c1e1100 */
[----:B---3--:R-:W-:-:S03]  /*4ca10*/  PRMT R11, RZ, 0x7610, R11 ;  /* 0x00007610ff0b7816 */ /* 0x008fc6000000000b */
[----:B--2---:R0:W-:Y:S04]  /*4ca20*/  STL [R1+0x64], R12 ;  /* 0x0000640c01007387 */ /* 0x0041e80000100800 */
        /* <DEDUP_REMOVED lines=54> */
[----:B---3--:R-:W3:Y:S04]  /*4cd90*/  @P1 LDG.E.U8 R12, desc[UR8][R28.64] ;  /* 0x000000081c0c1981 */ /* 0x008ee8000c1e1100 */
[----:B---3--:R0:W-:Y:S04]  /*4cda0*/  STL [R1+0xc8], R12 ;  /* 0x0000c80c01007387 */ /* 0x0081e80000100800 */
[----:B0-----:R-:W3:Y:S04]  /*4cdb0*/  LDL.LU R12, [R1+0x3a7c] ;  /* 0x003a7c00010c7983 */ /* 0x001ee80000300800 */
[----:B------:R-:W3:Y:S04]  /*4cdc0*/  LDL R28, [R1+0x1624] ;  /* 0x00162400011c7983 */ /* 0x000ee80000100800 */
[----:B------:R-:W3:Y:S01]  /*4cdd0*/  LDL R29, [R1+0x1628] ;  /* 0x00162800011d7983 */ /* 0x000ee20000100800 */
[----:B--2---:R-:W-:-:S02]  /*4cde0*/  PRMT R71, RZ, 0x7610, R71 ;  /* 0x00007610ff477816 */ /* 0x004fc40000000047 */
[----:B---3--:R-:W-:-:S04]  /*4cdf0*/  @P1 LOP3.LUT R29, R29, R28, RZ, 0x3c, !PT ;  /* 0x0000001c1d1d1212 */ /* 0x008fc800078e3cff */
[----:B------:R-:W-:-:S04]  /*4ce00*/  @P1 LOP3.LUT R28, R29, R28, RZ, 0x3c, !PT ;  /* 0x0000001c1d1c1212 */ /* 0x000fc800078e3cff */
[----:B------:R-:W-:-:S05]  /*4ce10*/  @P1 LOP3.LUT R29, R29, R28, RZ, 0x3c, !PT ;  /* 0x0000001c1d1d1212 */ /* 0x000fca00078e3cff */
[----:B------:R-:W2:Y:S01]  /*4ce20*/  @P1 LDG.E.U8 R71, desc[UR8][R28.64] ;  /* 0x000000081c471981 */ /* 0x000ea2000c1e1100 */
[----:B------:R-:W-:-:S03]  /*4ce30*/  PRMT R12, RZ, 0x7610, R12 ;  /* 0x00007610ff0c7816 */ /* 0x000fc6000000000c */
[----:B--2---:R0:W-:Y:S04]  /*4ce40*/  STL [R1+0xa0], R71 ;  /* 0x0000a04701007387 */ /* 0x0041e80000100800 */
[----:B0-----:R-:W2:Y:S04]  /*4ce50*/  LDL.LU R71, [R1+0x3a78] ;  /* 0x003a780001477983 */ /* 0x001ea80000300800 */
[----:B------:R-:W3:Y:S01]  /*4ce60*/  LDL R29, [R1+0x1674] ;  /* 0x00167400011d7983 */ /* 0x000ee20000100800 */
[----:B------:R-:W-:-:S03]  /*4ce70*/  @P1 IMAD.MOV.U32 R28, RZ, RZ, R13 ;  /* 0x000000ffff1c1224 */ /* 0x000fc600078e000d */
[----:B------:R-:W2:Y:S01]  /*4ce80*/  LDL.LU R13, [R1+0x3a74] ;  /* 0x003a7400010d7983 */ /* 0x000ea20000300800 */
[----:B----4-:R-:W-:-:S03]  /*4ce90*/  PRMT R89, RZ, 0x7610, R89 ;  /* 0x00007610ff597816 */ /* 0x010fc60000000059 */
[----:B---3--:R0:W3:Y:S04]  /*4cea0*/  @P1 LDG.E.U8 R12, desc[UR8][R28.64] ;  /* 0x000000081c0c1981 */ /* 0x0080e8000c1e1100 */
[----:B------:R-:W4:Y:S01]  /*4ceb0*/  LDL R29, [R1+0x16c4] ;  /* 0x0016c400011d7983 */ /* 0x000f220000100800 */
[----:B0-----:R-:W-:-:S03]  /*4cec0*/  @P1 IMAD.MOV.U32 R28, RZ, RZ, R69 ;  /* 0x000000ffff1c1224 */ /* 0x001fc600078e0045 */
[----:B---3--:R-:W-:Y:S04]  /*4ced0*/  STL [R1+0x37a0], R12 ;  /* 0x0037a00c01007387 */ /* 0x008fe80000100800 */
[----:B------:R-:W3:Y:S04]  /*4cee0*/  LDL.LU R69, [R1+0x3a70] ;  /* 0x003a700001457983 */ /* 0x000ee80000300800 */
[----:B----4-:R0:W4:Y:S04]  /*4cef0*/  @P1 LDG.E.U8 R89, desc[UR8][R28.64] ;  /* 0x000000081c591981 */ /* 0x010128000c1e1100 */
[----:B------:R-:W0:Y:S04]  /*4cf00*/  LDL R28, [R1+0x16fc] ;  /* 0x0016fc00011c7983 */ /* 0x000e280000100800 */
[----:B------:R-:W0:Y:S01]  /*4cf10*/  LDL R29, [R1+0x1700] ;  /* 0x00170000011d7983 */ /* 0x000e220000100800 */
[----:B--2---:R-:W-:-:S02]  /*4cf20*/  PRMT R71, RZ, 0x7610, R71 ;  /* 0x00007610ff477816 */ /* 0x004fc40000000047 */
[----:B0-----:R-:W-:-:S04]  /*4cf30*/  @P1 LOP3.LUT R29, R29, R28, RZ, 0x3c, !PT ;  /* 0x0000001c1d1d1212 */ /* 0x001fc800078e3cff */
[----:B------:R-:W-:-:S04]  /*4cf40*/  @P1 LOP3.LUT R28, R29, R28, RZ, 0x3c, !PT ;  /* 0x0000001c1d1c1212 */ /* 0x000fc800078e3cff */
[----:B------:R-:W-:Y:S01]  /*4cf50*/  @P1 LOP3.LUT R29, R29, R28, RZ, 0x3c, !PT ;  /* 0x0000001c1d1d1212 */ /* 0x000fe200078e3cff */
[----:B----4-:R-:W-:Y:S04]  /*4cf60*/  STL [R1+0x37a4], R89 ;  /* 0x0037a45901007387 */ /* 0x010fe80000100800 */
[----:B------:R0:W2:Y:S04]  /*4cf70*/  @P1 LDG.E.U8 R71, desc[UR8][R28.64] ;  /* 0x000000081c471981 */ /* 0x0000a8000c1e1100 */
[----:B------:R-:W0:Y:S04]  /*4cf80*/  LDL R28, [R1+0xf7c] ;  /* 0x000f7c00011c7983 */ /* 0x000e280000100800 */
[----:B------:R-:W0:Y:S01]  /*4cf90*/  LDL R29, [R1+0xf80] ;  /* 0x000f8000011d7983 */ /* 0x000e220000100800 */
[----:B------:R-:W-:-:S02]  /*4cfa0*/  PRMT R13, RZ, 0x7610, R13 ;  /* 0x00007610ff0d7816 */ /* 0x000fc4000000000d */
[----:B0-----:R-:W-:-:S04]  /*4cfb0*/  @P1 LOP3.LUT R29, R29, R28, RZ, 0x3c, !PT ;  /* 0x0000001c1d1d1212 */ /* 0x001fc800078e3cff */
[----:B------:R-:W-:-:S04]  /*4cfc0*/  @P1 LOP3.LUT R28, R29, R28, RZ, 0x3c, !PT ;  /* 0x0000001c1d1c1212 */ /* 0x000fc800078e3cff */
[----:B------:R-:W-:-:S05]  /*4cfd0*/  @P1 LOP3.LUT R29, R29, R28, RZ, 0x3c, !PT ;  /* 0x0000001c1d1d1212 */ /* 0x000fca00078e3cff */
[----:B------:R-:W4:Y:S04]  /*4cfe0*/  @P1 LDG.E.U8 R13, desc[UR8][R28.64] ;  /* 0x000000081c0d1981 */ /* 0x000f28000c1e1100 */
[----:B--2---:R-:W-:Y:S04]  /*4cff0*/  STL [R1+0x37a8], R71 ;  /* 0x0037a84701007387 */ /* 0x004fe80000100800 */
[----:B----4-:R0:W-:Y:S04]  /*4d000*/  STL [R1+0x268], R13 ;  /* 0x0002680d01007387 */ /* 0x0101e80000100800 */
        /* <DEDUP_REMOVED lines=28> */
[----:B------:R-:W4:Y:S01]  /*4d1d0*/  LDL R29, [R1+0x15e8] ;  /* 0x0015e800011d7983 */ /* 0x000f220000100800 */
[----:B--2---:R-:W-:Y:S01]  /*4d1e0*/  PRMT R13, RZ, 0x7610, R13 ;  /* 0x00007610ff0d7816 */ /* 0x004fe2000000000d */
[----:B----4-:R-:W-:-:S02]  /*4d1f0*/  @P1 IMAD.MOV.U32 R28, RZ, RZ, R29 ;  /* 0x000000ffff1c1224 */ /* 0x010fc400078e001d */
[----:B------:R-:W-:Y:S02]  /*4d200*/  @P1 IMAD.MOV.U32 R29, RZ, RZ, R76 ;  /* 0x000000ffff1d1224 */ /* 0x000fe400078e004c */
[----:B------:R-:W2:Y:S04]  /*4d210*/  LDL.LU R76, [R1+0x3a5c] ;  /* 0x003a5c00014c7983 */ /* 0x000ea80000300800 */
[----:B------:R0:W4:Y:S01]  /*4d220*/  @P1 LDG.E.U8 R13, desc[UR8][R28.64] ;  /* 0x000000081c0d1981 */ /* 0x000122000c1e1100 */
[----:B---3--:R-:W-:Y:S01]  /*4d230*/  PRMT R69, RZ, 0x7610, R69 ;  /* 0x00007610ff457816 */ /* 0x008fe20000000045 */
[----:B0-----:R-:W-:Y:S02]  /*4d240*/  @P1 IMAD.MOV.U32 R28, RZ, RZ, R27 ;  /* 0x000000ffff1c1224 */ /* 0x001fe400078e001b */
[----:B------:R-:W-:-:S05]  /*4d250*/  @P1 IMAD.MOV.U32 R29, RZ, RZ, R24 ;  /* 0x000000ffff1d1224 */ /* 0x000fca00078e0018 */
[----:B------:R0:W3:Y:S04]  /*4d260*/  @P1 LDG.E.U8 R69, desc[UR8][R28.64] ;  /* 0x000000081c451981 */ /* 0x0000e8000c1e1100 */
[----:B----4-:R1:W-:Y:S04]  /*4d270*/  STL [R1+0xc0], R13 ;  /* 0x0000c00d01007387 */ /* 0x0103e80000100800 */
[----:B-1----:R-:W4:Y:S01]  /*4d280*/  LDL.LU R13, [R1+0x3a58] ;  /* 0x003a5800010d7983 */ /* 0x002f220000300800 */
[----:B0-----:R-:W-:Y:S02]  /*4d290*/  @P1 IMAD.MOV.U32 R28, RZ, RZ, R26 ;  /* 0x000000ffff1c1224 */ /* 0x001fe400078e001a */
[----:B------:R-:W-:Y:S01]  /*4d2a0*/  @P1 IMAD.MOV.U32 R29, RZ, RZ, R30 ;  /* 0x000000ffff1d1224 */ /* 0x000fe200078e001e */
[----:B------:R-:W2:Y:S04]  /*4d2b0*/  LDL.LU R24, [R1+0x3a54] ;  /* 0x003a540001187983 */ /* 0x000ea80000300800 */
[----:B------:R-:W2:Y:S01]  /*4d2c0*/  LDL.LU R27, [R1+0x3a50] ;  /* 0x003a5000011b7983 */ /* 0x000ea20000300800 */
[----:B------:R-:W-:-:S03]  /*4d2d0*/  PRMT R87, RZ, 0x7610, R87 ;  /* 0x00007610ff577816 */ /* 0x000fc60000000057 */
[----:B---3--:R0:W-:Y:S04]  /*4d2e0*/  STL [R1+0x88], R69 ;  /* 0x0000884501007387 */ /* 0x0081e80000100800 */
[----:B0-----:R-:W3:Y:S04]  /*4d2f0*/  LDL.LU R69, [R1+0x3a4c] ;  /* 0x003a4c0001457983 */ /* 0x001ee80000300800 */
[----:B------:R-:W2:Y:S04]  /*4d300*/  LDL.LU R30, [R1+0x3a48] ;  /* 0x003a4800011e7983 */ /* 0x000ea80000300800 */
[----:B------:R-:W2:Y:S01]  /*4d310*/  LDL.LU R26, [R1+0x3a44] ;  /* 0x003a4400011a7983 */ /* 0x000ea20000300800 */
[----:B----4-:R-:W-:-:S06]  /*4d320*/  PRMT R13, RZ, 0x7610, R13 ;  /* 0x00007610ff0d7816 */ /* 0x010fcc000000000d */
[----:B------:R0:W4:Y:S02]  /*4d330*/  @P1 LDG.E.U8 R13, desc[UR8][R28.64] ;  /* 0x000000081c0d1981 */ /* 0x000124000c1e1100 */
[----:B0-----:R-:W-:Y:S02]  /*4d340*/  @P1 IMAD.MOV.U32 R28, RZ, RZ, R84 ;  /* 0x000000ffff1c1224 */ /* 0x001fe400078e0054 */
[----:B------:R-:W-:-:S05]  /*4d350*/  @P1 IMAD.MOV.U32 R29, RZ, RZ, R23 ;  /* 0x000000ffff1d1224 */ /* 0x000fca00078e0017 */
[----:B------:R0:W2:Y:S01]  /*4d360*/  @P1 LDG.E.U8 R87, desc[UR8][R28.64] ;  /* 0x000000081c571981 */ /* 0x0000a2000c1e1100 */
[----:B---3--:R-:W-:Y:S01]  /*4d370*/  PRMT R69, RZ, 0x7610, R69 ;  /* 0x00007610ff457816 */ /* 0x008fe20000000045 */
[----:B0-----:R-:W-:Y:S02]  /*4d380*/  @P1 IMAD.MOV.U32 R28, RZ, RZ, R21 ;  /* 0x000000ffff1c1224 */ /* 0x001fe400078e0015 */
[----:B------:R-:W-:-:S05]  /*4d390*/  @P1 IMAD.MOV.U32 R29, RZ, RZ, R63 ;  /* 0x000000ffff1d1224 */ /* 0x000fca00078e003f */
[----:B------:R0:W3:Y:S04]  /*4d3a0*/  @P1 LDG.E.U8 R69, desc[UR8][R28.64] ;  /* 0x000000081c451981 */ /* 0x0000e8000c1e1100 */
[----:B----4-:R-:W-:Y:S04]  /*4d3b0*/  STL [R1+0x3764], R13 ;  /* 0x0037640d01007387 */ /* 0x010fe80000100800 */
[----:B------:R-:W4:Y:S04]  /*4d3c0*/  LDL.LU R23, [R1+0x3a40] ;  /* 0x003a400001177983 */ /* 0x000f280000300800 */
[----:B------:R-:W3:Y:S04]  /*4d3d0*/  LDL.LU R84, [R1+0x3a3c] ;  /* 0x003a3c0001547983 */ /* 0x000ee80000300800 */
[----:B--2---:R-:W-:Y:S04]  /*4d3e0*/  STL [R1+0x3768], R87 ;  /* 0x0037685701007387 */ /* 0x004fe80000100800 */
[----:B------:R-:W2:Y:S04]  /*4d3f0*/  LDL.LU R63, [R1+0x3a38] ;  /* 0x003a3800013f7983 */ /* 0x000ea80000300800 */
[----:B------:R-:W2:Y:S04]  /*4d400*/  LDL.LU R21, [R1+0x3a34] ;  /* 0x003a340001157983 */ /* 0x000ea80000300800 */
[----:B------:R-:W0:Y:S04]  /*4d410*/  LDL R28, [R1+0xf8c] ;  /* 0x000f8c00011c7983 */ /* 0x000e280000100800 */
[----:B------:R-:W0:Y:S01]  /*4d420*/  LDL R29, [R1+0xf90] ;  /* 0x000f9000011d7983 */ /* 0x000e220000100800 */
[----:B------:R-:W-:-:S02]  /*4d430*/  PRMT R27, RZ, 0x7610, R27 ;  /* 0x00007610ff1b7816 */ /* 0x000fc4000000001b */
        /* <DEDUP_REMOVED lines=9> */
[----:B------:R-:W-:-:S02]  /*4d4d0*/  PRMT R84, RZ, 0x7610, R84 ;  /* 0x00007610ff547816 */ /* 0x000fc40000000054 */
[----:B------:R-:W-:Y:S02]  /*4d4e0*/  PRMT R25, RZ, 0x7610, R25 ;  /* 0x00007610ff197816 */ /* 0x000fe40000000019 */
[----:B---3--:R-:W-:-:S04]  /*4d4f0*/  @P1 LOP3.LUT R29, R29, R28, RZ, 0x3c, !PT ;  /* 0x0000001c1d1d1212 */ /* 0x008fc800078e3cff */
[----:B------:R-:W-:-:S04]  /*4d500*/  @P1 LOP3.LUT R28, R29, R28, RZ, 0x3c, !PT ;  /* 0x0000001c1d1c1212 */ /* 0x000fc800078e3cff */
[----:B------:R-:W-:-:S05]  /*4d510*/  @P1 LOP3.LUT R29, R29, R28, RZ, 0x3c, !PT ;  /* 0x0000001c1d1d1212 */ /* 0x000fca00078e3cff */
[----:B------:R0:W3:Y:S02]  /*4d520*/  @P1 LDG.E.U8 R84, desc[UR8][R28.64] ;  /* 0x000000081c541981 */ /* 0x0000e4000c1e1100 */
[----:B0-----:R-:W-:Y:S02]  /*4d530*/  @P1 IMAD.MOV.U32 R28, RZ, RZ, R14 ;  /* 0x000000ffff1c1224 */ /* 0x001fe400078e000e */
[----:B------:R-:W-:-:S05]  /*4d540*/  @P1 IMAD.MOV.U32 R29, RZ, RZ, R92 ;  /* 0x000000ffff1d1224 */ /* 0x000fca00078e005c */
[----:B------:R0:W2:Y:S01]  /*4d550*/  @P1 LDG.E.U8 R25, desc[UR8][R28.64] ;  /* 0x000000081c191981 */ /* 0x0000a2000c1e1100 */
[----:B------:R-:W-:Y:S01]  /*4d560*/  PRMT R3, RZ, 0x7610, R3 ;  /* 0x00007610ff037816 */ /* 0x000fe20000000003 */
[----:B0-----:R-:W-:Y:S02]  /*4d570*/  @P1 IMAD.MOV.U32 R28, RZ, RZ, R81 ;  /* 0x000000ffff1c1224 */ /* 0x001fe400078e0051 */
[----:B------:R-:W-:-:S05]  /*4d580*/  @P1 IMAD.MOV.U32 R29, RZ, RZ, R57 ;  /* 0x000000ffff1d1224 */ /* 0x000fca00078e0039 */
[----:B------:R0:W4:Y:S04]  /*4d590*/  @P1 LDG.E.U8 R3, desc[UR8][R28.64] ;  /* 0x000000081c031981 */ /* 0x000128000c1e1100 */
[----:B---3--:R1:W-:Y:S04]  /*4d5a0*/  STL [R1+0x230], R84 ;  /* 0x0002305401007387 */ /* 0x0083e80000100800 */
[----:B-1----:R-:W3:Y:S04]  /*4d5b0*/  LDL.LU R84, [R1+0x3a2c] ;  /* 0x003a2c0001547983 */ /* 0x002ee80000300800 */
[----:B------:R-:W3:Y:S04]  /*4d5c0*/  LDL.LU R92, [R1+0x3a28] ;  /* 0x003a2800015c7983 */ /* 0x000ee80000300800 */
[----:B------:R-:W3:Y:S04]  /*4d5d0*/  LDL.LU R14, [R1+0x3a24] ;  /* 0x003a2400010e7983 */ /* 0x000ee80000300800 */
[----:B--2---:R1:W-:Y:S04]  /*4d5e0*/  STL [R1+0x200], R25 ;  /* 0x0002001901007387 */ /* 0x0043e80000100800 */
[----:B------:R-:W2:Y:S04]  /*4d5f0*/  LDL.LU R57, [R1+0x3a20] ;  /* 0x003a200001397983 */ /* 0x000ea80000300800 */
[----:B------:R-:W2:Y:S01]  /*4d600*/  LDL.LU R81, [R1+0x3a1c] ;  /* 0x003a1c0001517983 */ /* 0x000ea20000300800 */
[----:B0-----:R-:W-:-:S02]  /*4d610*/  @P1 IMAD.MOV.U32 R28, RZ, RZ, R67 ;  /* 0x000000ffff1c1224 */ /* 0x001fc400078e0043 */
[----:B------:R-:W-:Y:S01]  /*4d620*/  @P1 IMAD.MOV.U32 R29, RZ, RZ, R56 ;  /* 0x000000ffff1d1224 */ /* 0x000fe200078e0038 */
[----:B-1----:R-:W0:Y:S01]  /*4d630*/  LDC R25, c[0x0][0x3a0] ;  /* 0x0000e800ff197b82 */ /* 0x002e220000000800 */
[----:B----4-:R-:W-:Y:S04]  /*4d640*/  STL [R1+0x375c], R3 ;  /* 0x00375c0301007387 */ /* 0x010fe80000100800 */
[----:B------:R-:W4:Y:S04]  /*4d650*/  LDL.LU R56, [R1+0x3a18] ;  /* 0x003a180001387983 */ /* 0x000f280000300800 */
[----:B------:R-:W4:Y:S01]  /*4d660*/  LDL.LU R67, [R1+0x3a14] ;  /* 0x003a140001437983 */ /* 0x000f220000300800 */
[----:B---3--:R-:W-:-:S02]  /*4d670*/  PRMT R84, RZ, 0x7610, R84 ;  /* 0x00007610ff547816 */ /* 0x008fc40000000054 */
[----:B------:R-:W-:-:S04]  /*4d680*/  PRMT R92, RZ, 0x7610, R92 ;  /* 0x00007610ff5c7816 */ /* 0x000fc8000000005c */
[----:B------:R1:W3:Y:S01]  /*4d690*/  @P1 LDG.E.U8 R84, desc[UR8][R28.64] ;  /* 0x000000081c541981 */ /* 0x0002e2000c1e1100 */
[----:B------:R-:W-:Y:S01]  /*4d6a0*/  PRMT R14, RZ, 0x7610, R14 ;  /* 0x00007610ff0e7816 */ /* 0x000fe2000000000e */
[----:B-1----:R-:W-:Y:S02]  /*4d6b0*/  @P1 IMAD.MOV.U32 R28, RZ, RZ, R65 ;  /* 0x000000ffff1c1224 */ /* 0x002fe400078e0041 */
[----:B------:R-:W-:-:S05]  /*4d6c0*/  @P1 IMAD.MOV.U32 R29, RZ, RZ, R61 ;  /* 0x000000ffff1d1224 */ /* 0x000fca00078e003d */
[----:B------:R1:W3:Y:S01]  /*4d6d0*/  @P1 LDG.E.U8 R92, desc[UR8][R28.64] ;  /* 0x000000081c5c1981 */ /* 0x0002e2000c1e1100 */
[----:B--2---:R-:W-:Y:S01]  /*4d6e0*/  PRMT R81, RZ, 0x7610, R81 ;  /* 0x00007610ff517816 */ /* 0x004fe20000000051 */
[----:B-1----:R-:W-:Y:S02]  /*4d6f0*/  @P1 IMAD.MOV.U32 R28, RZ, RZ, R6 ;  /* 0x000000ffff1c1224 */ /* 0x002fe400078e0006 */
[----:B------:R-:W-:-:S05]  /*4d700*/  @P1 IMAD.MOV.U32 R29, RZ, RZ, R8 ;  /* 0x000000ffff1d1224 */ /* 0x000fca00078e0008 */
[----:B------:R1:W2:Y:S02]  /*4d710*/  @P1 LDG.E.U8 R14, desc[UR8][R28.64] ;  /* 0x000000081c0e1981 */ /* 0x0002a4000c1e1100 */
[----:B-1----:R-:W-:Y:S02]  /*4d720*/  @P1 IMAD.MOV.U32 R28, RZ, RZ, R0 ;  /* 0x000000ffff1c1224 */ /* 0x002fe400078e0000 */
[----:B------:R-:W-:-:S05]  /*4d730*/  @P1 IMAD.MOV.U32 R29, RZ, RZ, R2 ;  /* 0x000000ffff1d1224 */ /* 0x000fca00078e0002 */
[----:B------:R1:W2:Y:S01]  /*4d740*/  @P1 LDG.E.U8 R81, desc[UR8][R28.64] ;  /* 0x000000081c511981 */ /* 0x0002a2000c1e1100 */
[----:B----4-:R-:W-:Y:S01]  /*4d750*/  PRMT R67, RZ, 0x7610, R67 ;  /* 0x00007610ff437816 */ /* 0x010fe20000000043 */
[----:B-1----:R-:W-:Y:S02]  /*4d760*/  @P1 IMAD.MOV.U32 R28, RZ, RZ, R90 ;  /* 0x000000ffff1c1224 */ /* 0x002fe400078e005a */
[----:B------:R-:W-:-:S05]  /*4d770*/  @P1 IMAD.MOV.U32 R29, RZ, RZ, R60 ;  /* 0x000000ffff1d1224 */ /* 0x000fca00078e003c */
[----:B------:R1:W4:Y:S04]  /*4d780*/  @P1 LDG.E.U8 R67, desc[UR8][R28.64] ;  /* 0x000000081c431981 */ /* 0x000328000c1e1100 */
[----:B---3--:R-:W-:Y:S04]  /*4d790*/  STL [R1+0x3750], R84 ;  /* 0x0037505401007387 */ /* 0x008fe80000100800 */
[----:B------:R-:W3:Y:S04]  /*4d7a0*/  LDL.LU R61, [R1+0x3a10] ;  /* 0x003a1000013d7983 */ /* 0x000ee80000300800 */
[----:B------:R-:W3:Y:S04]  /*4d7b0*/  LDL.LU R65, [R1+0x3a0c] ;  /* 0x003a0c0001417983 */ /* 0x000ee80000300800 */
[----:B------:R-:W-:Y:S04]  /*4d7c0*/  STL [R1+0x3754], R92 ;  /* 0x0037545c01007387 */ /* 0x000fe80000100800 */
[----:B------:R-:W3:Y:S04]  /*4d7d0*/  LDL.LU R8, [R1+0x3a08] ;  /* 0x003a080001087983 */ /* 0x000ee80000300800 */
[----:B------:R-:W4:Y:S04]  /*4d7e0*/  LDL.LU R6, [R1+0x3a04] ;  /* 0x003a040001067983 */ /* 0x000f280000300800 */
[----:B--2---:R-:W-:Y:S04]  /*4d7f0*/  STL [R1+0x3758], R14 ;  /* 0x0037580e01007387 */ /* 0x004fe80000100800 */
[----:B------:R-:W2:Y:S04]  /*4d800*/  LDL.LU R2, [R1+0x3a00] ;  /* 0x003a000001027983 */ /* 0x000ea80000300800 */
[----:B------:R-:W-:Y:S04]  /*4d810*/  STL [R1+0x3760], R81 ;  /* 0x0037605101007387 */ /* 0x000fe80000100800 */
[----:B------:R-:W2:Y:S04]  /*4d820*/  LDL.LU R60, [R1+0x39fc] ;  /* 0x0039fc00013c7983 */ /* 0x000ea80000300800 */
[----:B------:R-:W2:Y:S04]  /*4d830*/  LDL.LU R90, [R1+0x39f8] ;  /* 0x0039f800015a7983 */ /* 0x000ea80000300800 */
[----:B------:R-:W1:Y:S04]  /*4d840*/  LDL R28, [R1+0xf9c] ;  /* 0x000f9c00011c7983 */ /* 0x000e680000100800 */
[----:B------:R-:W1:Y:S01]  /*4d850*/  LDL R29, [R1+0xfa0] ;  /* 0x000fa000011d7983 */ /* 0x000e620000100800 */
[----:B---3--:R-:W-:-:S02]  /*4d860*/  PRMT R8, RZ, 0x7610, R8 ;  /* 0x00007610ff087816 */ /* 0x008fc40000000008 */
[----:B----4-:R-:W-:Y:S02]  /*4d870*/  PRMT R6, RZ, 0x7610, R6 ;  /* 0x00007610ff067816 */ /* 0x010fe40000000006 */
[----:B-1----:R-:W-:-:S04]  /*4d880*/  @P1 LOP3.LUT R29, R29, R28, RZ, 0x3c, !PT ;  /* 0x0000001c1d1d1212 */ /* 0x002fc800078e3cff */
[----:B------:R-:W-:-:S04]  /*4d890*/  @P1 LOP3.LUT R28, R29, R28, RZ, 0x3c, !PT ;  /* 0x0000001c1d1c1212 */ /* 0x000fc800078e3cff */
[----:B------:R-:W-:-:S05]  /*4d8a0*/  @P1 LOP3.LUT R29, R29, R28, RZ, 0x3c, !PT ;  /* 0x0000001c1d1d1212 */ /* 0x000fca00078e3cff */
[----:B------:R1:W3:Y:S02]  /*4d8b0*/  @P1 LDG.E.U8 R8, desc[UR8][R28.64] ;  /* 0x000000081c081981 */ /* 0x0002e4000c1e1100 */
[----:B-1----:R-:W-:Y:S02]  /*4d8c0*/  @P1 IMAD.MOV.U32 R28, RZ, RZ, R70 ;  /* 0x000000ffff1c1224 */ /* 0x002fe400078e0046 */
[----:B------:R-:W-:-:S05]  /*4d8d0*/  @P1 IMAD.MOV.U32 R29, RZ, RZ, R64 ;  /* 0x000000ffff1d1224 */ /* 0x000fca00078e0040 */
[----:B------:R1:W4:Y:S04]  /*4d8e0*/  @P1 LDG.E.U8 R6, desc[UR8][R28.64] ;  /* 0x000000081c061981 */ /* 0x000328000c1e1100 */
[----:B------:R-:W-:Y:S01]  /*4d8f0*/  STL [R1+0x3770], R67 ;  /* 0x0037704301007387 */ /* 0x000fe20000100800 */
[----:B--2---:R-:W-:Y:S01]  /*4d900*/  PRMT R2, RZ, 0x7610, R2 ;  /* 0x00007610ff027816 */ /* 0x004fe20000000002 */
[----:B-1----:R-:W-:Y:S02]  /*4d910*/  @P1 IMAD.MOV.U32 R28, RZ, RZ, R80 ;  /* 0x000000ffff1c1224 */ /* 0x002fe400078e0050 */
[----:B------:R-:W-:-:S05]  /*4d920*/  @P1 IMAD.MOV.U32 R29, RZ, RZ, R52 ;  /* 0x000000ffff1d1224 */ /* 0x000fca00078e0034 */
[----:B------:R1:W2:Y:S01]  /*4d930*/  @P1 LDG.E.U8 R2, desc[UR8][R28.64] ;  /* 0x000000081c021981 */ /* 0x0002a2000c1e1100 */
[----:B------:R-:W0:Y:S03]  /*4d940*/  S2R R0, SR_TID.X ;  /* 0x0000000000007919 */ /* 0x000e260000002100 */
[----:B---3--:R-:W-:Y:S04]  /*4d950*/  STL [R1+0x3774], R8 ;  /* 0x0037740801007387 */ /* 0x008fe80000100800 */
[----:B------:R-:W3:Y:S04]  /*4d960*/  LDL.LU R64, [R1+0x39f4] ;  /* 0x0039f40001407983 */ /* 0x000ee80000300800 */
[----:B------:R-:W2:Y:S04]  /*4d970*/  LDL.LU R70, [R1+0x39f0] ;  /* 0x0039f00001467983 */ /* 0x000ea80000300800 */
[----:B----4-:R-:W-:Y:S04]  /*4d980*/  STL [R1+0x3778], R6 ;  /* 0x0037780601007387 */ /* 0x010fe80000100800 */
[----:B------:R-:W4:Y:S04]  /*4d990*/  LDL.LU R52, [R1+0x39ec] ;  /* 0x0039ec0001347983 */ /* 0x000f280000300800 */
[----:B------:R-:W2:Y:S04]  /*4d9a0*/  LDL.LU R80, [R1+0x39e8] ;  /* 0x0039e80001507983 */ /* 0x000ea80000300800 */
[----:B------:R-:W1:Y:S04]  /*4d9b0*/  LDL R28, [R1+0xf44] ;  /* 0x000f4400011c7983 */ /* 0x000e680000100800 */
[----:B------:R-:W1:Y:S01]  /*4d9c0*/  LDL R29, [R1+0xf48] ;  /* 0x000f4800011d7983 */ /* 0x000e620000100800 */
[----:B0-----:R-:W-:-:S04]  /*4d9d0*/  LOP3.LUT R0, R0, 0x7f, RZ, 0xc0, !PT ;  /* 0x0000007f00007812 */ /* 0x001fc800078ec0ff */
[----:B------:R-:W-:Y:S02]  /*4d9e0*/  ISETP.LT.AND P0, PT, R0, R25, P0 ;  /* 0x000000190000720c */ /* 0x000fe40000701270 */
[----:B------:R-:W-:-:S11]  /*4d9f0*/  PRMT R90, RZ, 0x7610, R90 ;  /* 0x00007610ff5a7816 */ /* 0x000fd6000000005a */
[----:B-1----:R-:W-:-:S04]  /*4da00*/  @P0 LOP3.LUT R29, R29, R28, RZ, 0x3c, !PT ;  /* 0x0000001c1d1d0212 */ /* 0x002fc800078e3cff */
[----:B------:R-:W-:-:S04]  /*4da10*/  @P0 LOP3.LUT R28, R29, R28, RZ, 0x3c, !PT ;  /* 0x0000001c1d1c0212 */ /* 0x000fc800078e3cff */
[----:B------:R-:W-:-:S05]  /*4da20*/  @P0 LOP3.LUT R29, R29, R28, RZ, 0x3c, !PT ;  /* 0x0000001c1d1d0212 */ /* 0x000fca00078e3cff */
[----:B------:R-:W3:Y:S04]  /*4da30*/  @P0 LDG.E.U8 R90, desc[UR8][R28.64] ;  /* 0x000000081c5a0981 */ /* 0x000ee8000c1e1100 */
[----:B--2---:R-:W-:Y:S04]  /*4da40*/  STL [R1+0x377c], R2 ;  /* 0x00377c0201007387 */ /* 0x004fe80000100800 */
[----:B---3--:R0:W-:Y:S04]  /*4da50*/  STL [R1+0x284], R90 ;  /* 0x0002845a01007387 */ /* 0x0081e80000100800 */
[----:B0-----:R-:W2:Y:S04]  /*4da60*/  LDL.LU R90, [R1+0x39e4] ;  /* 0x0039e400015a7983 */ /* 0x001ea80000300800 */
[----:B------:R-:W3:Y:S04]  /*4da70*/  LDL R28, [R1+0xfc4] ;  /* 0x000fc400011c7983 */ /* 0x000ee80000100800 */
[----:B------:R-:W3:Y:S01]  /*4da80*/  LDL R29, [R1+0xfc8] ;  /* 0x000fc800011d7983 */ /* 0x000ee20000100800 */
[----:B------:R-:W-:-:S02]  /*4da90*/  PRMT R70, RZ, 0x7610, R70 ;  /* 0x00007610ff467816 */ /* 0x000fc40000000046 */
[----:B---3--:R-:W-:-:S04]  /*4daa0*/  @P0 LOP3.LUT R29, R29, R28, RZ, 0x3c, !PT ;  /* 0x0000001c1d1d0212 */ /* 0x008fc800078e3cff */
[----:B------:R-:W-:-:S04]  /*4dab0*/  @P0 LOP3.LUT R28, R29, R28, RZ, 0x3c, !PT ;  /* 0x0000001c1d1c0212 */ /* 0x000fc800078e3cff */
[----:B------:R-:W-:-:S05]  /*4dac0*/  @P0 LOP3.LUT R29, R29, R28, RZ, 0x3c, !PT ;  /* 0x0000001c1d1d0212 */ /* 0x000fca00078e3cff */
[----:B------:R-:W3:Y:S04]  /*4dad0*/  @P0 LDG.E.U8 R70, desc[UR8][R28.64] ;  /* 0x000000081c460981 */ /* 0x000ee8000c1e1100 */
        /* <DEDUP_REMOVED lines=8> */
[----:B------:R-:W2:Y:S04]  /*4db60*/  @P0 LDG.E.U8 R90, desc[UR8][R28.64] ;  /* 0x000000081c5a0981 */ /* 0x000ea8000c1e1100 */
[----:B--2---:R0:W-:Y:S04]  /*4db70*/  STL [R1+0x224], R90 ;  /* 0x0002245a01007387 */ /* 0x0041e80000100800 */
        /* <DEDUP_REMOVED lines=25> */
[----:B------:R0:W3:Y:S04]  /*4dd10*/  @P0 LDG.E.U8 R79, desc[UR8][R28.64] ;  /* 0x000000081c4f0981 */ /* 0x0000e8000c1e1100 */
[----:B------:R-:W0:Y:S04]  /*4dd20*/  LDL R28, [R1+0x169c] ;  /* 0x00169c00011c7983 */ /* 0x000e280000100800 */
[----:B------:R-:W0:Y:S01]  /*4dd30*/  LDL R29, [R1+0x16a0] ;  /* 0x0016a000011d7983 */ /* 0x000e220000100800 */
[----:B--2---:R-:W-:Y:S02]  /*4dd40*/  PRMT R90, RZ, 0x7610, R90 ;  /* 0x00007610ff5a7816 */ /* 0x004fe4000000005a */
        /* <DEDUP_REMOVED lines=81> */
[----:B------:R-:W2:Y:S04]  /*4e260*/  LDL.LU R70, [R1+0x39b0] ;  /* 0x0039b00001467983 */ /* 0x000ea80000300800 */
        /* <DEDUP_REMOVED lines=46> */
[----:B------:R-:W2:Y:S04]  /*4e550*/  LDL R28, [R1+0x15cc] ;  /* 0x0015cc00011c7983 */ /* 0x000ea80000100800 */
[----:B------:R-:W2:Y:S01]  /*4e560*/  LDL R29, [R1+0x15d0] ;  /* 0x0015d000011d7983 */ /* 0x000ea20000100800 */
[----:B------:R-:W-:-:S02]  /*4e570*/  PRMT R89, RZ, 0x7610, R89 ;  /* 0x00007610ff597816 */ /* 0x000fc40000000059 */
[----:B--2---:R-:W-:-:S04]  /*4e580*/  @P0 LOP3.LUT R29, R29, R28, RZ, 0x3c, !PT ;  /* 0x0000001c1d1d0212 */ /* 0x004fc800078e3cff */
[----:B------:R-:W-:-:S04]  /*4e590*/  @P0 LOP3.LUT R28, R29, R28, RZ, 0x3c, !PT ;  /* 0x0000001c1d1c0212 */ /* 0x000fc800078e3cff */
[----:B------:R-:W-:-:S05]  /*4e5a0*/  @P0 LOP3.LUT R29, R29, R28, RZ, 0x3c, !PT ;  /* 0x0000001c1d1d0212 */ /* 0x000fca00078e3cff */
[----:B------:R0:W2:Y:S04]  /*4e5b0*/  @P0 LDG.E.U8 R89, desc[UR8][R28.64] ;  /* 0x000000081c590981 */ /* 0x0000a8000c1e1100 */
[----:B------:R-:W0:Y:S04]  /*4e5c0*/  LDL R28, [R1+0x161c] ;  /* 0x00161c00011c7983 */ /* 0x000e280000100800 */
[----:B------:R-:W0:Y:S01]  /*4e5d0*/  LDL R29, [R1+0x1620] ;  /* 0x00162000011d7983 */ /* 0x000e220000100800 */
[----:B------:R-:W-:Y:S02]  /*4e5e0*/  PRMT R90, RZ, 0x7610, R90 ;  /* 0x00007610ff5a7816 */ /* 0x000fe4000000005a */
[----:B0-----:R-:W-:-:S04]  /*4e5f0*/  @P0 LOP3.LUT R29, R29, R28, RZ, 0x3c, !PT ;  /* 0x0000001c1d1d0212 */ /* 0x001fc800078e3cff */
        /* <DEDUP_REMOVED lines=12> */
[----:B------:R-:W3:Y:S01]  /*4e6c0*/  @P0 LDG.E.U8 R70, desc[UR8][R28.64] ;  /* 0x000000081c460981 */ /* 0x000ee2000c1e1100 */
[----:B--2---:R-:W-:-:S03]  /*4e6d0*/  PRMT R90, RZ, 0x7610, R90 ;  /* 0x00007610ff5a7816 */ /* 0x004fc6000000005a */
[----:B---3--:R0:W-:Y:S04]  /*4e6e0*/  STL [R1+0x50], R70 ;  /* 0x0000504601007387 */ /* 0x0081e80000100800 */
[----:B0-----:R-:W2:Y:S04]  /*4e6f0*/  LDL.LU R70, [R1+0x3998] ;  /* 0x0039980001467983 */ /* 0x001ea80000300800 */
[----:B------:R-:W3:Y:S01]  /*4e700*/  LDL R29, [R1+0x16bc] ;  /* 0x0016bc00011d7983 */ /* 0x000ee20000100800 */
[----:B----4-:R-:W-:-:S03]  /*4e710*/  @P0 IMAD.MOV.U32 R28, RZ, RZ, R52 ;  /* 0x000000ffff1c0224 */ /* 0x010fc600078e0034 */
        /* <DEDUP_REMOVED lines=26> */
[----:B------:R0:W3:Y:S01]  /*4e8c0*/  @P0 LDG.E.U8 R52, desc[UR8][R28.64] ;  /* 0x000000081c340981 */ /* 0x0000e2000c1e1100 */
[----:B--2---:R-:W-:Y:S01]  /*4e8d0*/  PRMT R70, RZ, 0x7610, R70 ;  /* 0x00007610ff467816 */ /* 0x004fe20000000046 */
[----:B0-----:R-:W-:Y:S02]  /*4e8e0*/  @P0 IMAD.MOV.U32 R28, RZ, RZ, R60 ;  /* 0x000000ffff1c0224 */ /* 0x001fe400078e003c */
[----:B------:R-:W-:-:S05]  /*4e8f0*/  @P0 IMAD.MOV.U32 R29, RZ, RZ, R61 ;  /* 0x000000ffff1d0224 */ /* 0x000fca00078e003d */
[----:B------:R0:W2:Y:S04]  /*4e900*/  @P0 LDG.E.U8 R70, desc[UR8][R28.64] ;  /* 0x000000081c460981 */ /* 0x0000a8000c1e1100 */
[----:B---3--:R1:W-:Y:S04]  /*4e910*/  STL [R1+0x23c], R52 ;  /* 0x00023c3401007387 */ /* 0x0083e80000100800 */
[----:B-1----:R-:W3:Y:S04]  /*4e920*/  LDL.LU R52, [R1+0x398c] ;  /* 0x00398c0001347983 */ /* 0x002ee80000300800 */
[----:B------:R-:W4:Y:S04]  /*4e930*/  LDL.LU R61, [R1+0x3988] ;  /* 0x00398800013d7983 */ /* 0x000f280000300800 */
[----:B------:R-:W4:Y:S01]  /*4e940*/  LDL.LU R60, [R1+0x3984] ;  /* 0x00398400013c7983 */ /* 0x000f220000300800 */
[----:B0-----:R-:W-:-:S02]  /*4e950*/  @P0 IMAD.MOV.U32 R28, RZ, RZ, R56 ;  /* 0x000000ffff1c0224 */ /* 0x001fc400078e0038 */
[----:B------:R-:W-:Y:S01]  /*4e960*/  @P0 IMAD.MOV.U32 R29, RZ, RZ, R57 ;  /* 0x000000ffff1d0224 */ /* 0x000fe200078e0039 */
[----:B--2---:R0:W-:Y:S04]  /*4e970*/  STL [R1+0x20c], R70 ;  /* 0x00020c4601007387 */ /* 0x0041e80000100800 */
[----:B0-----:R-:W2:Y:S04]  /*4e980*/  LDL.LU R70, [R1+0x3980] ;  /* 0x0039800001467983 */ /* 0x001ea80000300800 */
[----:B------:R-:W4:Y:S04]  /*4e990*/  LDL.LU R57, [R1+0x397c] ;  /* 0x00397c0001397983 */ /* 0x000f280000300800 */
[----:B------:R-:W4:Y:S01]  /*4e9a0*/  LDL.LU R56, [R1+0x3978] ;  /* 0x0039780001387983 */ /* 0x000f220000300800 */
[----:B---3--:R-:W-:-:S06]  /*4e9b0*/  PRMT R52, RZ, 0x7610, R52 ;  /* 0x00007610ff347816 */ /* 0x008fcc0000000034 */
[----:B------:R0:W3:Y:S01]  /*4e9c0*/  @P0 LDG.E.U8 R52, desc[UR8][R28.64] ;  /* 0x000000081c340981 */ /* 0x0000e2000c1e1100 */
[----:B--2---:R-:W-:Y:S01]  /*4e9d0*/  PRMT R70, RZ, 0x7610, R70 ;  /* 0x00007610ff467816 */ /* 0x004fe20000000046 */
[----:B0-----:R-:W-:Y:S02]  /*4e9e0*/  @P0 IMAD.MOV.U32 R28, RZ, RZ, R53 ;  /* 0x000000ffff1c0224 */ /* 0x001fe400078e0035 */
[----:B------:R-:W-:-:S05]  /*4e9f0*/  @P0 IMAD.MOV.U32 R29, RZ, RZ, R88 ;  /* 0x000000ffff1d0224 */ /* 0x000fca00078e0058 */
[----:B------:R0:W2:Y:S04]  /*4ea00*/  @P0 LDG.E.U8 R70, desc[UR8][R28.64] ;  /* 0x000000081c460981 */ /* 0x0000a8000c1e1100 */
[----:B---3--:R1:W-:Y:S04]  /*4ea10*/  STL [R1+0x1dc], R52 ;  /* 0x0001dc3401007387 */ /* 0x0083e80000100800 */
[----:B-1----:R-:W3:Y:S04]  /*4ea20*/  LDL.LU R52, [R1+0x3974] ;  /* 0x0039740001347983 */ /* 0x002ee80000300800 */
[----:B------:R-:W3:Y:S01]  /*4ea30*/  LDL.LU R88, [R1+0x3970] ;  /* 0x0039700001587983 */ /* 0x000ee20000300800 */
[----:B------:R-:W-:Y:S01]  /*4ea40*/  PRMT R81, RZ, 0x7610, R81 ;  /* 0x00007610ff517816 */ /* 0x000fe20000000051 */
[----:B0-----:R-:W-:-:S02]  /*4ea50*/  @P0 IMAD.MOV.U32 R28, RZ, RZ, R59 ;  /* 0x000000ffff1c0224 */ /* 0x001fc400078e003b */
[----:B------:R-:W-:Y:S01]  /*4ea60*/  @P0 IMAD.MOV.U32 R29, RZ, RZ, R40 ;  /* 0x000000ffff1d0224 */ /* 0x000fe200078e0028 */
[----:B------:R-:W-:Y:S01]  /*4ea70*/  PRMT R3, RZ, 0x7610, R3 ;  /* 0x00007610ff037816 */ /* 0x000fe20000000003 */
[----:B------:R-:W4:Y:S04]  /*4ea80*/  LDL.LU R53, [R1+0x396c] ;  /* 0x00396c0001357983 */ /* 0x000f280000300800 */
[----:B------:R0:W4:Y:S04]  /*4ea90*/  @P0 LDG.E.U8 R81, desc[UR8][R28.64] ;  /* 0x000000081c510981 */ /* 0x000128000c1e1100 */
[----:B--2---:R1:W-:Y:S01]  /*4eaa0*/  STL [R1+0xc4], R70 ;  /* 0x0000c44601007387 */ /* 0x0043e20000100800 */
[----:B0-----:R-:W-:-:S02]  /*4eab0*/  @P0 IMAD.MOV.U32 R28, RZ, RZ, R55 ;  /* 0x000000ffff1c0224 */ /* 0x001fc400078e0037 */
[----:B------:R-:W-:Y:S01]  /*4eac0*/  @P0 IMAD.MOV.U32 R29, RZ, RZ, R42 ;  /* 0x000000ffff1d0224 */ /* 0x000fe200078e002a */
[----:B-1----:R-:W2:Y:S04]  /*4ead0*/  LDL.LU R70, [R1+0x3968] ;  /* 0x0039680001467983 */ /* 0x002ea80000300800 */
[----:B------:R-:W2:Y:S04]  /*4eae0*/  LDL.LU R40, [R1+0x3964] ;  /* 0x0039640001287983 */ /* 0x000ea80000300800 */
[----:B------:R-:W2:Y:S04]  /*4eaf0*/  LDL.LU R59, [R1+0x3960] ;  /* 0x00396000013b7983 */ /* 0x000ea80000300800 */
[----:B------:R0:W2:Y:S02]  /*4eb00*/  @P0 LDG.E.U8 R3, desc[UR8][R28.64] ;  /* 0x000000081c030981 */ /* 0x0000a4000c1e1100 */
[----:B0-----:R-:W-:-:S02]  /*4eb10*/  @P0 IMAD.MOV.U32 R28, RZ, RZ, R83 ;  /* 0x000000ffff1c0224 */ /* 0x001fc400078e0053 */
[----:B------:R-:W-:Y:S01]  /*4eb20*/  @P0 IMAD.MOV.U32 R29, RZ, RZ, R44 ;  /* 0x000000ffff1d0224 */ /* 0x000fe200078e002c */
[----:B---3--:R-:W-:-:S06]  /*4eb30*/  PRMT R88, RZ, 0x7610, R88 ;  /* 0x00007610ff587816 */ /* 0x008fcc0000000058 */
[----:B------:R0:W3:Y:S04]  /*4eb40*/  @P0 LDG.E.U8 R88, desc[UR8][R28.64] ;  /* 0x000000081c580981 */ /* 0x0000e8000c1e1100 */
[----:B----4-:R-:W-:Y:S04]  /*4eb50*/  STL [R1+0x3780], R81 ;  /* 0x0037805101007387 */ /* 0x010fe80000100800 */
[----:B------:R-:W4:Y:S04]  /*4eb60*/  LDL.LU R42, [R1+0x395c] ;  /* 0x00395c00012a7983 */ /* 0x000f280000300800 */
[----:B------:R-:W4:Y:S01]  /*4eb70*/  LDL.LU R55, [R1+0x3958] ;  /* 0x0039580001377983 */ /* 0x000f220000300800 */
[----:B0-----:R-:W-:-:S02]  /*4eb80*/  @P0 IMAD.MOV.U32 R28, RZ, RZ, R91 ;  /* 0x000000ffff1c0224 */ /* 0x001fc400078e005b */
[----:B------:R-:W-:Y:S01]  /*4eb90*/  @P0 IMAD.MOV.U32 R29, RZ, RZ, R41 ;  /* 0x000000ffff1d0224 */ /* 0x000fe200078e0029 */
[----:B--2---:R-:W-:Y:S01]  /*4eba0*/  PRMT R70, RZ, 0x7610, R70 ;  /* 0x00007610ff467816 */ /* 0x004fe20000000046 */
[----:B------:R-:W-:Y:S04]  /*4ebb0*/  STL [R1+0x3784], R3 ;  /* 0x0037840301007387 */ /* 0x000fe80000100800 */
[----:B------:R-:W2:Y:S04]  /*4ebc0*/  LDL.LU R44, [R1+0x3954] ;  /* 0x00395400012c7983 */ /* 0x000ea80000300800 */
[----:B------:R-:W2:Y:S04]  /*4ebd0*/  LDL.LU R83, [R1+0x3950] ;  /* 0x0039500001537983 */ /* 0x000ea80000300800 */
[----:B------:R2:W4:Y:S04]  /*4ebe0*/  @P0 LDG.E.U8 R70, desc[UR8][R28.64] ;  /* 0x000000081c460981 */ /* 0x000528000c1e1100 */
[----:B---3--:R-:W-:Y:S04]  /*4ebf0*/  STL [R1+0x3788], R88 ;  /* 0x0037885801007387 */ /* 0x008fe80000100800 */
[----:B------:R-:W3:Y:S04]  /*4ec00*/  LDL.LU R41, [R1+0x394c] ;  /* 0x00394c0001297983 */ /* 0x000ee80000300800 */
[----:B------:R-:W3:Y:S04]  /*4ec10*/  LDL.LU R91, [R1+0x3948] ;  /* 0x00394800015b7983 */ /* 0x000ee80000300800 */
[----:B------:R-:W3:Y:S01]  /*4ec20*/  LDL R29, [R1+0xf84] ;  /* 0x000f8400011d7983 */ /* 0x000ee20000100800 */
[----:B------:R-:W-:Y:S01]  /*4ec30*/  PRMT R14, RZ, 0x7610, R14 ;  /* 0x00007610ff0e7816 */ /* 0x000fe2000000000e */
[----:B--2---:R-:W-:-:S02]  /*4ec40*/  @P0 IMAD.MOV.U32 R28, RZ, RZ, R83 ;  /* 0x000000ffff1c0224 */ /* 0x004fc400078e0053 */
[----:B----4-:R-:W-:Y:S04]  /*4ec50*/  STL [R1+0x378c], R70 ;  /* 0x00378c4601007387 */ /* 0x010fe80000100800 */
[----:B------:R-:W2:Y:S04]  /*4ec60*/  LDL.LU R83, [R1+0x3944] ;  /* 0x0039440001537983 */ /* 0x000ea80000300800 */
[----:B---3--:R0:W3:Y:S04]  /*4ec70*/  @P0 LDG.E.U8 R14, desc[UR8][R28.64] ;  /* 0x000000081c0e0981 */ /* 0x0080e8000c1e1100 */
[----:B------:R-:W4:Y:S01]  /*4ec80*/  LDL R29, [R1+0x1004] ;  /* 0x00100400011d7983 */ /* 0x000f220000100800 */
[----:B------:R-:W-:Y:S01]  /*4ec90*/  PRMT R92, RZ, 0x7610, R92 ;  /* 0x00007610ff5c7816 */ /* 0x000fe2000000005c */
[----:B0-----:R-:W-:Y:S01]  /*4eca0*/  @P0 IMAD.MOV.U32 R28, RZ, RZ, R91 ;  /* 0x000000ffff1c0224 */ /* 0x001fe200078e005b */
[----:B------:R-:W-:-:S04]  /*4ecb0*/  PRMT R84, RZ, 0x7610, R84 ;  /* 0x00007610ff547816 */ /* 0x000fc80000000054 */
[----:B----4-:R0:W4:Y:S02]  /*4ecc0*/  @P0 LDG.E.U8 R92, desc[UR8][R28.64] ;  /* 0x000000081c5c0981 */ /* 0x010124000c1e1100 */
[----:B0-----:R-:W-:Y:S02]  /*4ecd0*/  @P0 IMAD.MOV.U32 R28, RZ, RZ, R15 ;  /* 0x000000ffff1c0224 */ /* 0x001fe400078e000f */
[----:B------:R-:W-:-:S05]  /*4ece0*/  @P0 IMAD.MOV.U32 R29, RZ, RZ, R62 ;  /* 0x000000ffff1d0224 */ /* 0x000fca00078e003e */
[----:B------:R0:W2:Y:S04]  /*4ecf0*/  @P0 LDG.E.U8 R84, desc[UR8][R28.64] ;  /* 0x000000081c540981 */ /* 0x0000a8000c1e1100 */
[----:B---3--:R-:W-:Y:S04]  /*4ed00*/  STL [R1+0x3790], R14 ;  /* 0x0037900e01007387 */ /* 0x008fe80000100800 */
[----:B------:R-:W3:Y:S01]  /*4ed10*/  LDL.LU R91, [R1+0x3940] ;  /* 0x00394000015b7983 */ /* 0x000ee20000300800 */
[----:B------:R-:W-:Y:S01]  /*4ed20*/  PRMT R4, RZ, 0x7610, R4 ;  /* 0x00007610ff047816 */ /* 0x000fe20000000004 */
[----:B0-----:R-:W-:-:S02]  /*4ed30*/  @P0 IMAD.MOV.U32 R28, RZ, RZ, R82 ;  /* 0x000000ffff1c0224 */ /* 0x001fc400078e0052 */
[----:B------:R-:W-:-:S05]  /*4ed40*/  @P0 IMAD.MOV.U32 R29, RZ, RZ, R43 ;  /* 0x000000ffff1d0224 */ /* 0x000fca00078e002b */
[----:B------:R0:W3:Y:S04]  /*4ed50*/  @P0 LDG.E.U8 R4, desc[UR8][R28.64] ;  /* 0x000000081c040981 */ /* 0x0000e8000c1e1100 */
[----:B----4-:R-:W-:Y:S04]  /*4ed60*/  STL [R1+0x3794], R92 ;  /* 0x0037945c01007387 */ /* 0x010fe80000100800 */
[----:B------:R-:W4:Y:S04]  /*4ed70*/  LDL.LU R62, [R1+0x393c] ;  /* 0x00393c00013e7983 */ /* 0x000f280000300800 */
[----:B------:R-:W4:Y:S04]  /*4ed80*/  LDL.LU R15, [R1+0x3938] ;  /* 0x00393800010f7983 */ /* 0x000f280000300800 */
[----:B--2---:R-:W-:Y:S04]  /*4ed90*/  STL [R1+0x3798], R84 ;  /* 0x0037985401007387 */ /* 0x004fe80000100800 */
[----:B------:R-:W2:Y:S04]  /*4eda0*/  LDL.LU R43, [R1+0x3934] ;  /* 0x00393400012b7983 */ /* 0x000ea80000300800 */
[----:B------:R-:W2:Y:S01]  /*4edb0*/  LDL.LU R82, [R1+0x3930] ;  /* 0x0039300001527983 */ /* 0x000ea20000300800 */
[----:B------:R-:W-:Y:S01]  /*4edc0*/  PRMT R83, RZ, 0x7610, R83 ;  /* 0x00007610ff537816 */ /* 0x000fe20000000053 */
[----:B0-----:R-:W-:-:S02]  /*4edd0*/  @P0 IMAD.MOV.U32 R28, RZ, RZ, R68 ;  /* 0x000000ffff1c0224 */ /* 0x001fc400078e0044 */
[----:B------:R-:W-:Y:S01]  /*4ede0*/  @P0 IMAD.MOV.U32 R29, RZ, RZ, R54 ;  /* 0x000000ffff1d0224 */ /* 0x000fe200078e0036 */
[----:B---3--:R-:W-:-:S04]  /*4edf0*/  PRMT R91, RZ, 0x7610, R91 ;  /* 0x00007610ff5b7816 */ /* 0x008fc8000000005b */
[----:B------:R0:W3:Y:S02]  /*4ee00*/  @P0 LDG.E.U8 R83, desc[UR8][R28.64] ;  /* 0x000000081c530981 */ /* 0x0000e4000c1e1100 */
[----:B0-----:R-:W-:Y:S02]  /*4ee10*/  @P0 IMAD.MOV.U32 R28, RZ, RZ, R9 ;  /* 0x000000ffff1c0224 */ /* 0x001fe400078e0009 */
[----:B------:R-:W-:-:S05]  /*4ee20*/  @P0 IMAD.MOV.U32 R29, RZ, RZ, R58 ;  /* 0x000000ffff1d0224 */ /* 0x000fca00078e003a */
[----:B------:R0:W3:Y:S04]  /*4ee30*/  @P0 LDG.E.U8 R91, desc[UR8][R28.64] ;  /* 0x000000081c5b0981 */ /* 0x0000e8000c1e1100 */
[----:B------:R-:W-:Y:S04]  /*4ee40*/  STL [R1+0x379c], R4 ;  /* 0x00379c0401007387 */ /* 0x000fe80000100800 */
[----:B------:R-:W3:Y:S04]  /*4ee50*/  LDL.LU R54, [R1+0x392c] ;  /* 0x00392c0001367983 */ /* 0x000ee80000300800 */
[----:B------:R-:W3:Y:S01]  /*4ee60*/  LDL.LU R68, [R1+0x3928] ;  /* 0x0039280001447983 */ /* 0x000ee20000300800 */
[----:B0-----:R-:W-:-:S02]  /*4ee70*/  @P0 IMAD.MOV.U32 R28, RZ, RZ, R66 ;  /* 0x000000ffff1c0224 */ /* 0x001fc400078e0042 */
[----:B------:R-:W-:Y:S01]  /*4ee80*/  @P0 IMAD.MOV.U32 R29, RZ, RZ, R46 ;  /* 0x000000ffff1d0224 */ /* 0x000fe200078e002e */
[----:B----4-:R-:W-:-:S06]  /*4ee90*/  PRMT R15, RZ, 0x7610, R15 ;  /* 0x00007610ff0f7816 */ /* 0x010fcc000000000f */
[----:B------:R0:W4:Y:S01]  /*4eea0*/  @P0 LDG.E.U8 R15, desc[UR8][R28.64] ;  /* 0x000000081c0f0981 */ /* 0x000122000c1e1100 */
[----:B--2---:R-:W-:Y:S01]  /*4eeb0*/  PRMT R82, RZ, 0x7610, R82 ;  /* 0x00007610ff527816 */ /* 0x004fe20000000052 */
[----:B0-----:R-:W-:Y:S02]  /*4eec0*/  @P0 IMAD.MOV.U32 R28, RZ, RZ, R5 ;  /* 0x000000ffff1c0224 */ /* 0x001fe400078e0005 */
[----:B------:R-:W-:-:S05]  /*4eed0*/  @P0 IMAD.MOV.U32 R29, RZ, RZ, R7 ;  /* 0x000000ffff1d0224 */ /* 0x000fca00078e0007 */
[----:B------:R0:W2:Y:S04]  /*4eee0*/  @P0 LDG.E.U8 R82, desc[UR8][R28.64] ;  /* 0x000000081c520981 */ /* 0x0000a8000c1e1100 */
[----:B---3--:R-:W-:Y:S04]  /*4eef0*/  STL [R1+0x37b8], R83 ;  /* 0x0037b85301007387 */ /* 0x008fe80000100800 */
[----:B------:R-:W3:Y:S04]  /*4ef00*/  LDL.LU R58, [R1+0x3924] ;  /* 0x00392400013a7983 */ /* 0x000ee80000300800 */
[----:B------:R-:W3:Y:S01]  /*4ef10*/  LDL.LU R9, [R1+0x3920] ;  /* 0x0039200001097983 */ /* 0x000ee20000300800 */
[----:B0-----:R-:W-:-:S02]  /*4ef20*/  @P0 IMAD.MOV.U32 R28, RZ, RZ, R45 ;  /* 0x000000ffff1c0224 */ /* 0x001fc400078e002d */
[----:B------:R-:W-:Y:S01]  /*4ef30*/  @P0 IMAD.MOV.U32 R29, RZ, RZ, R48 ;  /* 0x000000ffff1d0224 */ /* 0x000fe200078e0030 */
[----:B------:R-:W-:Y:S04]  /*4ef40*/  STL [R1+0x37bc], R91 ;  /* 0x0037bc5b01007387 */ /* 0x000fe80000100800 */
[----:B------:R-:W3:Y:S04]  /*4ef50*/  LDL.LU R46, [R1+0x391c] ;  /* 0x00391c00012e7983 */ /* 0x000ee80000300800 */
[----:B------:R-:W3:Y:S01]  /*4ef60*/  LDL.LU R66, [R1+0x3918] ;  /* 0x0039180001427983 */ /* 0x000ee20000300800 */
[----:B------:R-:W-:-:S06]  /*4ef70*/  PRMT R68, RZ, 0x7610, R68 ;  /* 0x00007610ff447816 */ /* 0x000fcc0000000044 */
[----:B------:R0:W3:Y:S04]  /*4ef80*/  @P0 LDG.E.U8 R68, desc[UR8][R28.64] ;  /* 0x000000081c440981 */ /* 0x0000e8000c1e1100 */
[----:B----4-:R-:W-:Y:S04]  /*4ef90*/  STL [R1+0x37c0], R15 ;  /* 0x0037c00f01007387 */ /* 0x010fe80000100800 */
[----:B------:R-:W4:Y:S04]  /*4efa0*/  LDL.LU R7, [R1+0x3914] ;  /* 0x0039140001077983 */ /* 0x000f280000300800 */
[----:B------:R-:W4:Y:S04]  /*4efb0*/  LDL.LU R5, [R1+0x3910] ;  /* 0x0039100001057983 */ /* 0x000f280000300800 */
[----:B--2---:R-:W-:Y:S04]  /*4efc0*/  STL [R1+0x37c4], R82 ;  /* 0x0037c45201007387 */ /* 0x004fe80000100800 */
[----:B------:R-:W2:Y:S04]  /*4efd0*/  LDL.LU R48, [R1+0x390c] ;  /* 0x00390c0001307983 */ /* 0x000ea80000300800 */
[----:B------:R-:W2:Y:S04]  /*4efe0*/  LDL.LU R45, [R1+0x3908] ;  /* 0x00390800012d7983 */ /* 0x000ea80000300800 */
[----:B------:R-:W0:Y:S04]  /*4eff0*/  LDL R28, [R1+0xf94] ;  /* 0x000f9400011c7983 */ /* 0x000e280000100800 */
[----:B------:R-:W0:Y:S01]  /*4f000*/  LDL R29, [R1+0xf98] ;  /* 0x000f9800011d7983 */ /* 0x000e220000100800 */
[----:B---3--:R-:W-:-:S02]  /*4f010*/  PRMT R9, RZ, 0x7610, R9 ;  /* 0x00007610ff097816 */ /* 0x008fc40000000009 */
[----:B----4-:R-:W-:Y:S02]  /*4f020*/  PRMT R7, RZ, 0x7610, R7 ;  /* 0x00007610ff077816 */ /* 0x010fe40000000007 */
[----:B0-----:R-:W-:-:S04]  /*4f030*/  @P0 LOP3.LUT R29, R29, R28, RZ, 0x3c, !PT ;  /* 0x0000001c1d1d0212 */ /* 0x001fc800078e3cff */
[----:B------:R-:W-:-:S04]  /*4f040*/  @P0 LOP3.LUT R28, R29, R28, RZ, 0x3c, !PT ;  /* 0x0000001c1d1c0212 */ /* 0x000fc800078e3cff */
[----:B------:R-:W-:-:S05]  /*4f050*/  @P0 LOP3.LUT R29, R29, R28, RZ, 0x3c, !PT ;  /* 0x0000001c1d1d0212 */ /* 0x000fca00078e3cff */
[----:B------:R0:W3:Y:S02]  /*4f060*/  @P0 LDG.E.U8 R9, desc[UR8][R28.64] ;  /* 0x000000081c090981 */ /* 0x0000e4000c1e1100 */
[----:B0-----:R-:W-:Y:S02]  /*4f070*/  @P0 IMAD.MOV.U32 R28, RZ, RZ, R47 ;  /* 0x000000ffff1c0224 */ /* 0x001fe400078e002f */
[----:B------:R-:W-:-:S05]  /*4f080*/  @P0 IMAD.MOV.U32 R29, RZ, RZ, R50 ;  /* 0x000000ffff1d0224 */ /* 0x000fca00078e0032 */
[----:B------:R0:W4:Y:S04]  /*4f090*/  @P0 LDG.E.U8 R7, desc[UR8][R28.64] ;  /* 0x000000081c070981 */ /* 0x000128000c1e1100 */
[----:B------:R-:W-:Y:S01]  /*4f0a0*/  STL [R1+0x37c8], R68 ;  /* 0x0037c84401007387 */ /* 0x000fe20000100800 */
[----:B------:R-:W-:Y:S01]  /*4f0b0*/  PRMT R5, RZ, 0x7610, R5 ;  /* 0x00007610ff057816 */ /* 0x000fe20000000005 */
[----:B0-----:R-:W-:Y:S02]  /*4f0c0*/  @P0 IMAD.MOV.U32 R28, RZ, RZ, R51 ;  /* 0x000000ffff1c0224 */ /* 0x001fe400078e0033 */
[----:B------:R-:W-:-:S05]  /*4f0d0*/  @P0 IMAD.MOV.U32 R29, RZ, RZ, R49 ;  /* 0x000000ffff1d0224 */ /* 0x000fca00078e0031 */
[----:B------:R-:W2:Y:S04]  /*4f0e0*/  @P0 LDG.E.U8 R5, desc[UR8][R28.64] ;  /* 0x000000081c050981 */ /* 0x000ea8000c1e1100 */
[----:B---3--:R-:W-:Y:S04]  /*4f0f0*/  STL [R1+0x37cc], R9 ;  /* 0x0037cc0901007387 */ /* 0x008fe80000100800 */
[----:B------:R-:W3:Y:S04]  /*4f100*/  LDL.LU R50, [R1+0x3904] ;  /* 0x0039040001327983 */ /* 0x000ee80000300800 */
[----:B------:R-:W3:Y:S04]  /*4f110*/  LDL.LU R47, [R1+0x3900] ;  /* 0x00390000012f7983 */ /* 0x000ee80000300800 */
[----:B----4-:R-:W-:Y:S04]  /*4f120*/  STL [R1+0x37e0], R7 ;  /* 0x0037e00701007387 */ /* 0x010fe80000100800 */
[----:B------:R-:W4:Y:S04]  /*4f130*/  LDL.LU R49, [R1+0x38fc] ;  /* 0x0038fc0001317983 */ /* 0x000f280000300800 */
[----:B------:R-:W3:Y:S04]  /*4f140*/  LDL.LU R51, [R1+0x38f8] ;  /* 0x0038f80001337983 */ /* 0x000ee80000300800 */
[----:B------:R-:W3:Y:S04]  /*4f150*/  LDL R28, [R1+0x131c] ;  /* 0x00131c00011c7983 */ /* 0x000ee80000100800 */
[----:B------:R-:W3:Y:S01]  /*4f160*/  LDL R29, [R1+0x1320] ;  /* 0x00132000011d7983 */ /* 0x000ee20000100800 */
[----:B------:R-:W-:-:S03]  /*4f170*/  PRMT R75, RZ, 0x7610, R75 ;  /* 0x00007610ff4b7816 */ /* 0x000fc6000000004b */
[----:B--2---:R0:W-:Y:S01]  /*4f180*/  STL [R1+0x37e4], R5 ;  /* 0x0037e40501007387 */ /* 0x0041e20000100800 */
[----:B------:R-:W-:-:S03]  /*4f190*/  PRMT R74, RZ, 0x7610, R74 ;  /* 0x00007610ff4a7816 */ /* 0x000fc6000000004a */
[----:B0-----:R-:W2:Y:S01]  /*4f1a0*/  LDL R5, [R1+0x13e8] ;  /* 0x0013e80001057983 */ /* 0x001ea20000100800 */
[----:B---3--:R-:W-:-:S04]  /*4f1b0*/  @P0 LOP3.LUT R29, R29, R28, RZ, 0x3c, !PT ;  /* 0x0000001c1d1d0212 */ /* 0x008fc800078e3cff */
[----:B------:R-:W-:-:S04]  /*4f1c0*/  @P0 LOP3.LUT R28, R29, R28, RZ, 0x3c, !PT ;  /* 0x0000001c1d1c0212 */ /* 0x000fc800078e3cff */
[----:B------:R-:W-:-:S05]  /*4f1d0*/  @P0 LOP3.LUT R29, R29, R28, RZ, 0x3c, !PT ;  /* 0x0000001c1d1d0212 */ /* 0x000fca00078e3cff */
[----:B------:R0:W3:Y:S04]  /*4f1e0*/  @P0 LDG.E.U8 R75, desc[UR8][R28.64] ;  /* 0x000000081c4b0981 */ /* 0x0000e8000c1e1100 */
[----:B------:R-:W0:Y:S04]  /*4f1f0*/  LDL R28, [R1+0x1324] ;  /* 0x00132400011c7983 */ /* 0x000e280000100800 */
[----:B------:R-:W0:Y:S02]  /*4f200*/  LDL R29, [R1+0x1328] ;  /* 0x00132800011d7983 */ /* 0x000e240000100800 */
[----:B0-----:R-:W-:-:S04]  /*4f210*/  @P1 LOP3.LUT R29, R29, R28, RZ, 0x3c, !PT ;  /* 0x0000001c1d1d1212 */ /* 0x001fc800078e3cff */
[----:B------:R-:W-:-:S04]  /*4f220*/  @P1 LOP3.LUT R28, R29, R28, RZ, 0x3c, !PT ;  /* 0x0000001c1d1c1212 */ /* 0x000fc800078e3cff */
[----:B------:R-:W-:Y:S01]  /*4f230*/  @P1 LOP3.LUT R29, R29, R28, RZ, 0x3c, !PT ;  /* 0x0000001c1d1d1212 */ /* 0x000fe200078e3cff */
[----:B---3--:R0:W-:Y:S04]  /*4f240*/  STL [R1+0x3828], R75 ;  /* 0x0038284b01007387 */ /* 0x0081e80000100800 */
[----:B------:R1:W3:Y:S01]  /*4f250*/  @P1 LDG.E.U8 R74, desc[UR8][R28.64] ;  /* 0x000000081c4a1981 */ /* 0x0002e2000c1e1100 */
[----:B------:R-:W-:Y:S02]  /*4f260*/  PRMT R11, RZ, 0x7610, R11 ;  /* 0x00007610ff0b7816 */ /* 0x000fe4000000000b */
[----:B------:R-:W-:Y:S01]  /*4f270*/  PRMT R7, RZ, 0x7610, R7 ;  /* 0x00007610ff077816 */ /* 0x000fe20000000007 */
[----:B0-----:R-:W2:Y:S04]  /*4f280*/  LDL R75, [R1+0x13e4] ;  /* 0x0013e400014b7983 */ /* 0x001ea80000100800 */
[----:B------:R-:W1:Y:S04]  /*4f290*/  LDL R28, [R1+0x137c] ;  /* 0x00137c00011c7983 */ /* 0x000e680000100800 */
[----:B------:R-:W1:Y:S02]  /*4f2a0*/  LDL R29, [R1+0x1380] ;  /* 0x00138000011d7983 */ /* 0x000e640000100800 */
[----:B-1----:R-:W-:-:S04]  /*4f2b0*/  @P0 LOP3.LUT R29, R29, R28, RZ, 0x3c, !PT ;  /* 0x0000001c1d1d0212 */ /* 0x002fc800078e3cff */
[----:B------:R-:W-:-:S04]  /*4f2c0*/  @P0 LOP3.LUT R28, R29, R28, RZ, 0x3c, !PT ;  /* 0x0000001c1d1c0212 */ /* 0x000fc800078e3cff */
[----:B------:R-:W-:-:S05]  /*4f2d0*/  @P0 LOP3.LUT R29, R29, R28, RZ, 0x3c, !PT ;  /* 0x0000001c1d1d0212 */ /* 0x000fca00078e3cff */
[----:B------:R0:W2:Y:S04]  /*4f2e0*/  @P0 LDG.E.U8 R11, desc[UR8][R28.64] ;  /* 0x000000081c0b0981 */ /* 0x0000a8000c1e1100 */
[----:B------:R-:W0:Y:S04]  /*4f2f0*/  LDL R28, [R1+0x1384] ;  /* 0x00138400011c7983 */ /* 0x000e280000100800 */
[----:B------:R-:W0:Y:S02]  /*4f300*/  LDL R29, [R1+0x1388] ;  /* 0x00138800011d7983 */ /* 0x000e240000100800 */
[----:B0-----:R-:W-:-:S04]  /*4f310*/  @P1 LOP3.LUT R29, R29, R28, RZ, 0x3c, !PT ;  /* 0x0000001c1d1d1212 */ /* 0x001fc800078e3cff */
[----:B------:R-:W-:-:S04]  /*4f320*/  @P1 LOP3.LUT R28, R29, R28, RZ, 0x3c, !PT ;  /* 0x0000001c1d1c1212 */ /* 0x000fc800078e3cff */
[----:B------:R-:W-:-:S05]  /*4f330*/  @P1 LOP3.LUT R29, R29, R28, RZ, 0x3c, !PT ;  /* 0x0000001c1d1d1212 */ /* 0x000fca00078e3cff */
[----:B------:R0:W2:Y:S04]  /*4f340*/  @P1 LDG.E.U8 R7, desc[UR8][R28.64] ;  /* 0x000000081c071981 */ /* 0x0000a8000c1e1100 */
[----:B------:R-:W0:Y:S04]  /*4f350*/  LDL R28, [R1+0x13dc] ;  /* 0x0013dc00011c7983 */ /* 0x000e280000100800 */
[----:B------:R-:W0:Y:S01]  /*4f360*/  LDL R29, [R1+0x13e0] ;  /* 0x0013e000011d7983 */ /* 0x000e220000100800 */
[----:B----4-:R-:W-:Y:S02]  /*4f370*/  PRMT R49, RZ, 0x7610, R49 ;  /* 0x00007610ff317816 */ /* 0x010fe40000000031 */
[----:B------:R-:W-:-:S02]  /*4f380*/  PRMT R51, RZ, 0x7610, R51 ;  /* 0x00007610ff337816 */ /* 0x000fc40000000033 */
[----:B0-----:R-:W-:-:S04]  /*4f390*/  @P0 LOP3.LUT R29, R29, R28, RZ, 0x3c, !PT ;  /* 0x0000001c1d1d0212 */ /* 0x001fc800078e3cff */
[----:B------:R-:W-:-:S04]  /*4f3a0*/  @P0 LOP3.LUT R28, R29, R28, RZ, 0x3c, !PT ;  /* 0x0000001c1d1c0212 */ /* 0x000fc800078e3cff */
[----:B------:R-:W-:-:S05]  /*4f3b0*/  @P0 LOP3.LUT R29, R29, R28, RZ, 0x3c, !PT ;  /* 0x0000001c1d1d0212 */ /* 0x000fca00078e3cff */
[----:B------:R2:W4:Y:S02]  /*4f3c0*/  @P0 LDG.E.U8 R49, desc[UR8][R28.64] ;  /* 0x000000081c310981 */ /* 0x000524000c1e1100 */
[----:B--2---:R-:W-:Y:S02]  /*4f3d0*/  @P1 IMAD.MOV.U32 R28, RZ, RZ, R5 ;  /* 0x000000ffff1c1224 */ /* 0x004fe400078e0005 */
[----:B------:R-:W-:-:S05]  /*4f3e0*/  @P1 IMAD.MOV.U32 R29, RZ, RZ, R75 ;  /* 0x000000ffff1d1224 */ /* 0x000fca00078e004b */
[----:B------:R-:W2:Y:S04]  /*4f3f0*/  @P1 LDG.E.U8 R51, desc[UR8][R28.64] ;  /* 0x000000081c331981 */ /* 0x000ea8000c1e1100 */
[----:B----4-:R0:W-:Y:S04]  /*4f400*/  STL [R1+0x18c], R49 ;  /* 0x00018c3101007387 */ /* 0x0101e80000100800 */
[----:B0-----:R-:W4:Y:S04]  /*4f410*/  LDL.LU R49, [R1+0x38f4] ;  /* 0x0038f40001317983 */ /* 0x001f280000300800 */
[----:B------:R-:W3:Y:S04]  /*4f420*/  LDL R75, [R1+0x15b4] ;  /* 0x0015b400014b7983 */ /* 0x000ee80000100800 */
[----:B------:R-:W3:Y:S04]  /*4f430*/  LDL R5, [R1+0x15b8] ;  /* 0x0015b80001057983 */ /* 0x000ee80000100800 */
[----:B--2---:R0:W-:Y:S04]  /*4f440*/  STL [R1+0x188], R51 ;  /* 0x0001883301007387 */ /* 0x0041e80000100800 */
[----:B0-----:R-:W2:Y:S04]  /*4f450*/  LDL.LU R51, [R1+0x38f0] ;  /* 0x0038f00001337983 */ /* 0x001ea80000300800 */
        /* <DEDUP_REMOVED lines=9> */
[----:B----4-:R-:W-:Y:S02]  /*4f4f0*/  PRMT R49, RZ, 0x7610, R49 ;  /* 0x00007610ff317816 */ /* 0x010fe40000000031 */
[----:B0-----:R-:W-:-:S04]  /*4f500*/  @P1 LOP3.LUT R29, R29, R28, RZ, 0x3c, !PT ;  /* 0x0000001c1d1d1212 */ /* 0x001fc800078e3cff */
[----:B------:R-:W-:-:S04]  /*4f510*/  @P1 LOP3.LUT R28, R29, R28, RZ, 0x3c, !PT ;  /* 0x0000001c1d1c1212 */ /* 0x000fc800078e3cff */
[----:B------:R-:W-:-:S05]  /*4f520*/  @P1 LOP3.LUT R29, R29, R28, RZ, 0x3c, !PT ;  /* 0x0000001c1d1d1212 */ /* 0x000fca00078e3cff */
[----:B------:R-:W4:Y:S04]  /*4f530*/  @P1 LDG.E.U8 R49, desc[UR8][R28.64] ;  /* 0x000000081c311981 */ /* 0x000f28000c1e1100 */
[----:B--2---:R0:W-:Y:S04]  /*4f540*/  STL [R1+0x16c], R25 ;  /* 0x00016c1901007387 */ /* 0x0041e80000100800 */
[----:B0-----:R-:W2:Y:S04]  /*4f550*/  LDL R25, [R1+0x1330] ;  /* 0x0013300001197983 */ /* 0x001ea80000100800 */
[----:B----4-:R0:W-:Y:S04]  /*4f560*/  STL [R1+0x168], R49 ;  /* 0x0001683101007387 */ /* 0x0101e80000100800 */
[----:B0-----:R-:W4:Y:S04]  /*4f570*/  LDL.LU R49, [R1+0x38ec] ;  /* 0x0038ec0001317983 */ /* 0x001f280000300800 */
[----:B------:R-:W2:Y:S04]  /*4f580*/  LDL R28, [R1+0x149c] ;  /* 0x00149c00011c7983 */ /* 0x000ea80000100800 */
[----:B------:R-:W2:Y:S01]  /*4f590*/  LDL R29, [R1+0x14a0] ;  /* 0x0014a000011d7983 */ /* 0x000ea20000100800 */
[----:B------:R-:W-:-:S02]  /*4f5a0*/  PRMT R51, RZ, 0x7610, R51 ;  /* 0x00007610ff337816 */ /* 0x000fc40000000033 */
[----:B--2---:R-:W-:-:S04]  /*4f5b0*/  @P0 LOP3.LUT R29, R29, R28, RZ, 0x3c, !PT ;  /* 0x0000001c1d1d0212 */ /* 0x004fc800078e3cff */
[----:B------:R-:W-:-:S04]  /*4f5c0*/  @P0 LOP3.LUT R28, R29, R28, RZ, 0x3c, !PT ;  /* 0x0000001c1d1c0212 */ /* 0x000fc800078e3cff */
[----:B------:R-:W-:-:S05]  /*4f5d0*/  @P0 LOP3.LUT R29, R29, R28, RZ, 0x3c, !PT ;  /* 0x0000001c1d1d0212 */ /* 0x000fca00078e3cff */
[----:B------:R-:W2:Y:S04]  /*4f5e0*/  @P0 LDG.E.U8 R51, desc[UR8][R28.64] ;  /* 0x000000081c330981 */ /* 0x000ea8000c1e1100 */
        /* <DEDUP_REMOVED lines=29> */
[----:B----4-:R-:W-:-:S02]  /*4f7c0*/  PRMT R49, RZ, 0x7610, R49 ;  /* 0x00007610ff317816 */ /* 0x010fc40000000031 */
[----:B--2---:R-:W-:-:S04]  /*4f7d0*/  @P0 LOP3.LUT R29, R29, R28, RZ, 0x3c, !PT ;  /* 0x0000001c1d1d0212 */ /* 0x004fc800078e3cff */
[----:B------:R-:W-:-:S04]  /*4f7e0*/  @P0 LOP3.LUT R28, R29, R28, RZ, 0x3c, !PT ;  /* 0x0000001c1d1c0212 */ /* 0x000fc800078e3cff */
[----:B------:R-:W-:-:S05]  /*4f7f0*/  @P0 LOP3.LUT R29, R29, R28, RZ, 0x3c, !PT ;  /* 0x0000001c1d1d0212 */ /* 0x000fca00078e3cff */
[----:B------:R-:W2:Y:S04]  /*4f800*/  @P0 LDG.E.U8 R49, desc[UR8][R28.64] ;  /* 0x000000081c310981 */ /* 0x000ea8000c1e1100 */
[----:B--2---:R0:W-:Y:S04]  /*4f810*/  STL [R1+0x110], R49 ;  /* 0x0001103101007387 */ /* 0x0041e80000100800 */
[----:B0-----:R-:W2:Y:S04]  /*4f820*/  LDL.LU R49, [R1+0x38dc] ;  /* 0x0038dc0001317983 */ /* 0x001ea80000300800 */
[----:B------:R-:W4:Y:S04]  /*4f830*/  LDL R28, [R1+0x1564] ;  /* 0x00156400011c7983 */ /* 0x000f280000100800 */
[----:B------:R-:W4:Y:S01]  /*4f840*/  LDL R29, [R1+0x1568] ;  /* 0x00156800011d7983 */ /* 0x000f220000100800 */
[----:B------:R-:W-:-:S02]  /*4f850*/  PRMT R51, RZ, 0x7610, R51 ;  /* 0x00007610ff337816 */ /* 0x000fc40000000033 */
[----:B----4-:R-:W-:-:S04]  /*4f860*/  @P1 LOP3.LUT R29, R29, R28, RZ, 0x3c, !PT ;  /* 0x0000001c1d1d1212 */ /* 0x010fc800078e3cff */
        /* <DEDUP_REMOVED lines=8> */
[----:B------:R-:W-:Y:S02]  /*4f8f0*/  PRMT R80, RZ, 0x7610, R80 ;  /* 0x00007610ff507816 */ /* 0x000fe40000000050 */
[----:B--2---:R-:W-:-:S04]  /*4f900*/  @P0 LOP3.LUT R29, R29, R28, RZ, 0x3c, !PT ;  /* 0x0000001c1d1d0212 */ /* 0x004fc800078e3cff */
[----:B------:R-:W-:-:S04]  /*4f910*/  @P0 LOP3.LUT R28, R29, R28, RZ, 0x3c, !PT ;  /* 0x0000001c1d1c0212 */ /* 0x000fc800078e3cff */
[----:B------:R-:W-:-:S05]  /*4f920*/  @P0 LOP3.LUT R29, R29, R28, RZ, 0x3c, !PT ;  /* 0x0000001c1d1d0212 */ /* 0x000fca00078e3cff */
[----:B------:R3:W2:Y:S02]  /*4f930*/  @P0 LDG.E.U8 R10, desc[UR8][R28.64] ;  /* 0x000000081c0a0981 */ /* 0x0006a4000c1e1100 */
[----:B---3--:R-:W-:Y:S02]  /*4f940*/  @P1 IMAD.MOV.U32 R28, RZ, RZ, R5 ;  /* 0x000000ffff1c1224 */ /* 0x008fe400078e0005 */
[----:B------:R-:W-:Y:S01]  /*4f950*/  @P1 IMAD.MOV.U32 R29, RZ, RZ, R75 ;  /* 0x000000ffff1d1224 */ /* 0x000fe200078e004b */
[----:B------:R-:W-:Y:S02]  /*4f960*/  PRMT R12, RZ, 0x7610, R12 ;  /* 0x00007610ff0c7816 */ /* 0x000fe4000000000c */
[----:B----4-:R-:W-:Y:S01]  /*4f970*/  PRMT R51, RZ, 0x7610, R51 ;  /* 0x00007610ff337816 */ /* 0x010fe20000000033 */
[----:B------:R-:W3:Y:S04]  /*4f980*/  LDL R75, [R1+0x14ac] ;  /* 0x0014ac00014b7983 */ /* 0x000ee80000100800 */
[----:B------:R0:W4:Y:S04]  /*4f990*/  @P1 LDG.E.U8 R80, desc[UR8][R28.64] ;  /* 0x000000081c501981 */ /* 0x000128000c1e1100 */
[----:B------:R-:W2:Y:S04]  /*4f9a0*/  LDL R5, [R1+0x14b0] ;  /* 0x0014b00001057983 */ /* 0x000ea80000100800 */
[----:B------:R-:W2:Y:S01]  /*4f9b0*/  LDL R29, [R1+0x132c] ;  /* 0x00132c00011d7983 */ /* 0x000ea20000100800 */
[----:B0-----:R-:W-:-:S03]  /*4f9c0*/  @P0 IMAD.MOV.U32 R28, RZ, RZ, R25 ;  /* 0x000000ffff1c0224 */ /* 0x001fc600078e0019 */
[----:B------:R-:W3:Y:S04]  /*4f9d0*/  LDL R25, [R1+0x14b8] ;  /* 0x0014b80001197983 */ /* 0x000ee80000100800 */
[----:B--2---:R0:W2:Y:S04]  /*4f9e0*/  @P0 LDG.E.U8 R12, desc[UR8][R28.64] ;  /* 0x000000081c0c0981 */ /* 0x0040a8000c1e1100 */
[----:B------:R-:W0:Y:S04]  /*4f9f0*/  LDL R28, [R1+0x1334] ;  /* 0x00133400011c7983 */ /* 0x000e280000100800 */
[----:B------:R-:W0:Y:S02]  /*4fa00*/  LDL R29, [R1+0x1338] ;  /* 0x00133800011d7983 */ /* 0x000e240000100800 */
[----:B0-----:R-:W-:-:S04]  /*4fa10*/  @P1 LOP3.LUT R29, R29, R28, RZ, 0x3c, !PT ;  /* 0x0000001c1d1d1212 */ /* 0x001fc800078e3cff */
[----:B------:R-:W-:-:S04]  /*4fa20*/  @P1 LOP3.LUT R28, R29, R28, RZ, 0x3c, !PT ;  /* 0x0000001c1d1c1212 */ /* 0x000fc800078e3cff */
[----:B------:R-:W-:-:S05]  /*4fa30*/  @P1 LOP3.LUT R29, R29, R28, RZ, 0x3c, !PT ;  /* 0x0000001c1d1d1212 */ /* 0x000fca00078e3cff */
[----:B------:R-:W3:Y:S04]  /*4fa40*/  @P1 LDG.E.U8 R51, desc[UR8][R28.64] ;  /* 0x000000081c331981 */ /* 0x000ee8000c1e1100 */
[----:B--2---:R0:W-:Y:S04]  /*4fa50*/  STL [R1+0x3810], R12 ;  /* 0x0038100c01007387 */ /* 0x0041e80000100800 */
[----:B0-----:R-:W2:Y:S04]  /*4fa60*/  LDL R12, [R1+0x1458] ;  /* 0x00145800010c7983 */ /* 0x001ea80000100800 */
        /* <DEDUP_REMOVED lines=13> */
[----:B---3--:R-:W-:-:S02]  /*4fb40*/  PRMT R51, RZ, 0x7610, R51 ;  /* 0x00007610ff337816 */ /* 0x008fc40000000033 */
[----:B--2---:R-:W-:-:S04]  /*4fb50*/  @P1 LOP3.LUT R29, R29, R28, RZ, 0x3c, !PT ;  /* 0x0000001c1d1d1212 */ /* 0x004fc800078e3cff */
        /* <DEDUP_REMOVED lines=14> */
[----:B------:R-:W-:Y:S02]  /*4fc40*/  PRMT R49, RZ, 0x7610, R49 ;  /* 0x00007610ff317816 */ /* 0x000fe40000000031 */
        /* <DEDUP_REMOVED lines=14> */
[----:B------:R-:W-:-:S03]  /*4fd30*/  PRMT R9, RZ, 0x7610, R9 ;  /* 0x00007610ff097816 */ /* 0x000fc60000000009 */
[----:B---3--:R0:W-:Y:S04]  /*4fd40*/  STL [R1+0x164], R51 ;  /* 0x0001643301007387 */ /* 0x0081e80000100800 */
[----:B0-----:R-:W3:Y:S04]  /*4fd50*/  LDL.LU R51, [R1+0x38c4] ;  /* 0x0038c40001337983 */ /* 0x001ee80000300800 */
[----:B------:R-:W2:Y:S01]  /*4fd60*/  LDL R29, [R1+0x1454] ;  /* 0x00145400011d7983 */ /* 0x000ea20000100800 */
[----:B------:R-:W-:Y:S01]  /*4fd70*/  @P1 IMAD.MOV.U32 R28, RZ, RZ, R12 ;  /* 0x000000ffff1c1224 */ /* 0x000fe200078e000c */
[----:B---3--:R-:W-:-:S04]  /*4fd80*/  PRMT R51, RZ, 0x7610, R51 ;  /* 0x00007610ff337816 */ /* 0x008fc80000000033 */
[----:B--2---:R0:W2:Y:S02]  /*4fd90*/  @P1 LDG.E.U8 R9, desc[UR8][R28.64] ;  /* 0x000000081c091981 */ /* 0x0040a4000c1e1100 */
[----:B0-----:R-:W-:Y:S02]  /*4fda0*/  @P0 IMAD.MOV.U32 R28, RZ, RZ, R5 ;  /* 0x000000ffff1c0224 */ /* 0x001fe400078e0005 */
[----:B------:R-:W-:-:S05]  /*4fdb0*/  @P0 IMAD.MOV.U32 R29, RZ, RZ, R75 ;  /* 0x000000ffff1d0224 */ /* 0x000fca00078e004b */
[----:B------:R-:W3:Y:S04]  /*4fdc0*/  @P0 LDG.E.U8 R51, desc[UR8][R28.64] ;  /* 0x000000081c330981 */ /* 0x000ee8000c1e1100 */
[----:B--2---:R0:W-:Y:S04]  /*4fdd0*/  STL [R1+0x160], R9 ;  /* 0x0001600901007387 */ /* 0x0041e80000100800 */
[----:B------:R-:W2:Y:S04]  /*4fde0*/  LDL R12, [R1+0x13a0] ;  /* 0x0013a000010c7983 */ /* 0x000ea80000100800 */
[----:B------:R-:W2:Y:S04]  /*4fdf0*/  LDL R75, [R1+0x13a4] ;  /* 0x0013a400014b7983 */ /* 0x000ea80000100800 */
[----:B------:R-:W2:Y:S04]  /*4fe00*/  LDL R5, [R1+0x13a8] ;  /* 0x0013a80001057983 */ /* 0x000ea80000100800 */
[----:B0-----:R-:W2:Y:S04]  /*4fe10*/  LDL R9, [R1+0x139c] ;  /* 0x00139c0001097983 */ /* 0x001ea80000100800 */
[----:B---3--:R0:W-:Y:S04]  /*4fe20*/  STL [R1+0x144], R51 ;  /* 0x0001443301007387 */ /* 0x0081e80000100800 */
[----:B0-----:R-:W3:Y:S04]  /*4fe30*/  LDL.LU R51, [R1+0x38c0] ;  /* 0x0038c00001337983 */ /* 0x001ee80000300800 */
[----:B------:R-:W2:Y:S01]  /*4fe40*/  LDL R29, [R1+0x14b4] ;  /* 0x0014b400011d7983 */ /* 0x000ea20000100800 */
[----:B------:R-:W-:Y:S01]  /*4fe50*/  PRMT R49, RZ, 0x7610, R49 ;  /* 0x00007610ff317816 */ /* 0x000fe20000000031 */
[----:B------:R-:W-:-:S02]  /*4fe60*/  @P1 IMAD.MOV.U32 R28, RZ, RZ, R25 ;  /* 0x000000ffff1c1224 */ /* 0x000fc400078e0019 */
[----:B------:R-:W3:Y:S04]  /*4fe70*/  LDL R25, [R1+0x13fc] ;  /* 0x0013fc0001197983 */ /* 0x000ee80000100800 */
[----:B--2---:R-:W2:Y:S04]  /*4fe80*/  @P1 LDG.E.U8 R49, desc[UR8][R28.64] ;  /* 0x000000081c311981 */ /* 0x004ea8000c1e1100 */
        /* <DEDUP_REMOVED lines=36> */
[----:B---3--:R-:W-:Y:S04]  /*500d0*/  STL [R1+0xe8], R16 ;  /* 0x0000e81001007387 */ /* 0x008fe80000100800 */
        /* <DEDUP_REMOVED lines=10> */
[----:B------:R-:W-:-:S02]  /*50180*/  PRMT R92, RZ, 0x7610, R92 ;  /* 0x00007610ff5c7816 */ /* 0x000fc4000000005c */
[----:B------:R-:W-:Y:S02]  /*50190*/  PRMT R84, RZ, 0x7610, R84 ;  /* 0x00007610ff547816 */ /* 0x000fe40000000054 */
[----:B------:R-:W-:Y:S02]  /*501a0*/  PRMT R14, RZ, 0x7610, R14 ;  /* 0x00007610ff0e7816 */ /* 0x000fe4000000000e */
[----:B------:R-:W-:Y:S02]  /*501b0*/  PRMT R4, RZ, 0x7610, R4 ;  /* 0x00007610ff047816 */ /* 0x000fe40000000004 */
[----:B------:R-:W-:Y:S02]  /*501c0*/  PRMT R15, RZ, 0x7610, R15 ;  /* 0x00007610ff0f7816 */ /* 0x000fe4000000000f */
[----:B------:R-:W-:Y:S02]  /*501d0*/  PRMT R91, RZ, 0x7610, R91 ;  /* 0x00007610ff5b7816 */ /* 0x000fe4000000005b */
[----:B------:R-:W-:-:S02]  /*501e0*/  PRMT R70, RZ, 0x7610, R70 ;  /* 0x00007610ff467816 */ /* 0x000fc40000000046 */
[----:B------:R-:W-:Y:S02]  /*501f0*/  PRMT R83, RZ, 0x7610, R83 ;  /* 0x00007610ff537816 */ /* 0x000fe40000000053 */
[----:B0-----:R-:W-:-:S04]  /*50200*/  @P1 LOP3.LUT R29, R29, R28, RZ, 0x3c, !PT ;  /* 0x0000001c1d1d1212 */ /* 0x001fc800078e3cff */
[----:B------:R-:W-:-:S04]  /*50210*/  @P1 LOP3.LUT R28, R29, R28, RZ, 0x3c, !PT ;  /* 0x0000001c1d1c1212 */ /* 0x000fc800078e3cff */
[----:B------:R-:W-:-:S05]  /*50220*/  @P1 LOP3.LUT R29, R29, R28, RZ, 0x3c, !PT ;  /* 0x0000001c1d1d1212 */ /* 0x000fca00078e3cff */
[----:B------:R0:W4:Y:S02]  /*50230*/  @P1 LDG.E.U8 R82, desc[UR8][R28.64] ;  /* 0x000000081c521981 */ /* 0x000124000c1e1100 */
[----:B0-----:R-:W-:Y:S02]  /*50240*/  @P0 IMAD.MOV.U32 R28, RZ, RZ, R12 ;  /* 0x000000ffff1c0224 */ /* 0x001fe400078e000c */
[----:B------:R-:W-:-:S05]  /*50250*/  @P0 IMAD.MOV.U32 R29, RZ, RZ, R9 ;  /* 0x000000ffff1d0224 */ /* 0x000fca00078e0009 */
[----:B------:R0:W4:Y:S02]  /*50260*/  @P0 LDG.E.U8 R92, desc[UR8][R28.64] ;  /* 0x000000081c5c0981 */ /* 0x000124000c1e1100 */
[----:B0-----:R-:W-:Y:S02]  /*50270*/  @P1 IMAD.MOV.U32 R28, RZ, RZ, R5 ;  /* 0x000000ffff1c1224 */ /* 0x001fe400078e0005 */
[----:B------:R-:W-:-:S05]  /*50280*/  @P1 IMAD.MOV.U32 R29, RZ, RZ, R75 ;  /* 0x000000ffff1d1224 */ /* 0x000fca00078e004b */
[----:B------:R2:W4:Y:S02]  /*50290*/  @P1 LDG.E.U8 R84, desc[UR8][R28.64] ;  /* 0x000000081c541981 */ /* 0x000524000c1e1100 */
[----:B--2---:R-:W-:Y:S02]  /*502a0*/  @P0 IMAD.MOV.U32 R28, RZ, RZ, R51 ;  /* 0x000000ffff1c0224 */ /* 0x004fe400078e0033 */
[----:B------:R-:W-:-:S05]  /*502b0*/  @P0 IMAD.MOV.U32 R29, RZ, RZ, R25 ;  /* 0x000000ffff1d0224 */ /* 0x000fca00078e0019 */
[----:B------:R0:W2:Y:S02]  /*502c0*/  @P0 LDG.E.U8 R14, desc[UR8][R28.64] ;  /* 0x000000081c0e0981 */ /* 0x0000a4000c1e1100 */
[----:B0-----:R-:W-:Y:S02]  /*502d0*/  @P1 IMAD.MOV.U32 R28, RZ, RZ, R49 ;  /* 0x000000ffff1c1224 */ /* 0x001fe400078e0031 */
        /* <DEDUP_REMOVED lines=13> */
[----:B------:R0:W2:Y:S01]  /*503b0*/  @P1 LDG.E.U8 R83, desc[UR8][R28.64] ;  /* 0x000000081c531981 */ /* 0x0000a2000c1e1100 */
[----:B------:R-:W-:Y:S02]  /*503c0*/  PRMT R73, RZ, 0x7610, R73 ;  /* 0x00007610ff497816 */ /* 0x000fe40000000049 */
[----:B------:R-:W-:Y:S01]  /*503d0*/  PRMT R90, RZ, 0x7610, R90 ;  /* 0x00007610ff5a7816 */ /* 0x000fe2000000005a */
[----:B0-----:R-:W-:Y:S02]  /*503e0*/  @P0 IMAD.MOV.U32 R28, RZ, RZ, R43 ;  /* 0x000000ffff1c0224 */ /* 0x001fe400078e002b */
[----:B------:R-:W-:-:S05]  /*503f0*/  @P0 IMAD.MOV.U32 R29, RZ, RZ, R44 ;  /* 0x000000ffff1d0224 */ /* 0x000fca00078e002c */
[----:B------:R0:W2:Y:S01]  /*50400*/  @P0 LDG.E.U8 R73, desc[UR8][R28.64] ;  /* 0x000000081c490981 */ /* 0x0000a2000c1e1100 */
        /* <DEDUP_REMOVED lines=15> */
[----:B------:R0:W2:Y:S04]  /*50500*/  @P0 LDG.E.U8 R88, desc[UR8][R28.64] ;  /* 0x000000081c580981 */ /* 0x0000a8000c1e1100 */
[----:B---3--:R-:W-:Y:S01]  /*50510*/  STL [R1+0x37e8], R68 ;  /* 0x0037e84401007387 */ /* 0x008fe20000100800 */
[----:B------:R-:W-:Y:S01]  /*50520*/  PRMT R81, RZ, 0x7610, R81 ;  /* 0x00007610ff517816 */ /* 0x000fe20000000051 */
[----:B0-----:R-:W-:Y:S02]  /*50530*/  @P1 IMAD.MOV.U32 R28, RZ, RZ, R21 ;  /* 0x000000ffff1c1224 */ /* 0x001fe400078e0015 */
[----:B------:R-:W-:-:S05]  /*50540*/  @P1 IMAD.MOV.U32 R29, RZ, RZ, R26 ;  /* 0x000000ffff1d1224 */ /* 0x000fca00078e001a */
[----:B------:R0:W3:Y:S01]  /*50550*/  @P1 LDG.E.U8 R3, desc[UR8][R28.64] ;  /* 0x000000081c031981 */ /* 0x0000e2000c1e1100 */
[----:B------:R-:W-:Y:S01]  /*50560*/  PRMT R2, RZ, 0x7610, R2 ;  /* 0x00007610ff027816 */ /* 0x000fe20000000002 */
[----:B0-----:R-:W-:Y:S02]  /*50570*/  @P0 IMAD.MOV.U32 R28, RZ, RZ, R23 ;  /* 0x000000ffff1c0224 */ /* 0x001fe400078e0017 */
[----:B------:R-:W-:-:S05]  /*50580*/  @P0 IMAD.MOV.U32 R29, RZ, RZ, R24 ;  /* 0x000000ffff1d0224 */ /* 0x000fca00078e0018 */
[----:B------:R0:W3:Y:S01]  /*50590*/  @P0 LDG.E.U8 R81, desc[UR8][R28.64] ;  /* 0x000000081c510981 */ /* 0x0000e2000c1e1100 */
[----:B------:R-:W-:Y:S01]  /*505a0*/  PRMT R6, RZ, 0x7610, R6 ;  /* 0x00007610ff067816 */ /* 0x000fe20000000006 */
[----:B0-----:R-:W-:Y:S02]  /*505b0*/  @P1 IMAD.MOV.U32 R28, RZ, RZ, R30 ;  /* 0x000000ffff1c1224 */ /* 0x001fe400078e001e */
[----:B------:R-:W-:Y:S01]  /*505c0*/  @P1 IMAD.MOV.U32 R29, RZ, RZ, R22 ;  /* 0x000000ffff1d1224 */ /* 0x000fe200078e0016 */
[----:B------:R-:W-:Y:S02]  /*505d0*/  PRMT R8, RZ, 0x7610, R8 ;  /* 0x00007610ff087816 */ /* 0x000fe40000000008 */
[----:B------:R-:W-:Y:S02]  /*505e0*/  PRMT R67, RZ, 0x7610, R67 ;  /* 0x00007610ff437816 */ /* 0x000fe40000000043 */
[----:B------:R-:W-:Y:S02]  /*505f0*/  PRMT R69, RZ, 0x7610, R69 ;  /* 0x00007610ff457816 */ /* 0x000fe40000000045 */
[----:B------:R-:W-:Y:S01]  /*50600*/  PRMT R87, RZ, 0x7610, R87 ;  /* 0x00007610ff577816 */ /* 0x000fe20000000057 */
[----:B------:R0:W3:Y:S01]  /*50610*/  @P1 LDG.E.U8 R2, desc[UR8][R28.64] ;  /* 0x000000081c021981 */ /* 0x0000e2000c1e1100 */
[----:B------:R-:W-:-:S02]  /*50620*/  PRMT R13, RZ, 0x7610, R13 ;  /* 0x00007610ff0d7816 */ /* 0x000fc4000000000d */
[----:B------:R-:W-:Y:S01]  /*50630*/  PRMT R0, RZ, 0x7610, R0 ;  /* 0x00007610ff007816 */ /* 0x000fe20000000000 */
[----:B------:R-:W1:Y:S01]  /*50640*/  LDC R30, c[0x0][0x3b0] ;  /* 0x0000ec00ff1e7b82 */ /* 0x000e620000000800 */
[----:B0-----:R-:W-:Y:S02]  /*50650*/  @P0 IMAD.MOV.U32 R28, RZ, RZ, R76 ;  /* 0x000000ffff1c0224 */ /* 0x001fe400078e004c */
[----:B------:R-:W-:-:S05]  /*50660*/  @P0 IMAD.MOV.U32 R29, RZ, RZ, R72 ;  /* 0x000000ffff1d0224 */ /* 0x000fca00078e0048 */
[----:B------:R0:W3:Y:S02]  /*50670*/  @P0 LDG.E.U8 R6, desc[UR8][R28.64] ;  /* 0x000000081c060981 */ /* 0x0000e4000c1e1100 */
[----:B0-----:R-:W-:Y:S02]  /*50680*/  @P1 IMAD.MOV.U32 R28, RZ, RZ, R32 ;  /* 0x000000ffff1c1224 */ /* 0x001fe400078e0020 */
[----:B----4-:R-:W-:Y:S04]  /*50690*/  STL [R1+0x37ec], R82 ;  /* 0x0037ec5201007387 */ /* 0x010fe80000100800 */
[----:B------:R-:W-:Y:S04]  /*506a0*/  STL [R1+0x37f0], R92 ;  /* 0x0037f05c01007387 */ /* 0x000fe80000100800 */
[----:B------:R-:W-:Y:S04]  /*506b0*/  STL [R1+0x37f4], R84 ;  /* 0x0037f45401007387 */ /* 0x000fe80000100800 */
[----:B------:R-:W4:Y:S01]  /*506c0*/  LDL.LU R51, [R1+0x38ac] ;  /* 0x0038ac0001337983 */ /* 0x000f220000300800 */
[----:B------:R-:W-:-:S05]  /*506d0*/  @P1 IMAD.MOV.U32 R29, RZ, RZ, R77 ;  /* 0x000000ffff1d1224 */ /* 0x000fca00078e004d */
[----:B------:R0:W3:Y:S04]  /*506e0*/  @P1 LDG.E.U8 R8, desc[UR8][R28.64] ;  /* 0x000000081c081981 */ /* 0x0000e8000c1e1100 */
[----:B--2---:R-:W-:Y:S04]  /*506f0*/  STL [R1+0x37f8], R14 ;  /* 0x0037f80e01007387 */ /* 0x004fe80000100800 */
[----:B------:R-:W2:Y:S04]  /*50700*/  LDL.LU R50, [R1+0x38a8] ;  /* 0x0038a80001327983 */ /* 0x000ea80000300800 */
[----:B------:R-:W2:Y:S04]  /*50710*/  LDL.LU R49, [R1+0x38a4] ;  /* 0x0038a40001317983 */ /* 0x000ea80000300800 */
[----:B------:R0:W-:Y:S04]  /*50720*/  STL [R1+0x37fc], R4 ;  /* 0x0037fc0401007387 */ /* 0x0001e80000100800 */
[----:B------:R-:W2:Y:S04]  /*50730*/  LDL.LU R48, [R1+0x38a0] ;  /* 0x0038a00001307983 */ /* 0x000ea80000300800 */
[----:B------:R-:W2:Y:S04]  /*50740*/  LDL.LU R47, [R1+0x389c] ;  /* 0x00389c00012f7983 */ /* 0x000ea80000300800 */
[----:B------:R-:W-:Y:S04]  /*50750*/  STL [R1+0x3800], R15 ;  /* 0x0038000f01007387 */ /* 0x000fe80000100800 */
[----:B------:R-:W2:Y:S04]  /*50760*/  LDL.LU R46, [R1+0x3898] ;  /* 0x00389800012e7983 */ /* 0x000ea80000300800 */
[----:B------:R-:W2:Y:S01]  /*50770*/  LDL.LU R45, [R1+0x3894] ;  /* 0x00389400012d7983 */ /* 0x000ea20000300800 */
[----:B0-----:R-:W-:-:S02]  /*50780*/  @P0 IMAD.MOV.U32 R28, RZ, RZ, R85 ;  /* 0x000000ffff1c0224 */ /* 0x001fc400078e0055 */
[----:B------:R-:W-:-:S05]  /*50790*/  @P0 IMAD.MOV.U32 R29, RZ, RZ, R78 ;  /* 0x000000ffff1d0224 */ /* 0x000fca00078e004e */
[----:B------:R0:W2:Y:S04]  /*507a0*/  @P0 LDG.E.U8 R67, desc[UR8][R28.64] ;  /* 0x000000081c430981 */ /* 0x0000a8000c1e1100 */
[----:B------:R-:W-:Y:S04]  /*507b0*/  STL [R1+0x3804], R91 ;  /* 0x0038045b01007387 */ /* 0x000fe80000100800 */
[----:B------:R-:W2:Y:S04]  /*507c0*/  LDL.LU R54, [R1+0x3890] ;  /* 0x0038900001367983 */ /* 0x000ea80000300800 */
[----:B------:R-:W2:Y:S04]  /*507d0*/  LDL.LU R66, [R1+0x388c] ;  /* 0x00388c0001427983 */ /* 0x000ea80000300800 */
[----:B------:R-:W-:Y:S04]  /*507e0*/  STL [R1+0x3808], R70 ;  /* 0x0038084601007387 */ /* 0x000fe80000100800 */
[----:B------:R-:W2:Y:S04]  /*507f0*/  LDL.LU R62, [R1+0x3888] ;  /* 0x00388800013e7983 */ /* 0x000ea80000300800 */
[----:B------:R-:W2:Y:S01]  /*50800*/  LDL.LU R58, [R1+0x3884] ;  /* 0x00388400013a7983 */ /* 0x000ea20000300800 */
[----:B0-----:R-:W-:-:S02]  /*50810*/  @P1 IMAD.MOV.U32 R28, RZ, RZ, R34 ;  /* 0x000000ffff1c1224 */ /* 0x001fc400078e0022 */
[----:B------:R-:W-:Y:S01]  /*50820*/  @P1 IMAD.MOV.U32 R29, RZ, RZ, R86 ;  /* 0x000000ffff1d1224 */ /* 0x000fe200078e0056 */
[----:B------:R-:W0:Y:S04]  /*50830*/  LDC R34, c[0x0][0x3b0] ;  /* 0x0000ec00ff227b82 */ /* 0x000e280000000800 */
[----:B------:R0:W2:Y:S04]  /*50840*/  @P1 LDG.E.U8 R69, desc[UR8][R28.64] ;  /* 0x000000081c451981 */ /* 0x0000a8000c1e1100 */
[----:B------:R-:W-:Y:S04]  /*50850*/  STL [R1+0x380c], R83 ;  /* 0x00380c5301007387 */ /* 0x000fe80000100800 */
        /* <DEDUP_REMOVED lines=16> */
[----:B------:R-:W2:Y:S01]  /*50960*/  LDL.LU R76, [R1+0x3840] ;  /* 0x00384000014c7983 */ /* 0x000ea20000300800 */
[----:B0-----:R-:W-:-:S02]  /*50970*/  @P0 IMAD.MOV.U32 R28, RZ, RZ, R38 ;  /* 0x000000ffff1c0224 */ /* 0x001fc400078e0026 */
[----:B------:R-:W-:Y:S01]  /*50980*/  @P0 IMAD.MOV.U32 R29, RZ, RZ, R39 ;  /* 0x000000ffff1d0224 */ /* 0x000fe200078e0027 */
[----:B------:R-:W2:Y:S04]  /*50990*/  LDL.LU R77, [R1+0x383c] ;  /* 0x00383c00014d7983 */ /* 0x000ea80000300800 */
[----:B------:R-:W2:Y:S04]  /*509a0*/  LDL.LU R32, [R1+0x60] ;  /* 0x0000600001207983 */ /* 0x000ea80000300800 */
[----:B------:R-:W2:Y:S04]  /*509b0*/  LDL.LU R78, [R1+0x3838] ;  /* 0x00383800014e7983 */ /* 0x000ea80000300800 */
[----:B------:R-:W2:Y:S04]  /*509c0*/  LDL.LU R85, [R1+0x3834] ;  /* 0x0038340001557983 */ /* 0x000ea80000300800 */
[----:B------:R-:W2:Y:S04]  /*509d0*/  LDL.LU R86, [R1+0x3830] ;  /* 0x0038300001567983 */ /* 0x000ea80000300800 */
[----:B------:R0:W2:Y:S04]  /*509e0*/  @P0 LDG.E.U8 R87, desc[UR8][R28.64] ;  /* 0x000000081c570981 */ /* 0x0000a8000c1e1100 */
[----:B------:R-:W2:Y:S04]  /*509f0*/  LDL.LU R75, [R1+0x40] ;  /* 0x00004000014b7983 */ /* 0x000ea80000300800 */
[----:B------:R-:W2:Y:S04]  /*50a00*/  LDL.LU R25, [R1+0x8c] ;  /* 0x00008c0001197983 */ /* 0x000ea80000300800 */
[----:B------:R-:W3:Y:S01]  /*50a10*/  LDL.LU R39, [R1+0x20] ;  /* 0x0000200001277983 */ /* 0x000ee20000300800 */
[----:B0-----:R-:W-:-:S02]  /*50a20*/  @P1 IMAD.MOV.U32 R28, RZ, RZ, R36 ;  /* 0x000000ffff1c1224 */ /* 0x001fc400078e0024 */
[----:B------:R-:W-:Y:S01]  /*50a30*/  @P1 IMAD.MOV.U32 R29, RZ, RZ, R37 ;  /* 0x000000ffff1d1224 */ /* 0x000fe200078e0025 */
[----:B------:R-:W0:Y:S01]  /*50a40*/  LDC R36, c[0x0][0x3b0] ;  /* 0x0000ec00ff247b82 */ /* 0x000e220000000800 */
[----:B------:R-:W-:Y:S02]  /*50a50*/  PRMT R65, RZ, 0x7610, R65 ;  /* 0x00007610ff417816 */ /* 0x000fe40000000041 */
[----:B------:R-:W-:-:S05]  /*50a60*/  PRMT R64, RZ, 0x7610, R64 ;  /* 0x00007610ff407816 */ /* 0x000fca0000000040 */
[----:B------:R-:W0:Y:S01]  /*50a70*/  LDC R37, c[0x0][0x3b0] ;  /* 0x0000ec00ff257b82 */ /* 0x000e220000000800 */
[----:B------:R1:W3:Y:S02]  /*50a80*/  @P1 LDG.E.U8 R13, desc[UR8][R28.64] ;  /* 0x000000081c0d1981 */ /* 0x0002e4000c1e1100 */
[----:B-1----:R-:W-:Y:S02]  /*50a90*/  @P0 IMAD.MOV.U32 R28, RZ, RZ, R33 ;  /* 0x000000ffff1c0224 */ /* 0x002fe400078e0021 */
[----:B------:R-:W-:-:S03]  /*50aa0*/  @P0 IMAD.MOV.U32 R29, RZ, RZ, R35 ;  /* 0x000000ffff1d0224 */ /* 0x000fc600078e0023 */
[----:B------:R-:W1:Y:S02]  /*50ab0*/  LDC R35, c[0x0][0x3b0] ;  /* 0x0000ec00ff237b82 */ /* 0x000e640000000800 */
[----:B------:R-:W3:Y:S01]  /*50ac0*/  @P0 LDG.E.U8 R0, desc[UR8][R28.64] ;  /* 0x000000081c000981 */ /* 0x000ee2000c1e1100 */
[----:B--2---:R-:W-:Y:S01]  /*50ad0*/  @!P6 IMAD.MOV R25, RZ, RZ, -R25 ;  /* 0x000000ffff19e224 */ /* 0x004fe200078e0a19 */
[----:B------:R-:W-:Y:S02]  /*50ae0*/  IADD3 R4, P6, PT, R93, R19, RZ ;  /* 0x000000135d047210 */ /* 0x000fe40007fde0ff */
[----:B------:R-:W2:Y:S03]  /*50af0*/  LDL.LU R93, [R1+0x382c] ;  /* 0x00382c00015d7983 */ /* 0x000ea60000300800 */
[----:B------:R-:W-:Y:S01]  /*50b00*/  IMAD.X R9, R31, 0x1, R17, P6 ;  /* 0x000000011f097824 */ /* 0x000fe200030e0611 */
[----:B------:R-:W-:Y:S04]  /*50b10*/  STL [R1+0x1538], R4 ;  /* 0x0015380401007387 */ /* 0x000fe80000100800 */
[----:B---3--:R3:W-:Y:S04]  /*50b20*/  STL [R1+0x114], R0 ;  /* 0x0001140001007387 */ /* 0x0087e80000100800 */
[----:B------:R-:W-:Y:S04]  /*50b30*/  STL [R1+0x1534], R9 ;  /* 0x0015340901007387 */ /* 0x000fe80000100800 */
[----:B------:R-:W2:Y:S01]  /*50b40*/  LDL.LU R38, [R1] ;  /* 0x0000000001267983 */ /* 0x000ea20000300800 */
[----:B------:R-:W-:-:S05]  /*50b50*/  SEL R76, R27, R76, !P3 ;  /* 0x0000004c1b4c7207 */ /* 0x000fca0005800000 */
[----:B------:R-:W-:Y:S01]  /*50b60*/  IMAD R28, R76, R30, RZ ;  /* 0x0000001e4c1c7224 */ /* 0x000fe200078e02ff */
[----:B------:R-:W-:Y:S02]  /*50b70*/  SEL R29, R27, R32, !P3 ;  /* 0x000000201b1d7207 */ /* 0x000fe40005800000 */
[----:B------:R-:W-:Y:S02]  /*50b80*/  PRMT R66, RZ, 0x7610, R66 ;  /* 0x00007610ff427816 */ /* 0x000fe40000000042 */
[----:B------:R-:W-:Y:S02]  /*50b90*/  SHF.R.S32.HI R30, RZ, 0x1f, R28 ;  /* 0x0000001fff1e7819 */ /* 0x000fe4000001141c */
[----:B---3--:R-:W-:Y:S01]  /*50ba0*/  IADD3 R0, P6, PT, R28, R20, RZ ;  /* 0x000000141c007210 */ /* 0x008fe20007fde0ff */
[----:B------:R-:W-:Y:S02]  /*50bb0*/  @P1 IMAD.MOV.U32 R32, RZ, RZ, R4 ;  /* 0x000000ffff201224 */ /* 0x000fe400078e0004 */
[----:B------:R-:W-:-:S02]  /*50bc0*/  @P1 IMAD.MOV.U32 R33, RZ, RZ, R9 ;  /* 0x000000ffff211224 */ /* 0x000fc400078e0009 */
[----:B------:R-:W-:Y:S02]  /*50bd0*/  IMAD R29, R29, R34, RZ ;  /* 0x000000221d1d7224 */ /* 0x000fe400078e02ff */
[----:B------:R-:W-:Y:S01]  /*50be0*/  IMAD.X R5, R30, 0x1, R18, P6 ;  /* 0x000000011e057824 */ /* 0x000fe200030e0612 */
[----:B------:R-:W-:Y:S01]  /*50bf0*/  IADD3 R4, P6, PT, R28, R19, RZ ;  /* 0x000000131c047210 */ /* 0x000fe20007fde0ff */
[----:B------:R-:W-:Y:S04]  /*50c00*/  STL [R1+0x1590], R0 ;  /* 0x0015900001007387 */ /* 0x000fe80000100800 */
[----:B------:R3:W4:Y:S04]  /*50c10*/  @P1 LDG.E.U8 R66, desc[UR8][R32.64] ;  /* 0x0000000820421981 */ /* 0x000728000c1e1100 */
[----:B------:R0:W-:Y:S01]  /*50c20*/  STL [R1+0x158c], R5 ;  /* 0x00158c0501007387 */ /* 0x0001e20000100800 */
[----:B------:R-:W-:-:S03]  /*50c30*/  SEL R28, R27, R75, !P3 ;  /* 0x0000004b1b1c7207 */ /* 0x000fc60005800000 */
[----:B------:R1:W-:Y:S01]  /*50c40*/  STL [R1+0x1598], R4 ;  /* 0x0015980401007387 */ /* 0x0003e20000100800 */
[----:B---3--:R-:W-:Y:S02]  /*50c50*/  @P0 IMAD.MOV.U32 R32, RZ, RZ, R0 ;  /* 0x000000ffff200224 */ /* 0x008fe400078e0000 */
[----:B------:R-:W-:Y:S02]  /*50c60*/  @P0 IMAD.MOV.U32 R33, RZ, RZ, R5 ;  /* 0x000000ffff210224 */ /* 0x000fe400078e0005 */
[----:B0-----:R-:W-:Y:S01]  /*50c70*/  IMAD.X R5, R30, 0x1, R17, P6 ;  /* 0x000000011e057824 */ /* 0x001fe200030e0611 */
[----:B------:R-:W-:Y:S02]  /*50c80*/  SHF.R.S32.HI R30, RZ, 0x1f, R29 ;  /* 0x0000001fff1e7819 */ /* 0x000fe4000001141d */
[----:B------:R-:W-:Y:S01]  /*50c90*/  IADD3 R0, P6, PT, R29, R20, RZ ;  /* 0x000000141d007210 */ /* 0x000fe20007fde0ff */
[----:B------:R0:W3:Y:S04]  /*50ca0*/  @P0 LDG.E.U8 R65, desc[UR8][R32.64] ;  /* 0x0000000820410981 */ /* 0x0000e8000c1e1100 */
[----:B------:R0:W-:Y:S01]  /*50cb0*/  STL [R1+0x1594], R5 ;  /* 0x0015940501007387 */ /* 0x0001e20000100800 */
[----:B-1----:R-:W-:-:S03]  /*50cc0*/  IMAD R28, R28, R35, RZ ;  /* 0x000000231c1c7224 */ /* 0x002fc600078e02ff */
[----:B------:R1:W-:Y:S01]  /*50cd0*/  STL [R1+0x1360], R0 ;  /* 0x0013600001007387 */ /* 0x0003e20000100800 */
[----:B------:R-:W-:Y:S02]  /*50ce0*/  SEL R34, R27, R39, !P3 ;  /* 0x000000271b227207 */ /* 0x000fe40005800000 */
[----:B------:R-:W-:Y:S02]  /*50cf0*/  PRMT R63, RZ, 0x7610, R63 ;  /* 0x00007610ff3f7816 */ /* 0x000fe4000000003f */
[----:B------:R-:W-:Y:S01]  /*50d00*/  PRMT R62, RZ, 0x7610, R62 ;  /* 0x00007610ff3e7816 */ /* 0x000fe2000000003e */
[----:B0-----:R-:W-:Y:S02]  /*50d10*/  @P1 IMAD.MOV.U32 R32, RZ, RZ, R4 ;  /* 0x000000ffff201224 */ /* 0x001fe400078e0004 */
[----:B------:R-:W-:Y:S02]  /*50d20*/  @P1 IMAD.MOV.U32 R33, RZ, RZ, R5 ;  /* 0x000000ffff211224 */ /* 0x000fe400078e0005 */
[----:B------:R-:W-:Y:S01]  /*50d30*/  IMAD.X R4, R30, 0x1, R18, P6 ;  /* 0x000000011e047824 */ /* 0x000fe200030e0612 */
[----:B------:R-:W-:-:S02]  /*50d40*/  IADD3 R5, P6, PT, R29, R19, RZ ;  /* 0x000000131d057210 */ /* 0x000fc40007fde0ff */
[----:B------:R-:W-:Y:S02]  /*50d50*/  SHF.R.S32.HI R31, RZ, 0x1f, R28 ;  /* 0x0000001fff1f7819 */ /* 0x000fe4000001141c */
[----:B------:R-:W-:Y:S01]  /*50d60*/  PRMT R61, RZ, 0x7610, R61 ;  /* 0x00007610ff3d7816 */ /* 0x000fe2000000003d */
[----:B------:R0:W3:Y:S01]  /*50d70*/  @P1 LDG.E.U8 R64, desc[UR8][R32.64] ;  /* 0x0000000820401981 */ /* 0x0000e2000c1e1100 */
[----:B------:R-:W-:Y:S01]  /*50d80*/  PRMT R60, RZ, 0x7610, R60 ;  /* 0x00007610ff3c7816 */ /* 0x000fe2000000003c */
[----:B------:R-:W-:Y:S02]  /*50d90*/  IMAD.X R9, R30, 0x1, R17, P6 ;  /* 0x000000011e097824 */ /* 0x000fe400030e0611 */
[----:B------:R1:W-:Y:S01]  /*50da0*/  STL [R1+0x135c], R4 ;  /* 0x00135c0401007387 */ /* 0x0003e20000100800 */
[----:B------:R-:W-:Y:S01]  /*50db0*/  PRMT R59, RZ, 0x7610, R59 ;  /* 0x00007610ff3b7816 */ /* 0x000fe2000000003b */
[----:B------:R-:W2:Y:S01]  /*50dc0*/  LDC R35, c[0x0][0x3b0] ;  /* 0x0000ec00ff237b82 */ /* 0x000ea20000000800 */
[----:B0-----:R-:W-:Y:S01]  /*50dd0*/  @P0 IMAD.MOV.U32 R32, RZ, RZ, R0 ;  /* 0x000000ffff200224 */ /* 0x001fe200078e0000 */
[----:B-1----:R-:W-:Y:S01]  /*50de0*/  IADD3 R0, P6, PT, R28, R20, RZ ;  /* 0x000000141c007210 */ /* 0x002fe20007fde0ff */
[----:B------:R-:W-:-:S02]  /*50df0*/  @P0 IMAD.MOV.U32 R33, RZ, RZ, R4 ;  /* 0x000000ffff210224 */ /* 0x000fc400078e0004 */
[----:B------:R-:W-:Y:S02]  /*50e00*/  IMAD R29, R34, R36, RZ ;  /* 0x00000024221d7224 */ /* 0x000fe400078e02ff */
[C-C-:B------:R-:W-:Y:S01]  /*50e10*/  IMAD.X R4, R31.reuse, 0x1, R18.reuse, P6 ;  /* 0x000000011f047824 */ /* 0x140fe200030e0612 */
[----:B------:R-:W-:Y:S02]  /*50e20*/  IADD3 R15, P6, PT, R28, R19, RZ ;  /* 0x000000131c0f7210 */ /* 0x000fe40007fde0ff */
[----:B------:R-:W-:Y:S01]  /*50e30*/  SHF.R.S32.HI R30, RZ, 0x1f, R29 ;  /* 0x0000001fff1e7819 */ /* 0x000fe2000001141d */
[----:B------:R0:W3:Y:S02]  /*50e40*/  @P0 LDG.E.U8 R63, desc[UR8][R32.64] ;  /* 0x00000008203f0981 */ /* 0x0000e4000c1e1100 */
[----:B------:R-:W-:Y:S01]  /*50e50*/  IMAD.X R36, R31, 0x1, R17, P6 ;  /* 0x000000011f247824 */ /* 0x000fe200030e0611 */
[----:B------:R-:W-:Y:S01]  /*50e60*/  IADD3 R12, P6, PT, R29, R20, RZ ;  /* 0x000000141d0c7210 */ /* 0x000fe20007fde0ff */
[----:B------:R1:W-:Y:S04]  /*50e70*/  STL [R1+0x1368], R5 ;  /* 0x0013680501007387 */ /* 0x0003e80000100800 */
[----:B------:R-:W-:-:S02]  /*50e80*/  IMAD.X R14, R30, 0x1, R18, P6 ;  /* 0x000000011e0e7824 */ /* 0x000fc400030e0612 */
[----:B0-----:R-:W-:Y:S02]  /*50e90*/  @P1 IMAD.MOV.U32 R32, RZ, RZ, R5 ;  /* 0x000000ffff201224 */ /* 0x001fe400078e0005 */
[----:B------:R-:W-:Y:S01]  /*50ea0*/  @P1 IMAD.MOV.U32 R33, RZ, RZ, R9 ;  /* 0x000000ffff211224 */ /* 0x000fe200078e0009 */
[----:B-1----:R-:W-:Y:S01]  /*50eb0*/  IADD3 R5, P6, PT, R29, R19, RZ ;  /* 0x000000131d057210 */ /* 0x002fe20007fde0ff */
[----:B------:R0:W-:Y:S04]  /*50ec0*/  STL [R1+0x1364], R9 ;  /* 0x0013640901007387 */ /* 0x0001e80000100800 */
[----:B------:R1:W3:Y:S04]  /*50ed0*/  @P1 LDG.E.U8 R62, desc[UR8][R32.64] ;  /* 0x00000008203e1981 */ /* 0x0002e8000c1e1100 */
[----:B------:R0:W-:Y:S04]  /*50ee0*/  STL [R1+0x13c0], R0 ;  /* 0x0013c00001007387 */ /* 0x0001e80000100800 */
[----:B------:R1:W-:Y:S04]  /*50ef0*/  STL [R1+0x13bc], R4 ;  /* 0x0013bc0401007387 */ /* 0x0003e80000100800 */
[----:B------:R-:W-:Y:S04]  /*50f00*/  STL [R1+0x13c8], R15 ;  /* 0x0013c80f01007387 */ /* 0x000fe80000100800 */
[----:B------:R2:W-:Y:S01]  /*50f10*/  STL [R1+0x13c4], R36 ;  /* 0x0013c42401007387 */ /* 0x0005e20000100800 */
[----:B0-----:R-:W-:-:S02]  /*50f20*/  IMAD.X R9, R30, 0x1, R17, P6 ;  /* 0x000000011e097824 */ /* 0x001fc400030e0611 */
[----:B-1----:R-:W-:Y:S02]  /*50f30*/  @P0 IMAD.MOV.U32 R32, RZ, RZ, R0 ;  /* 0x000000ffff200224 */ /* 0x002fe400078e0000 */
[----:B------:R-:W-:Y:S01]  /*50f40*/  @P0 IMAD.MOV.U32 R33, RZ, RZ, R4 ;  /* 0x000000ffff210224 */ /* 0x000fe200078e0004 */
[----:B------:R-:W-:Y:S04]  /*50f50*/  STL [R1+0x1420], R12 ;  /* 0x0014200c01007387 */ /* 0x000fe80000100800 */
[----:B------:R-:W-:Y:S04]  /*50f60*/  STL [R1+0x141c], R14 ;  /* 0x00141c0e01007387 */ /* 0x000fe80000100800 */
[----:B------:R-:W-:Y:S04]  /*50f70*/  STL [R1+0x1428], R5 ;  /* 0x0014280501007387 */ /* 0x000fe80000100800 */
[----:B------:R-:W-:Y:S04]  /*50f80*/  STL [R1+0x1424], R9 ;  /* 0x0014240901007387 */ /* 0x000fe80000100800 */
[----:B------:R0:W3:Y:S01]  /*50f90*/  @P0 LDG.E.U8 R61, desc[UR8][R32.64] ;  /* 0x00000008203d0981 */ /* 0x0000e2000c1e1100 */
[----:B--2---:R-:W-:-:S05]  /*50fa0*/  SEL R34, R27, R38, !P3 ;  /* 0x000000261b227207 */ /* 0x004fca0005800000 */
[----:B------:R-:W-:Y:S02]  /*50fb0*/  IMAD R28, R34, R37, RZ ;  /* 0x00000025221c7224 */ /* 0x000fe400078e02ff */
[----:B------:R-:W1:Y:S03]  /*50fc0*/  LDC R34, c[0x0][0x3b0] ;  /* 0x0000ec00ff227b82 */ /* 0x000e660000000800 */
[----:B------:R-:W-:Y:S02]  /*50fd0*/  SHF.R.S32.HI R31, RZ, 0x1f, R28 ;  /* 0x0000001fff1f7819 */ /* 0x000fe4000001141c */
[----:B------:R-:W-:-:S05]  /*50fe0*/  IADD3 R0, P6, PT, R28, R20, RZ ;  /* 0x000000141c007210 */ /* 0x000fca0007fde0ff */
[----:B------:R-:W-:Y:S01]  /*50ff0*/  IMAD.X R4, R31, 0x1, R18, P6 ;  /* 0x000000011f047824 */ /* 0x000fe200030e0612 */
[----:B------:R-:W-:Y:S04]  /*51000*/  STL [R1+0x1480], R0 ;  /* 0x0014800001007387 */ /* 0x000fe80000100800 */
[----:B------:R2:W-:Y:S04]  /*51010*/  STL [R1+0x147c], R4 ;  /* 0x00147c0401007387 */ /* 0x0005e80000100800 */
[----:B------:R-:W3:Y:S01]  /*51020*/  LDL.LU R38, [R1+0x7c] ;  /* 0x00007c0001267983 */ /* 0x000ee20000300800 */
[----:B0-----:R-:W-:-:S02]  /*51030*/  @P1 IMAD.MOV.U32 R32, RZ, RZ, R15 ;  /* 0x000000ffff201224 */ /* 0x001fc400078e000f */
[----:B------:R-:W-:Y:S01]  /*51040*/  @P1 IMAD.MOV.U32 R33, RZ, RZ, R36 ;  /* 0x000000ffff211224 */ /* 0x000fe200078e0024 */
[----:B------:R-:W-:Y:S02]  /*51050*/  ISETP.GT.U32.AND P6, PT, R21, R23, PT ;  /* 0x000000171500720c */ /* 0x000fe40003fc4070 */
[----:B------:R-:W-:Y:S02]  /*51060*/  PRMT R58, RZ, 0x7610, R58 ;  /* 0x00007610ff3a7816 */ /* 0x000fe4000000003a */
[----:B------:R-:W-:Y:S01]  /*51070*/  SEL R29, R27, R86, !P3 ;  /* 0x000000561b1d7207 */ /* 0x000fe20005800000 */
[----:B------:R-:W0:Y:S01]  /*51080*/  LDC R36, c[0x0][0x3b0] ;  /* 0x0000ec00ff247b82 */ /* 0x000e220000000800 */
[----:B------:R2:W4:Y:S02]  /*51090*/  @P1 LDG.E.U8 R60, desc[UR8][R32.64] ;  /* 0x00000008203c1981 */ /* 0x000524000c1e1100 */
[----:B--2---:R-:W-:Y:S02]  /*510a0*/  @P0 IMAD.MOV.U32 R32, RZ, RZ, R12 ;  /* 0x000000ffff200224 */ /* 0x004fe400078e000c */
[----:B------:R-:W-:-:S05]  /*510b0*/  @P0 IMAD.MOV.U32 R33, RZ, RZ, R14 ;  /* 0x000000ffff210224 */ /* 0x000fca00078e000e */
[----:B------:R2:W4:Y:S01]  /*510c0*/  @P0 LDG.E.U8 R59, desc[UR8][R32.64] ;  /* 0x00000008203b0981 */ /* 0x000522000c1e1100 */
[----:B------:R-:W-:Y:S02]  /*510d0*/  @!P6 IMAD.IADD R23, R23, 0x1, -R21 ;  /* 0x000000011717e824 */ /* 0x000fe400078e0a15 */
[----:B-1----:R-:W-:Y:S01]  /*510e0*/  IMAD R29, R29, R34, RZ ;  /* 0x000000221d1d7224 */ /* 0x002fe200078e02ff */
[----:B------:R-:W-:Y:S01]  /*510f0*/  PRMT R57, RZ, 0x7610, R57 ;  /* 0x00007610ff397816 */ /* 0x000fe20000000039 */
[----:B------:R-:W1:Y:S01]  /*51100*/  LDC R34, c[0x0][0x3b0] ;  /* 0x0000ec00ff227b82 */ /* 0x000e620000000800 */
[----:B--2---:R-:W-:Y:S02]  /*51110*/  @P1 IMAD.MOV.U32 R32, RZ, RZ, R5 ;  /* 0x000000ffff201224 */ /* 0x004fe400078e0005 */
[----:B------:R-:W-:-:S05]  /*51120*/  @P1 IMAD.MOV.U32 R33, RZ, RZ, R9 ;  /* 0x000000ffff211224 */ /* 0x000fca00078e0009 */
[----:B------:R2:W4:Y:S01]  /*51130*/  @P1 LDG.E.U8 R58, desc[UR8][R32.64] ;  /* 0x00000008203a1981 */ /* 0x000522000c1e1100 */
[----:B------:R-:W-:Y:S01]  /*51140*/  SHF.R.S32.HI R30, RZ, 0x1f, R29 ;  /* 0x0000001fff1e7819 */ /* 0x000fe2000001141d */
[----:B--2---:R-:W-:Y:S01]  /*51150*/  @P0 IMAD.MOV.U32 R33, RZ, RZ, R4 ;  /* 0x000000ffff210224 */ /* 0x004fe200078e0004 */
[----:B------:R-:W-:Y:S02]  /*51160*/  IADD3 R4, P6, PT, R28, R19, RZ ;  /* 0x000000131c047210 */ /* 0x000fe40007fde0ff */
[----:B------:R-:W-:-:S03]  /*51170*/  SEL R28, R27, R78, !P3 ;  /* 0x0000004e1b1c7207 */ /* 0x000fc60005800000 */
[----:B------:R-:W-:Y:S01]  /*51180*/  IMAD.X R9, R31, 0x1, R17, P6 ;  /* 0x000000011f097824 */ /* 0x000fe200030e0611 */
[C---:B------:R-:W-:Y:S01]  /*51190*/  IADD3 R5, P6, PT, R29.reuse, R20, RZ ;  /* 0x000000141d057210 */ /* 0x040fe20007fde0ff */
[----:B------:R-:W-:Y:S02]  /*511a0*/  @P0 IMAD.MOV.U32 R32, RZ, RZ, R0 ;  /* 0x000000ffff200224 */ /* 0x000fe400078e0000 */
[----:B------:R-:W-:Y:S02]  /*511b0*/  IMAD R28, R28, R35, RZ ;  /* 0x000000231c1c7224 */ /* 0x000fe400078e02ff */
[----:B------:R-:W-:Y:S01]  /*511c0*/  IMAD.X R12, R30, 0x1, R18, P6 ;  /* 0x000000011e0c7824 */ /* 0x000fe200030e0612 */
[----:B------:R-:W-:Y:S01]  /*511d0*/  IADD3 R0, P6, PT, R29, R19, RZ ;  /* 0x000000131d007210 */ /* 0x000fe20007fde0ff */
[----:B------:R2:W4:Y:S04]  /*511e0*/  @P0 LDG.E.U8 R57, desc[UR8][R32.64] ;  /* 0x0000000820390981 */ /* 0x000528000c1e1100 */
[----:B------:R-:W-:Y:S04]  /*511f0*/  STL [R1+0x1488], R4 ;  /* 0x0014880401007387 */ /* 0x000fe80000100800 */
[----:B------:R0:W-:Y:S01]  /*51200*/  STL [R1+0x1484], R9 ;  /* 0x0014840901007387 */ /* 0x0001e20000100800 */
[----:B------:R-:W-:-:S02]  /*51210*/  SEL R25, R27, R25, !P3 ;  /* 0x000000191b197207 */ /* 0x000fc40005800000 */
[----:B------:R-:W-:Y:S01]  /*51220*/  SHF.R.S32.HI R29, RZ, 0x1f, R28 ;  /* 0x0000001fff1d7819 */ /* 0x000fe2000001141c */
[----:B------:R-:W-:Y:S01]  /*51230*/  STL [R1+0x14e0], R5 ;  /* 0x0014e00501007387 */ /* 0x000fe20000100800 */
[----:B--2---:R-:W-:Y:S02]  /*51240*/  @P1 IMAD.MOV.U32 R33, RZ, RZ, R9 ;  /* 0x000000ffff211224 */ /* 0x004fe400078e0009 */
[----:B------:R-:W-:Y:S02]  /*51250*/  @P1 IMAD.MOV.U32 R32, RZ, RZ, R4 ;  /* 0x000000ffff201224 */ /* 0x000fe400078e0004 */
[----:B0-----:R-:W-:Y:S01]  /*51260*/  IMAD.X R9, R30, 0x1, R17, P6 ;  /* 0x000000011e097824 */ /* 0x001fe200030e0611 */
[----:B------:R-:W-:Y:S01]  /*51270*/  IADD3 R4, P6, PT, R28, R20, RZ ;  /* 0x000000141c047210 */ /* 0x000fe20007fde0ff */
[----:B------:R0:W-:Y:S01]  /*51280*/  STL [R1+0x14dc], R12 ;  /* 0x0014dc0c01007387 */ /* 0x0001e20000100800 */
[----:B------:R-:W-:-:S03]  /*51290*/  IMAD R25, R25, R36, RZ ;  /* 0x0000002419197224 */ /* 0x000fc600078e02ff */
[----:B------:R-:W-:Y:S01]  /*512a0*/  STL [R1+0x14e8], R0 ;  /* 0x0014e80001007387 */ /* 0x000fe20000100800 */
[----:B------:R-:W-:Y:S01]  /*512b0*/  PRMT R54, RZ, 0x7610, R54 ;  /* 0x00007610ff367816 */ /* 0x000fe20000000036 */
[C---:B------:R-:W-:Y:S02]  /*512c0*/  IMAD.X R36, R29.reuse, 0x1, R18, P6 ;  /* 0x000000011d247824 */ /* 0x040fe400030e0612 */
[----:B------:R2:W-:Y:S01]  /*512d0*/  STL [R1+0x14e4], R9 ;  /* 0x0014e40901007387 */ /* 0x0005e20000100800 */
[----:B------:R-:W-:Y:S01]  /*512e0*/  IADD3 R15, P6, PT, R28, R19, RZ ;  /* 0x000000131c0f7210 */ /* 0x000fe20007fde0ff */
[----:B------:R-:W-:Y:S02]  /*512f0*/  @P0 IMAD.MOV.U32 R30, RZ, RZ, R5 ;  /* 0x000000ffff1e0224 */ /* 0x000fe400078e0005 */
[----:B------:R-:W-:Y:S01]  /*51300*/  @P0 IMAD.MOV.U32 R31, RZ, RZ, R12 ;  /* 0x000000ffff1f0224 */ /* 0x000fe200078e000c */
[----:B------:R-:W-:Y:S01]  /*51310*/  PRMT R56, RZ, 0x7610, R56 ;  /* 0x00007610ff387816 */ /* 0x000fe20000000038 */
[----:B------:R0:W-:Y:S04]  /*51320*/  STL [R1+0x1540], R4 ;  /* 0x0015400401007387 */ /* 0x0001e80000100800 */
[----:B------:R-:W4:Y:S04]  /*51330*/  LDL.LU R75, [R1+0x5c] ;  /* 0x00005c00014b7983 */ /* 0x000f280000300800 */
[----:B------:R1:W4:Y:S01]  /*51340*/  @P0 LDG.E.U8 R54, desc[UR8][R30.64] ;  /* 0x000000081e360981 */ /* 0x000322000c1e1100 */
[----:B------:R-:W-:Y:S01]  /*51350*/  IMAD.X R35, R29, 0x1, R17, P6 ;  /* 0x000000011d237824 */ /* 0x000fe200030e0611 */
[----:B0-----:R-:W-:-:S02]  /*51360*/  IADD3 R12, P6, PT, R25, R20, RZ ;  /* 0x00000014190c7210 */ /* 0x001fc40007fde0ff */
[----:B------:R0:W4:Y:S04]  /*51370*/  @P1 LDG.E.U8 R56, desc[UR8][R32.64] ;  /* 0x0000000820381981 */ /* 0x000128000c1e1100 */
[----:B------:R-:W-:Y:S04]  /*51380*/  STL [R1+0x153c], R36 ;  /* 0x00153c2401007387 */ /* 0x000fe80000100800 */
[----:B------:R-:W-:Y:S01]  /*51390*/  STL [R1+0x1548], R15 ;  /* 0x0015480f01007387 */ /* 0x000fe20000100800 */
[----:B-1----:R-:W-:-:S03]  /*513a0*/  SHF.R.S32.HI R30, RZ, 0x1f, R25 ;  /* 0x0000001fff1e7819 */ /* 0x002fc60000011419 */
[----:B------:R1:W-:Y:S04]  /*513b0*/  STL [R1+0x1544], R35 ;  /* 0x0015442301007387 */ /* 0x0003e80000100800 */
[----:B------:R-:W-:Y:S01]  /*513c0*/  STL [R1+0x15a0], R12 ;  /* 0x0015a00c01007387 */ /* 0x000fe20000100800 */
[C---:B------:R-:W-:Y:S01]  /*513d0*/  IMAD.X R14, R30.reuse, 0x1, R18, P6 ;  /* 0x000000011e0e7824 */ /* 0x040fe200030e0612 */
[----:B------:R-:W-:Y:S02]  /*513e0*/  IADD3 R5, P6, PT, R25, R19, RZ ;  /* 0x0000001319057210 */ /* 0x000fe40007fde0ff */
[----:B------:R-:W4:Y:S01]  /*513f0*/  LDL.LU R39, [R1+0x3c] ;  /* 0x00003c0001277983 */ /* 0x000f220000300800 */
[----:B0-----:R-:W-:Y:S02]  /*51400*/  @P1 IMAD.MOV.U32 R33, RZ, RZ, R9 ;  /* 0x000000ffff211224 */ /* 0x001fe400078e0009 */
[----:B--2---:R-:W-:-:S02]  /*51410*/  IMAD.X R9, R30, 0x1, R17, P6 ;  /* 0x000000011e097824 */ /* 0x004fc400030e0611 */
[----:B------:R-:W-:Y:S01]  /*51420*/  @P0 IMAD.MOV.U32 R30, RZ, RZ, R4 ;  /* 0x000000ffff1e0224 */ /* 0x000fe200078e0004 */
[----:B------:R-:W-:Y:S04]  /*51430*/  STL [R1+0x159c], R14 ;  /* 0x00159c0e01007387 */ /* 0x000fe80000100800 */
[----:B------:R-:W-:Y:S04]  /*51440*/  STL [R1+0x15a8], R5 ;  /* 0x0015a80501007387 */ /* 0x000fe80000100800 */
[----:B------:R-:W-:Y:S01]  /*51450*/  STL [R1+0x15a4], R9 ;  /* 0x0015a40901007387 */ /* 0x000fe20000100800 */
[----:B---3--:R-:W-:-:S05]  /*51460*/  SEL R32, R27, R38, !P3 ;  /* 0x000000261b207207 */ /* 0x008fca0005800000 */
[----:B------:R-:W-:Y:S02]  /*51470*/  IMAD R28, R32, R34, RZ ;  /* 0x00000022201c7224 */ /* 0x000fe400078e02ff */
[----:B------:R-:W-:Y:S01]  /*51480*/  @P1 IMAD.MOV.U32 R32, RZ, RZ, R0 ;  /* 0x000000ffff201224 */ /* 0x000fe200078e0000 */
[----:B------:R-:W-:Y:S01]  /*51490*/  PRMT R50, RZ, 0x7610, R50 ;  /* 0x00007610ff327816 */ /* 0x000fe20000000032 */
[----:B------:R-:W-:Y:S01]  /*514a0*/  @P0 IMAD.MOV.U32 R31, RZ, RZ, R36 ;  /* 0x000000ffff1f0224 */ /* 0x000fe200078e0024 */
[----:B------:R-:W0:Y:S01]  /*514b0*/  LDC R34, c[0x0][0x3b0] ;  /* 0x0000ec00ff227b82 */ /* 0x000e220000000800 */
[----:B------:R-:W-:Y:S02]  /*514c0*/  SHF.R.S32.HI R29, RZ, 0x1f, R28 ;  /* 0x0000001fff1d7819 */ /* 0x000fe4000001141c */
[----:B------:R-:W-:Y:S02]  /*514d0*/  IADD3 R0, P6, PT, R28, R20, RZ ;  /* 0x000000141c007210 */ /* 0x000fe40007fde0ff */
[----:B------:R-:W-:Y:S01]  /*514e0*/  PRMT R49, RZ, 0x7610, R49 ;  /* 0x00007610ff317816 */ /* 0x000fe20000000031 */
[----:B------:R2:W3:Y:S01]  /*514f0*/  @P0 LDG.E.U8 R50, desc[UR8][R30.64] ;  /* 0x000000081e320981 */ /* 0x0004e2000c1e1100 */
[----:B----4-:R-:W-:-:S02]  /*51500*/  PRMT R51, RZ, 0x7610, R51 ;  /* 0x00007610ff337816 */ /* 0x010fc40000000033 */
[----:B------:R-:W-:Y:S01]  /*51510*/  PRMT R48, RZ, 0x7610, R48 ;  /* 0x00007610ff307816 */ /* 0x000fe20000000030 */
[----:B------:R-:W-:Y:S01]  /*51520*/  IMAD.X R4, R29, 0x1, R18, P6 ;  /* 0x000000011d047824 */ /* 0x000fe200030e0612 */
[----:B------:R-:W-:Y:S04]  /*51530*/  STL [R1+0x1310], R0 ;  /* 0x0013100001007387 */ /* 0x000fe80000100800 */
[----:B------:R4:W3:Y:S04]  /*51540*/  @P1 LDG.E.U8 R51, desc[UR8][R32.64] ;  /* 0x0000000820331981 */ /* 0x0008e8000c1e1100 */
[----:B------:R0:W-:Y:S04]  /*51550*/  STL [R1+0x130c], R4 ;  /* 0x00130c0401007387 */ /* 0x0001e80000100800 */
[----:B------:R-:W3:Y:S01]  /*51560*/  LDL.LU R38, [R1+0x1c] ;  /* 0x00001c0001267983 */ /* 0x000ee20000300800 */
[----:B--2---:R-:W-:Y:S01]  /*51570*/  @P1 IMAD.MOV.U32 R30, RZ, RZ, R15 ;  /* 0x000000ffff1e1224 */ /* 0x004fe200078e000f */
[----:B------:R-:W-:Y:S01]  /*51580*/  PRMT R47, RZ, 0x7610, R47 ;  /* 0x00007610ff2f7816 */ /* 0x000fe2000000002f */
[----:B------:R-:W-:Y:S01]  /*51590*/  @P1 IMAD.MOV.U32 R31, RZ, RZ, R35 ;  /* 0x000000ffff1f1224 */ /* 0x000fe200078e0023 */
[----:B------:R-:W-:-:S02]  /*515a0*/  ISETP.GT.U32.AND P6, PT, R21, R23, PT ;  /* 0x000000171500720c */ /* 0x000fc40003fc4070 */
[----:B------:R-:W-:Y:S02]  /*515b0*/  PRMT R55, RZ, 0x7610, R55 ;  /* 0x00007610ff377816 */ /* 0x000fe40000000037 */
[----:B------:R-:W-:Y:S01]  /*515c0*/  PRMT R53, RZ, 0x7610, R53 ;  /* 0x00007610ff357816 */ /* 0x000fe20000000035 */
[----:B-1----:R-:W1:Y:S01]  /*515d0*/  LDC R35, c[0x0][0x3b0] ;  /* 0x0000ec00ff237b82 */ /* 0x002e620000000800 */
[----:B------:R2:W3:Y:S07]  /*515e0*/  @P1 LDG.E.U8 R49, desc[UR8][R30.64] ;  /* 0x000000081e311981 */ /* 0x0004ee000c1e1100 */
[----:B----4-:R-:W4:Y:S01]  /*515f0*/  LDC R32, c[0x0][0x3b0] ;  /* 0x0000ec00ff207b82 */ /* 0x010f220000000800 */
[----:B------:R-:W-:-:S02]  /*51600*/  PRMT R46, RZ, 0x7610, R46 ;  /* 0x00007610ff2e7816 */ /* 0x000fc4000000002e */
[----:B------:R-:W-:-:S05]  /*51610*/  PRMT R45, RZ, 0x7610, R45 ;  /* 0x00007610ff2d7816 */ /* 0x000fca000000002d */
[----:B------:R-:W1:Y:S01]  /*51620*/  LDC R36, c[0x0][0x3b0] ;  /* 0x0000ec00ff247b82 */ /* 0x000e620000000800 */
[----:B--2---:R-:W-:Y:S02]  /*51630*/  @P0 IMAD.MOV.U32 R30, RZ, RZ, R12 ;  /* 0x000000ffff1e0224 */ /* 0x004fe400078e000c */
[----:B------:R-:W-:-:S05]  /*51640*/  @P0 IMAD.MOV.U32 R31, RZ, RZ, R14 ;  /* 0x000000ffff1f0224 */ /* 0x000fca00078e000e */
[----:B------:R2:W3:Y:S01]  /*51650*/  @P0 LDG.E.U8 R48, desc[UR8][R30.64] ;  /* 0x000000081e300981 */ /* 0x0004e2000c1e1100 */
[----:B------:R-:W-:Y:S02]  /*51660*/  @!P6 IMAD.IADD R23, R23, 0x1, -R21 ;  /* 0x000000011717e824 */ /* 0x000fe400078e0a15 */
[----:B--2---:R-:W-:Y:S02]  /*51670*/  @P1 IMAD.MOV.U32 R30, RZ, RZ, R5 ;  /* 0x000000ffff1e1224 */ /* 0x004fe400078e0005 */
[----:B------:R-:W-:-:S05]  /*51680*/  @P1 IMAD.MOV.U32 R31, RZ, RZ, R9 ;  /* 0x000000ffff1f1224 */ /* 0x000fca00078e0009 */
[----:B------:R2:W3:Y:S02]  /*51690*/  @P1 LDG.E.U8 R47, desc[UR8][R30.64] ;  /* 0x000000081e2f1981 */ /* 0x0004e4000c1e1100 */
[----:B--2---:R-:W-:Y:S01]  /*516a0*/  @P0 IMAD.MOV.U32 R31, RZ, RZ, R4 ;  /* 0x000000ffff1f0224 */ /* 0x004fe200078e0004 */
[----:B0-----:R-:W-:Y:S01]  /*516b0*/  IADD3 R4, P6, PT, R28, R19, RZ ;  /* 0x000000131c047210 */ /* 0x001fe20007fde0ff */
[----:B------:R-:W-:-:S04]  /*516c0*/  @P0 IMAD.MOV.U32 R30, RZ, RZ, R0 ;  /* 0x000000ffff1e0224 */ /* 0x000fc800078e0000 */
[----:B------:R-:W-:Y:S01]  /*516d0*/  IMAD.X R9, R29, 0x1, R17, P6 ;  /* 0x000000011d097824 */ /* 0x000fe200030e0611 */
[----:B------:R0:W2:Y:S01]  /*516e0*/  @P0 LDG.E.U8 R55, desc[UR8][R30.64] ;  /* 0x000000081e370981 */ /* 0x0000a2000c1e1100 */
[----:B------:R-:W-:-:S05]  /*516f0*/  SEL R25, R27, R75, !P3 ;  /* 0x0000004b1b197207 */ /* 0x000fca0005800000 */
[----:B------:R-:W-:Y:S02]  /*51700*/  IMAD R25, R25, R34, RZ ;  /* 0x0000002219197224 */ /* 0x000fe400078e02ff */
[----:B------:R-:W1:Y:S01]  /*51710*/  LDC R34, c[0x0][0x3b0] ;  /* 0x0000ec00ff227b82 */ /* 0x000e620000000800 */
[----:B------:R-:W-:Y:S02]  /*51720*/  @P1 IMAD.MOV.U32 R28, RZ, RZ, R4 ;  /* 0x000000ffff1c1224 */ /* 0x000fe400078e0004 */
[----:B------:R-:W-:Y:S01]  /*51730*/  @P1 IMAD.MOV.U32 R29, RZ, RZ, R9 ;  /* 0x000000ffff1d1224 */ /* 0x000fe200078e0009 */
[----:B0-----:R-:W-:Y:S02]  /*51740*/  SHF.R.S32.HI R30, RZ, 0x1f, R25 ;  /* 0x0000001fff1e7819 */ /* 0x001fe40000011419 */
[----:B------:R-:W-:Y:S01]  /*51750*/  IADD3 R0, P6, PT, R25, R20, RZ ;  /* 0x0000001419007210 */ /* 0x000fe20007fde0ff */
[----:B------:R0:W-:Y:S04]  /*51760*/  STL [R1+0x1318], R4 ;  /* 0x0013180401007387 */ /* 0x0001e80000100800 */
[----:B------:R4:W2:Y:S01]  /*51770*/  @P1 LDG.E.U8 R53, desc[UR8][R28.64] ;  /* 0x000000081c351981 */ /* 0x0008a2000c1e1100 */
[----:B------:R-:W-:Y:S01]  /*51780*/  SEL R31, R27, R39, !P3 ;  /* 0x000000271b1f7207 */ /* 0x000fe20005800000 */
[----:B------:R-:W-:-:S02]  /*51790*/  IMAD.X R5, R30, 0x1, R18, P6 ;  /* 0x000000011e057824 */ /* 0x000fc400030e0612 */
[----:B------:R-:W-:Y:S04]  /*517a0*/  STL [R1+0x1314], R9 ;  /* 0x0013140901007387 */ /* 0x000fe80000100800 */
[----:B------:R-:W-:Y:S01]  /*517b0*/  STL [R1+0x1370], R0 ;  /* 0x0013700001007387 */ /* 0x000fe20000100800 */
[----:B0-----:R-:W-:Y:S01]  /*517c0*/  IADD3 R4, P6, PT, R25, R19, RZ ;  /* 0x0000001319047210 */ /* 0x001fe20007fde0ff */
[----:B----4-:R-:W-:Y:S02]  /*517d0*/  IMAD R28, R31, R32, RZ ;  /* 0x000000201f1c7224 */ /* 0x010fe400078e02ff */
[----:B------:R0:W-:Y:S01]  /*517e0*/  STL [R1+0x136c], R5 ;  /* 0x00136c0501007387 */ /* 0x0001e20000100800 */
[----:B------:R-:W-:Y:S02]  /*517f0*/  @P0 IMAD.MOV.U32 R33, RZ, RZ, R5 ;  /* 0x000000ffff210224 */ /* 0x000fe400078e0005 */
[----:B------:R-:W-:Y:S01]  /*51800*/  @P0 IMAD.MOV.U32 R32, RZ, RZ, R0 ;  /* 0x000000ffff200224 */ /* 0x000fe200078e0000 */
[----:B------:R-:W-:Y:S01]  /*51810*/  SHF.R.S32.HI R29, RZ, 0x1f, R28 ;  /* 0x0000001fff1d7819 */ /* 0x000fe2000001141c */
[----:B------:R-:W-:Y:S01]  /*51820*/  STL [R1+0x1378], R4 ;  /* 0x0013780401007387 */ /* 0x000fe20000100800 */
[----:B0-----:R-:W-:Y:S01]  /*51830*/  IMAD.X R5, R30, 0x1, R17, P6 ;  /* 0x000000011e057824 */ /* 0x001fe200030e0611 */
[----:B------:R-:W-:Y:S01]  /*51840*/  IADD3 R0, P6, PT, R28, R20, RZ ;  /* 0x000000141c007210 */ /* 0x000fe20007fde0ff */
[----:B------:R-:W-:-:S02]  /*51850*/  @P1 IMAD.MOV.U32 R30, RZ, RZ, R4 ;  /* 0x000000ffff1e1224 */ /* 0x000fc400078e0004 */
[----:B------:R-:W-:Y:S01]  /*51860*/  @P1 IMAD.MOV.U32 R31, RZ, RZ, R5 ;  /* 0x000000ffff1f1224 */ /* 0x000fe200078e0005 */
[----:B------:R0:W-:Y:S04]  /*51870*/  STL [R1+0x1374], R5 ;  /* 0x0013740501007387 */ /* 0x0001e80000100800 */
[----:B------:R4:W2:Y:S01]  /*51880*/  @P1 LDG.E.U8 R46, desc[UR8][R30.64] ;  /* 0x000000081e2e1981 */ /* 0x0008a2000c1e1100 */
[C---:B0-----:R-:W-:Y:S01]  /*51890*/  IMAD.X R5, R29.reuse, 0x1, R18, P6 ;  /* 0x000000011d057824 */ /* 0x041fe200030e0612 */
[----:B------:R-:W-:Y:S01]  /*518a0*/  IADD3 R4, P6, PT, R28, R19, RZ ;  /* 0x000000131c047210 */ /* 0x000fe20007fde0ff */
[----:B----4-:R-:W-:Y:S02]  /*518b0*/  @P0 IMAD.MOV.U32 R30, RZ, RZ, R0 ;  /* 0x000000ffff1e0224 */ /* 0x010fe400078e0000 */
[----:B------:R-:W-:Y:S01]  /*518c0*/  @P0 IMAD.MOV.U32 R31, RZ, RZ, R5 ;  /* 0x000000ffff1f0224 */ /* 0x000fe200078e0005 */
[----:B------:R-:W-:Y:S04]  /*518d0*/  STL [R1+0x13d0], R0 ;  /* 0x0013d00001007387 */ /* 0x000fe80000100800 */
[----:B------:R0:W-:Y:S01]  /*518e0*/  STL [R1+0x13cc], R5 ;  /* 0x0013cc0501007387 */ /* 0x0001e20000100800 */
[----:B------:R-:W-:-:S03]  /*518f0*/  IMAD.X R9, R29, 0x1, R17, P6 ;  /* 0x000000011d097824 */ /* 0x000fc600030e0611 */
[----:B------:R-:W4:Y:S01]  /*51900*/  @P0 LDG.E.U8 R45, desc[UR8][R30.64] ;  /* 0x000000081e2d0981 */ /* 0x000f22000c1e1100 */
[----:B------:R-:W-:Y:S02]  /*51910*/  SEL R93, R27, R93, !P3 ;  /* 0x0000005d1b5d7207 */ /* 0x000fe40005800000 */
[----:B------:R-:W-:Y:S01]  /*51920*/  PRMT R52, RZ, 0x7610, R52 ;  /* 0x00007610ff347816 */ /* 0x000fe20000000034 */
[----:B------:R-:W-:Y:S02]  /*51930*/  STL [R1+0x13d8], R4 ;  /* 0x0013d80401007387 */ /* 0x000fe40000100800 */
[----:B-1----:R-:W-:Y:S02]  /*51940*/  IMAD R28, R93, R35, RZ ;  /* 0x000000235d1c7224 */ /* 0x002fe400078e02ff */
[----:B------:R1:W-:Y:S04]  /*51950*/  STL [R1+0x13d4], R9 ;  /* 0x0013d40901007387 */ /* 0x0003e80000100800 */
[----:B------:R0:W2:Y:S01]  /*51960*/  @P0 LDG.E.U8 R52, desc[UR8][R32.64] ;  /* 0x0000000820340981 */ /* 0x0000a2000c1e1100 */
[----:B------:R-:W-:-:S02]  /*51970*/  SEL R85, R27, R85, !P3 ;  /* 0x000000551b557207 */ /* 0x000fc40005800000 */
[----:B------:R-:W-:Y:S02]  /*51980*/  PRMT R41, RZ, 0x7610, R41 ;  /* 0x00007610ff297816 */ /* 0x000fe40000000029 */
[----:B------:R-:W-:Y:S01]  /*51990*/  SHF.R.S32.HI R29, RZ, 0x1f, R28 ;  /* 0x0000001fff1d7819 */ /* 0x000fe2000001141c */
[----:B------:R-:W1:Y:S01]  /*519a0*/  LDC R35, c[0x0][0x3b0] ;  /* 0x0000ec00ff237b82 */ /* 0x000e620000000800 */
[----:B0-----:R-:W-:Y:S02]  /*519b0*/  @P1 IMAD.MOV.U32 R33, RZ, RZ, R9 ;  /* 0x000000ffff211224 */ /* 0x001fe400078e0009 */
[----:B------:R-:W-:-:S05]  /*519c0*/  @P1 IMAD.MOV.U32 R32, RZ, RZ, R4 ;  /* 0x000000ffff201224 */ /* 0x000fca00078e0004 */
[----:B------:R0:W2:Y:S02]  /*519d0*/  @P1 LDG.E.U8 R41, desc[UR8][R32.64] ;  /* 0x0000000820291981 */ /* 0x0000a4000c1e1100 */
[----:B0-----:R-:W-:Y:S02]  /*519e0*/  PRMT R33, RZ, 0x7610, R33 ;  /* 0x00007610ff217816 */ /* 0x001fe40000000021 */
[----:B------:R-:W-:Y:S02]  /*519f0*/  PRMT R32, RZ, 0x7610, R32 ;  /* 0x00007610ff207816 */ /* 0x000fe40000000020 */
[----:B------:R-:W-:Y:S02]  /*51a00*/  PRMT R40, RZ, 0x7610, R40 ;  /* 0x00007610ff287816 */ /* 0x000fe40000000028 */
[----:B------:R-:W-:Y:S02]  /*51a10*/  PRMT R43, RZ, 0x7610, R43 ;  /* 0x00007610ff2b7816 */ /* 0x000fe4000000002b */
[----:B---3--:R-:W-:-:S05]  /*51a20*/  SEL R25, R27, R38, !P3 ;  /* 0x000000261b197207 */ /* 0x008fca0005800000 */
[----:B------:R-:W-:-:S05]  /*51a30*/  IMAD R25, R25, R34, RZ ;  /* 0x0000002219197224 */ /* 0x000fca00078e02ff */
[----:B------:R-:W-:Y:S02]  /*51a40*/  SHF.R.S32.HI R30, RZ, 0x1f, R25 ;  /* 0x0000001fff1e7819 */ /* 0x000fe40000011419 */
[----:B------:R-:W-:-:S05]  /*51a50*/  IADD3 R5, P6, PT, R25, R20, RZ ;  /* 0x0000001419057210 */ /* 0x000fca0007fde0ff */
[----:B------:R-:W-:Y:S01]  /*51a60*/  IMAD.X R14, R30, 0x1, R18, P6 ;  /* 0x000000011e0e7824 */ /* 0x000fe200030e0612 */
[----:B------:R-:W-:-:S05]  /*51a70*/  IADD3 R0, P6, PT, R25, R19, RZ ;  /* 0x0000001319007210 */ /* 0x000fca0007fde0ff */
[----:B-1----:R-:W-:Y:S01]  /*51a80*/  IMAD.X R9, R30, 0x1, R17, P6 ;  /* 0x000000011e097824 */ /* 0x002fe200030e0611 */
[C---:B------:R-:W-:Y:S02]  /*51a90*/  IADD3 R4, P6, PT, R28.reuse, R20, RZ ;  /* 0x000000141c047210 */ /* 0x040fe40007fde0ff */
[----:B------:R-:W-:Y:S01]  /*51aa0*/  PRMT R34, RZ, 0x7610, R34 ;  /* 0x00007610ff227816 */ /* 0x000fe20000000022 */
[----:B------:R-:W-:Y:S02]  /*51ab0*/  @P0 IMAD.MOV.U32 R30, RZ, RZ, R5 ;  /* 0x000000ffff1e0224 */ /* 0x000fe400078e0005 */
[----:B------:R-:W-:Y:S02]  /*51ac0*/  @P0 IMAD.MOV.U32 R31, RZ, RZ, R14 ;  /* 0x000000ffff1f0224 */ /* 0x000fe400078e000e */
[----:B------:R-:W-:Y:S01]  /*51ad0*/  IMAD.X R15, R29, 0x1, R18, P6 ;  /* 0x000000011d0f7824 */ /* 0x000fe200030e0612 */
[----:B------:R-:W-:Y:S01]  /*51ae0*/  IADD3 R12, P6, PT, R28, R19, RZ ;  /* 0x000000131c0c7210 */ /* 0x000fe20007fde0ff */
[----:B------:R-:W-:Y:S01]  /*51af0*/  IMAD R25, R85, R36, RZ ;  /* 0x0000002455197224 */ /* 0x000fe200078e02ff */
[----:B------:R-:W-:Y:S04]  /*51b00*/  STL [R1+0x1430], R5 ;  /* 0x0014300501007387 */ /* 0x000fe80000100800 */
[----:B------:R0:W-:Y:S04]  /*51b10*/  STL [R1+0x142c], R14 ;  /* 0x00142c0e01007387 */ /* 0x0001e80000100800 */
[----:B------:R1:W3:Y:S01]  /*51b20*/  @P0 LDG.E.U8 R34, desc[UR8][R30.64] ;  /* 0x000000081e220981 */ /* 0x0002e2000c1e1100 */
[----:B------:R-:W-:-:S03]  /*51b30*/  SHF.R.S32.HI R28, RZ, 0x1f, R25 ;  /* 0x0000001fff1c7819 */ /* 0x000fc60000011419 */
[----:B------:R-:W-:Y:S04]  /*51b40*/  STL [R1+0x1438], R0 ;  /* 0x0014380001007387 */ /* 0x000fe80000100800 */
[----:B------:R1:W-:Y:S01]  /*51b50*/  STL [R1+0x1434], R9 ;  /* 0x0014340901007387 */ /* 0x0003e20000100800 */
[----:B0-----:R-:W-:Y:S01]  /*51b60*/  IMAD.X R14, R29, 0x1, R17, P6 ;  /* 0x000000011d0e7824 */ /* 0x001fe200030e0611 */
[C---:B------:R-:W-:Y:S01]  /*51b70*/  IADD3 R5, P6, PT, R25.reuse, R20, RZ ;  /* 0x0000001419057210 */ /* 0x040fe20007fde0ff */
[----:B-1----:R-:W-:Y:S02]  /*51b80*/  @P1 IMAD.MOV.U32 R30, RZ, RZ, R0 ;  /* 0x000000ffff1e1224 */ /* 0x002fe400078e0000 */
[----:B------:R-:W-:Y:S02]  /*51b90*/  @P1 IMAD.MOV.U32 R31, RZ, RZ, R9 ;  /* 0x000000ffff1f1224 */ /* 0x000fe400078e0009 */
[----:B------:R-:W-:Y:S01]  /*51ba0*/  IMAD.X R9, R28, 0x1, R18, P6 ;  /* 0x000000011c097824 */ /* 0x000fe200030e0612 */
[----:B------:R-:W-:-:S02]  /*51bb0*/  IADD3 R0, P6, PT, R25, R19, RZ ;  /* 0x0000001319007210 */ /* 0x000fc40007fde0ff */
[----:B------:R0:W2:Y:S04]  /*51bc0*/  @P1 LDG.E.U8 R33, desc[UR8][R30.64] ;  /* 0x000000081e211981 */ /* 0x0000a8000c1e1100 */
[----:B------:R1:W-:Y:S01]  /*51bd0*/  STL [R1+0x1490], R4 ;  /* 0x0014900401007387 */ /* 0x0003e20000100800 */
[----:B------:R-:W-:Y:S01]  /*51be0*/  SEL R25, R27, R77, !P3 ;  /* 0x0000004d1b197207 */ /* 0x000fe20005800000 */
[----:B------:R-:W-:Y:S02]  /*51bf0*/  @P1 IMAD.MOV.U32 R29, RZ, RZ, R14 ;  /* 0x000000ffff1d1224 */ /* 0x000fe400078e000e */
[----:B0-----:R-:W-:Y:S02]  /*51c00*/  @P0 IMAD.MOV.U32 R30, RZ, RZ, R4 ;  /* 0x000000ffff1e0224 */ /* 0x001fe400078e0004 */
[----:B------:R-:W-:-:S02]  /*51c10*/  @P0 IMAD.MOV.U32 R31, RZ, RZ, R15 ;  /* 0x000000ffff1f0224 */ /* 0x000fc400078e000f */
[----:B-1----:R-:W-:Y:S01]  /*51c20*/  IMAD.X R4, R28, 0x1, R17, P6 ;  /* 0x000000011c047824 */ /* 0x002fe200030e0611 */
[----:B------:R-:W-:Y:S01]  /*51c30*/  ISETP.GT.U32.AND P6, PT, R21, R24, PT ;  /* 0x000000181500720c */ /* 0x000fe20003fc4070 */
[----:B------:R-:W-:Y:S01]  /*51c40*/  @P1 IMAD.MOV.U32 R28, RZ, RZ, R12 ;  /* 0x000000ffff1c1224 */ /* 0x000fe200078e000c */
[----:B------:R0:W2:Y:S01]  /*51c50*/  @P0 LDG.E.U8 R32, desc[UR8][R30.64] ;  /* 0x000000081e200981 */ /* 0x0000a2000c1e1100 */
[----:B------:R-:W-:Y:S02]  /*51c60*/  IMAD R25, R25, R35, RZ ;  /* 0x0000002319197224 */ /* 0x000fe400078e02ff */
[----:B------:R-:W-:Y:S01]  /*51c70*/  IMAD.MOV.U32 R38, RZ, RZ, R23 ;  /* 0x000000ffff267224 */ /* 0x000fe200078e0017 */
[----:B------:R-:W-:Y:S01]  /*51c80*/  STL [R1+0x148c], R15 ;  /* 0x00148c0f01007387 */ /* 0x000fe20000100800 */
[----:B0-----:R-:W-:-:S03]  /*51c90*/  PRMT R31, RZ, 0x7610, R31 ;  /* 0x00007610ff1f7816 */ /* 0x001fc6000000001f */
[----:B------:R-:W-:Y:S04]  /*51ca0*/  STL [R1+0x1498], R12 ;  /* 0x0014980c01007387 */ /* 0x000fe80000100800 */
[----:B------:R-:W-:Y:S04]  /*51cb0*/  STL [R1+0x1494], R14 ;  /* 0x0014940e01007387 */ /* 0x000fe80000100800 */
[----:B------:R0:W-:Y:S04]  /*51cc0*/  STL [R1+0x14f0], R5 ;  /* 0x0014f00501007387 */ /* 0x0001e80000100800 */
[----:B------:R1:W2:Y:S01]  /*51cd0*/  @P1 LDG.E.U8 R31, desc[UR8][R28.64] ;  /* 0x000000081c1f1981 */ /* 0x0002a2000c1e1100 */
[----:B------:R-:W-:Y:S01]  /*51ce0*/  @!P5 IMAD.MOV R38, RZ, RZ, -R38 ;  /* 0x000000ffff26d224 */ /* 0x000fe200078e0a26 */
[----:B------:R-:W-:-:S02]  /*51cf0*/  SHF.R.S32.HI R23, RZ, 0x1f, R25 ;  /* 0x0000001fff177819 */ /* 0x000fc40000011419 */
[----:B------:R0:W-:Y:S04]  /*51d00*/  STL [R1+0x14ec], R9 ;  /* 0x0014ec0901007387 */ /* 0x0001e80000100800 */
[----:B------:R0:W-:Y:S01]  /*51d10*/  STL [R1+0x14f8], R0 ;  /* 0x0014f80001007387 */ /* 0x0001e20000100800 */
[----:B-1----:R-:W-:Y:S02]  /*51d20*/  @P0 IMAD.MOV.U32 R28, RZ, RZ, R5 ;  /* 0x000000ffff1c0224 */ /* 0x002fe400078e0005 */
[----:B------:R-:W-:Y:S01]  /*51d30*/  @P0 IMAD.MOV.U32 R29, RZ, RZ, R9 ;  /* 0x000000ffff1d0224 */ /* 0x000fe200078e0009 */
[----:B0-----:R-:W-:Y:S01]  /*51d40*/  IADD3 R5, P5, PT, R25, R20, RZ ;  /* 0x0000001419057210 */ /* 0x001fe20007fbe0ff */
[----:B------:R-:W-:-:S03]  /*51d50*/  @!P6 IMAD.IADD R24, R24, 0x1, -R21 ;  /* 0x000000011818e824 */ /* 0x000fc600078e0a15 */
[----:B------:R0:W2:Y:S01]  /*51d60*/  @P0 LDG.E.U8 R40, desc[UR8][R28.64] ;  /* 0x000000081c280981 */ /* 0x0000a2000c1e1100 */
[----:B------:R-:W-:-:S03]  /*51d70*/  IMAD.X R9, R23, 0x1, R18, P5 ;  /* 0x0000000117097824 */ /* 0x000fc600028e0612 */
[----:B------:R1:W-:Y:S01]  /*51d80*/  STL [R1+0x14f4], R4 ;  /* 0x0014f40401007387 */ /* 0x0003e20000100800 */
[----:B------:R-:W-:Y:S02]  /*51d90*/  @P0 IMAD.MOV.U32 R36, RZ, RZ, R5 ;  /* 0x000000ffff240224 */ /* 0x000fe400078e0005 */
[----:B0-----:R-:W-:Y:S01]  /*51da0*/  @P1 IMAD.MOV.U32 R28, RZ, RZ, R0 ;  /* 0x000000ffff1c1224 */ /* 0x001fe200078e0000 */
[----:B------:R-:W-:Y:S01]  /*51db0*/  IADD3 R0, P6, PT, R25, R19, RZ ;  /* 0x0000001319007210 */ /* 0x000fe20007fde0ff */
[----:B------:R-:W-:Y:S02]  /*51dc0*/  @P1 IMAD.MOV.U32 R29, RZ, RZ, R4 ;  /* 0x000000ffff1d1224 */ /* 0x000fe400078e0004 */
[----:B------:R-:W-:Y:S01]  /*51dd0*/  @P0 IMAD.MOV.U32 R37, RZ, RZ, R9 ;  /* 0x000000ffff250224 */ /* 0x000fe200078e0009 */
[----:B------:R-:W-:Y:S01]  /*51de0*/  STL [R1+0x1550], R5 ;  /* 0x0015500501007387 */ /* 0x000fe20000100800 */
[----:B-1----:R-:W-:-:S03]  /*51df0*/  IMAD.X R4, R23, 0x1, R17, P6 ;  /* 0x0000000117047824 */ /* 0x002fc600030e0611 */
[----:B------:R0:W-:Y:S04]  /*51e00*/  STL [R1+0x1558], R0 ;  /* 0x0015580001007387 */ /* 0x0001e80000100800 */
[----:B------:R1:W-:Y:S04]  /*51e10*/  STL [R1+0x154c], R9 ;  /* 0x00154c0901007387 */ /* 0x0003e80000100800 */
[----:B------:R0:W-:Y:S04]  /*51e20*/  STL [R1+0x1554], R4 ;  /* 0x0015540401007387 */ /* 0x0001e80000100800 */
[----:B------:R0:W2:Y:S04]  /*51e30*/  @P0 LDG.E.U8 R43, desc[UR8][R36.64] ;  /* 0x00000008242b0981 */ /* 0x0000a8000c1e1100 */
[----:B------:R-:W2:Y:S01]  /*51e40*/  LDL.LU R82, [R1+0xfbc] ;  /* 0x000fbc0001527983 */ /* 0x000ea20000300800 */
[----:B0-----:R-:W-:-:S03]  /*51e50*/  @P1 IMAD.MOV.U32 R36, RZ, RZ, R0 ;  /* 0x000000ffff241224 */ /* 0x001fc600078e0000 */
[----:B------:R-:W3:Y:S04]  /*51e60*/  LDL.LU R0, [R1+0xfb8] ;  /* 0x000fb80001007983 */ /* 0x000ee80000300800 */
[----:B------:R-:W3:Y:S04]  /*51e70*/  LDL.LU R68, [R1+0xfac] ;  /* 0x000fac0001447983 */ /* 0x000ee80000300800 */
[----:B-1----:R-:W3:Y:S04]  /*51e80*/  LDL.LU R9, [R1+0xfa8] ;  /* 0x000fa80001097983 */ /* 0x002ee80000300800 */
[----:B------:R-:W4:Y:S04]  /*51e90*/  LDL.LU R12, [R1+0xfa4] ;  /* 0x000fa400010c7983 */ /* 0x000f280000300800 */
[----:B------:R-:W4:Y:S01]  /*51ea0*/  LDL.LU R75, [R1+0xef8] ;  /* 0x000ef800014b7983 */ /* 0x000f220000300800 */
[----:B------:R-:W-:-:S02]  /*51eb0*/  PRMT R44, RZ, 0x7610, R44 ;  /* 0x00007610ff2c7816 */ /* 0x000fc4000000002c */
[C---:B------:R-:W-:Y:S02]  /*51ec0*/  ISETP.GT.U32.AND P5, PT, R21.reuse, R24, PT ;  /* 0x000000181500720c */ /* 0x040fe40003fa4070 */
[----:B------:R-:W-:Y:S01]  /*51ed0*/  ISETP.GT.U32.AND P6, PT, R21, R26, PT ;  /* 0x0000001a1500720c */ /* 0x000fe20003fc4070 */
[C---:B------:R-:W-:Y:S01]  /*51ee0*/  VIADD R39, R72.reuse, 0x56 ;  /* 0x0000005648277836 */ /* 0x040fe20000000000 */
[----:B------:R-:W-:Y:S01]  /*51ef0*/  PRMT R42, RZ, 0x7610, R42 ;  /* 0x00007610ff2a7816 */ /* 0x000fe2000000002a */
[----:B------:R-:W-:Y:S01]  /*51f00*/  @P1 IMAD.MOV.U32 R37, RZ, RZ, R4 ;  /* 0x000000ffff251224 */ /* 0x000fe200078e0004 */
[----:B------:R0:W4:Y:S01]  /*51f10*/  @P1 LDG.E.U8 R44, desc[UR8][R28.64] ;  /* 0x000000081c2c1981 */ /* 0x000122000c1e1100 */
[----:B------:R-:W-:Y:S01]  /*51f20*/  VIADD R30, R72, 0x5e ;  /* 0x0000005e481e7836 */ /* 0x000fe20000000000 */
[----:B------:R-:W1:Y:S02]  /*51f30*/  S2R R16, SR_TID.X ;  /* 0x0000000000107919 */ /* 0x000e640000002100 */
[----:B------:R0:W4:Y:S04]  /*51f40*/  @P1 LDG.E.U8 R42, desc[UR8][R36.64] ;  /* 0x00000008242a1981 */ /* 0x000128000c1e1100 */
[----:B------:R-:W4:Y:S04]  /*51f50*/  LDL.LU R5, [R1+0xef0] ;  /* 0x000ef00001057983 */ /* 0x000f280000300800 */
[----:B------:R-:W4:Y:S01]  /*51f60*/  LDL.LU R83, [R1+0xe54] ;  /* 0x000e540001537983 */ /* 0x000f220000300800 */
[----:B------:R-:W-:-:S02]  /*51f70*/  @!P5 IMAD.IADD R24, R24, 0x1, -R21 ;  /* 0x000000011818d824 */ /* 0x000fc400078e0a15 */
[----:B0-----:R-:W-:Y:S01]  /*51f80*/  VIADD R28, R72, 0x5d ;  /* 0x0000005d481c7836 */ /* 0x001fe20000000000 */
[----:B------:R-:W-:Y:S01]  /*51f90*/  ISETP.GE.AND P5, PT, R39, RZ, PT ;  /* 0x000000ff2700720c */ /* 0x000fe20003fa6270 */
[----:B------:R-:W-:Y:S01]  /*51fa0*/  @!P6 IMAD.IADD R26, R26, 0x1, -R21 ;  /* 0x000000011a1ae824 */ /* 0x000fe200078e0a15 */
[----:B------:R-:W-:Y:S01]  /*51fb0*/  IABS R29, R30 ;  /* 0x0000001e001d7213 */ /* 0x000fe20000000000 */
[----:B------:R-:W4:Y:S01]  /*51fc0*/  LDL.LU R70, [R1+0xe4c] ;  /* 0x000e4c0001467983 */ /* 0x000f220000300800 */
[----:B------:R-:W-:Y:S01]  /*51fd0*/  IABS R25, R28 ;  /* 0x0000001c00197213 */ /* 0x000fe20000000000 */
[----:B------:R-:W-:Y:S01]  /*51fe0*/  IMAD.MOV.U32 R37, RZ, RZ, R24 ;  /* 0x000000ffff257224 */ /* 0x000fe200078e0018 */
[----:B------:R-:W-:Y:S01]  /*51ff0*/  ISETP.GT.U32.AND P6, PT, R21, R26, PT ;  /* 0x0000001a1500720c */ /* 0x000fe20003fc4070 */
[----:B------:R-:W-:Y:S01]  /*52000*/  VIADD R39, R72, 0x57 ;  /* 0x0000005748277836 */ /* 0x000fe20000000000 */
[----:B------:R-:W4:Y:S01]  /*52010*/  LDL.LU R91, [R1+0xdc4] ;  /* 0x000dc400015b7983 */ /* 0x000f220000300800 */
[----:B------:R-:W-:-:S04]  /*52020*/  IMAD.HI.U32 R23, R22, R25, RZ ;  /* 0x0000001916177227 */ /* 0x000fc800078e00ff */
[----:B------:R-:W-:Y:S01]  /*52030*/  IMAD.MOV.U32 R24, RZ, RZ, R29 ;  /* 0x000000ffff187224 */ /* 0x000fe200078e001d */
[----:B------:R-:W4:Y:S01]  /*52040*/  LDL.LU R15, [R1+0xdc0] ;  /* 0x000dc000010f7983 */ /* 0x000f220000300800 */
[----:B------:R-:W-:Y:S02]  /*52050*/  IMAD.MOV R23, RZ, RZ, -R23 ;  /* 0x000000ffff177224 */ /* 0x000fe400078e0a17 */
[----:B------:R-:W-:Y:S02]  /*52060*/  @!P5 IMAD.MOV R37, RZ, RZ, -R37 ;  /* 0x000000ffff25d224 */ /* 0x000fe400078e0a25 */
[----:B------:R-:W-:-:S04]  /*52070*/  IMAD.HI.U32 R35, R22, R24, RZ ;  /* 0x0000001816237227 */ /* 0x000fc800078e00ff */
[C---:B------:R-:W-:Y:S02]  /*52080*/  IMAD R25, R21.reuse, R23, R25 ;  /* 0x0000001715197224 */ /* 0x040fe400078e0219 */
[----:B------:R-:W-:Y:S01]  /*52090*/  VIADD R29, R72, 0x7d ;  /* 0x0000007d481d7836 */ /* 0x000fe20000000000 */
[----:B------:R-:W4:Y:S01]  /*520a0*/  LDL.LU R4, [R1+0xdbc] ;  /* 0x000dbc0001047983 */ /* 0x000f220000300800 */
[----:B------:R-:W-:Y:S01]  /*520b0*/  @!P6 IMAD.IADD R26, R26, 0x1, -R21 ;  /* 0x000000011a1ae824 */ /* 0x000fe200078e0a15 */
[----:B------:R-:W-:Y:S02]  /*520c0*/  ISETP.GT.U32.AND P5, PT, R21, R25, PT ;  /* 0x000000191500720c */ /* 0x000fe40003fa4070 */
[----:B------:R-:W-:Y:S01]  /*520d0*/  ISETP.GE.AND P6, PT, R39, RZ, PT ;  /* 0x000000ff2700720c */ /* 0x000fe20003fc6270 */
[----:B------:R-:W-:Y:S01]  /*520e0*/  IMAD.MOV R35, RZ, RZ, -R35 ;  /* 0x000000ffff237224 */ /* 0x000fe200078e0a23 */
[----:B------:R-:W-:Y:S01]  /*520f0*/  IABS R23, R29 ;  /* 0x0000001d00177213 */ /* 0x000fe20000000000 */
[----:B------:R-:W-:Y:S01]  /*52100*/  IMAD.MOV.U32 R36, RZ, RZ, R26 ;  /* 0x000000ffff247224 */ /* 0x000fe200078e001a */
[----:B------:R-:W4:Y:S01]  /*52110*/  LDL.LU R14, [R1+0xdb0] ;  /* 0x000db000010e7983 */ /* 0x000f220000300800 */
[----:B------:R-:W-:-:S03]  /*52120*/  IMAD R24, R21, R35, R24 ;  /* 0x0000002315187224 */ /* 0x000fc600078e0218 */
[----:B------:R-:W4:Y:S03]  /*52130*/  LDL.LU R84, [R1+0x564] ;  /* 0x0005640001547983 */ /* 0x000f260000300800 */
[----:B------:R-:W-:Y:S02]  /*52140*/  @!P5 IMAD.IADD R25, R25, 0x1, -R21 ;  /* 0x000000011919d824 */ /* 0x000fe400078e0a15 */
[----:B------:R-:W-:-:S04]  /*52150*/  IMAD.HI.U32 R26, R22, R23, RZ ;  /* 0x00000017161a7227 */ /* 0x000fc800078e00ff */
[----:B------:R-:W-:Y:S01]  /*52160*/  @!P6 IMAD.MOV R36, RZ, RZ, -R36 ;  /* 0x000000ffff24e224 */ /* 0x000fe200078e0a24 */
[----:B------:R-:W4:Y:S01]  /*52170*/  LDL.LU R92, [R1+0x55c] ;  /* 0x00055c00015c7983 */ /* 0x000f220000300800 */
[C---:B------:R-:W-:Y:S02]  /*52180*/  ISETP.GT.U32.AND P5, PT, R21.reuse, R25, PT ;  /* 0x000000191500720c */ /* 0x040fe40003fa4070 */
[----:B------:R-:W-:Y:S01]  /*52190*/  ISETP.GT.U32.AND P6, PT, R21, R24, PT ;  /* 0x000000181500720c */ /* 0x000fe20003fc4070 */
[----:B------:R-:W-:-:S04]  /*521a0*/  IMAD.MOV R26, RZ, RZ, -R26 ;  /* 0x000000ffff1a7224 */ /* 0x000fc800078e0a1a */
[----:B------:R-:W-:-:S06]  /*521b0*/  IMAD R23, R21, R26, R23 ;  /* 0x0000001a15177224 */ /* 0x000fcc00078e0217 */
[--C-:B------:R-:W-:Y:S01]  /*521c0*/  @!P5 IMAD.IADD R25, R25, 0x1, -R21.reuse ;  /* 0x000000011919d824 */ /* 0x100fe200078e0a15 */
[----:B------:R-:W-:Y:S01]  /*521d0*/  ISETP.GT.U32.AND P5, PT, R21, R23, PT ;  /* 0x000000171500720c */ /* 0x000fe20003fa4070 */
[----:B------:R-:W-:Y:S01]  /*521e0*/  @!P6 IMAD.IADD R24, R24, 0x1, -R21 ;  /* 0x000000011818e824 */ /* 0x000fe200078e0a15 */
[----:B------:R-:W-:Y:S01]  /*521f0*/  ISETP.GE.AND P6, PT, R28, RZ, PT ;  /* 0x000000ff1c00720c */ /* 0x000fe20003fc6270 */
[----:B------:R-:W-:Y:S02]  /*52200*/  VIADD R28, R72, 0x5f ;  /* 0x0000005f481c7836 */ /* 0x000fe40000000000 */
[----:B------:R-:W-:-:S03]  /*52210*/  IMAD.MOV.U32 R35, RZ, RZ, R25 ;  /* 0x000000ffff237224 */ /* 0x000fc600078e0019 */
[----:B------:R-:W-:-:S05]  /*52220*/  IABS R76, R28 ;  /* 0x0000001c004c7213 */ /* 0x000fca0000000000 */
[----:B------:R-:W-:Y:S02]  /*52230*/  @!P5 IMAD.IADD R23, R23, 0x1, -R21 ;  /* 0x000000011717d824 */ /* 0x000fe400078e0a15 */
[----:B------:R-:W-:Y:S01]  /*52240*/  @!P6 IMAD.MOV R35, RZ, RZ, -R35 ;  /* 0x000000ffff23e224 */ /* 0x000fe200078e0a23 */
[C---:B------:R-:W-:Y:S02]  /*52250*/  ISETP.GT.U32.AND P6, PT, R21.reuse, R24, PT ;  /* 0x000000181500720c */ /* 0x040fe40003fc4070 */
[----:B------:R-:W-:Y:S01]  /*52260*/  ISETP.GT.U32.AND P5, PT, R21, R23, PT ;  /* 0x000000171500720c */ /* 0x000fe20003fa4070 */
[----:B------:R-:W-:-:S04]  /*52270*/  IMAD.MOV.U32 R25, RZ, RZ, R76 ;  /* 0x000000ffff197224 */ /* 0x000fc800078e004c */
[----:B------:R-:W-:-:S04]  /*52280*/  IMAD.HI.U32 R76, R22, R25, RZ ;  /* 0x00000019164c7227 */ /* 0x000fc800078e00ff */
[----:B------:R-:W-:Y:S02]  /*52290*/  IMAD.MOV R76, RZ, RZ, -R76 ;  /* 0x000000ffff4c7224 */ /* 0x000fe400078e0a4c */
[--C-:B------:R-:W-:Y:S01]  /*522a0*/  @!P6 IMAD.IADD R24, R24, 0x1, -R21.reuse ;  /* 0x000000011818e824 */ /* 0x100fe200078e0a15 */
[----:B------:R-:W-:Y:S01]  /*522b0*/  ISETP.GE.AND P6, PT, R30, RZ, PT ;  /* 0x000000ff1e00720c */ /* 0x000fe20003fc6270 */
[----:B------:R-:W-:Y:S01]  /*522c0*/  @!P5 IMAD.IADD R23, R23, 0x1, -R21 ;  /* 0x000000011717d824 */ /* 0x000fe200078e0a15 */
[----:B------:R-:W4:Y:S01]  /*522d0*/  LDL.LU R30, [R1+0xe5c] ;  /* 0x000e5c00011e7983 */ /* 0x000f220000300800 */
[----:B------:R-:W-:-:S03]  /*522e0*/  ISETP.GE.AND P5, PT, R29, RZ, PT ;  /* 0x000000ff1d00720c */ /* 0x000fc60003fa6270 */
[----:B------:R-:W4:Y:S01]  /*522f0*/  LDL.LU R29, [R1+0xe68] ;  /* 0x000e6800011d7983 */ /* 0x000f220000300800 */
[----:B------:R-:W-:Y:S01]  /*52300*/  IMAD R25, R21, R76, R25 ;  /* 0x0000004c15197224 */ /* 0x000fe200078e0219 */
[----:B-1----:R-:W-:Y:S02]  /*52310*/  LOP3.LUT R16, R16, 0x7f, RZ, 0xc0, !PT ;  /* 0x0000007f10107812 */ /* 0x002fe400078ec0ff */
[----:B------:R-:W4:Y:S02]  /*52320*/  LDL.LU R76, [R1+0xfb4] ;  /* 0x000fb400014c7983 */ /* 0x000f240000300800 */
[----:B------:R-:W-:-:S05]  /*52330*/  LOP3.LUT R16, R16, 0x70, RZ, 0x3c, !PT ;  /* 0x0000007010107812 */ /* 0x000fca00078e3cff */
[----:B--2---:R0:W-:Y:S04]  /*52340*/  STS.U8 [R16+UR4+0x6f80], R82 ;  /* 0x006f805210007988 */ /* 0x0041e80008000004 */
[----:B0-----:R-:W2:Y:S04]  /*52350*/  LDL.LU R82, [R1+0x4f0] ;  /* 0x0004f00001527983 */ /* 0x001ea80000300800 */
[----:B---3--:R0:W-:Y:S04]  /*52360*/  STS.U8 [R16+UR4+0x7380], R9 ;  /* 0x0073800910007988 */ /* 0x0081e80008000004 */
[----:B----4-:R1:W-:Y:S04]  /*52370*/  STS.U8 [R16+UR4+0xf380], R12 ;  /* 0x00f3800c10007988 */ /* 0x0103e80008000004 */
[----:B------:R3:W-:Y:S04]  /*52380*/  STS.U8 [R16+UR4+0x17380], R75 ;  /* 0x0173804b10007988 */ /* 0x0007e80008000004 */
[----:B0-----:R-:W4:Y:S04]  /*52390*/  LDL.LU R9, [R1+0x4e8] ;  /* 0x0004e80001097983 */ /* 0x001f280000300800 */
[----:B-1----:R-:W4:Y:S04]  /*523a0*/  LDL.LU R12, [R1+0x284] ;  /* 0x00028400010c7983 */ /* 0x002f280000300800 */
[----:B---3--:R-:W3:Y:S04]  /*523b0*/  LDL.LU R75, [R1+0x280] ;  /* 0x00028000014b7983 */ /* 0x008ee80000300800 */
[----:B------:R0:W-:Y:S02]  /*523c0*/  STS.U8 [R16+UR4+0xef80], R0 ;  /* 0x00ef800010007988 */ /* 0x0001e40008000004 */
[----:B0-----:R-:W0:Y:S02]  /*523d0*/  S2R R0, SR_TID.X ;  /* 0x0000000000007919 */ /* 0x001e240000002100 */
[----:B------:R1:W-:Y:S04]  /*523e0*/  STS.U8 [R16+UR4+0x1ef80], R68 ;  /* 0x01ef804410007988 */ /* 0x0003e80008000004 */
[----:B------:R1:W-:Y:S04]  /*523f0*/  STS.U8 [R16+UR4+0x1f380], R5 ;  /* 0x01f3800510007988 */ /* 0x0003e80008000004 */
[----:B------:R-:W-:Y:S04]  /*52400*/  STS.U8 [R16+UR4+0x17780], R83 ;  /* 0x0177805310007988 */ /* 0x000fe80008000004 */
[----:B------:R-:W-:Y:S04]  /*52410*/  STS.U8 [R16+UR4+0x1f780], R70 ;  /* 0x01f7804610007988 */ /* 0x000fe80008000004 */
[----:B------:R-:W-:Y:S04]  /*52420*/  STS.U8 [R16+UR4+0x7b80], R91 ;  /* 0x007b805b10007988 */ /* 0x000fe80008000004 */
[----:B-1----:R-:W3:Y:S04]  /*52430*/  LDL.LU R68, [R1+0x250] ;  /* 0x0002500001447983 */ /* 0x002ee80000300800 */
[----:B------:R-:W3:Y:S04]  /*52440*/  LDL.LU R5, [R1+0x224] ;  /* 0x0002240001057983 */ /* 0x000ee80000300800 */
[----:B------:R-:W-:Y:S04]  /*52450*/  STS.U8 [R16+UR4+0xfb80], R15 ;  /* 0x00fb800f10007988 */ /* 0x000fe80008000004 */
[----:B------:R-:W-:Y:S04]  /*52460*/  STS.U8 [R16+UR4+0x17b80], R4 ;  /* 0x017b800410007988 */ /* 0x000fe80008000004 */
[----:B------:R-:W-:Y:S04]  /*52470*/  STS.U8 [R16+UR4+0x1fb80], R14 ;  /* 0x01fb800e10007988 */ /* 0x000fe80008000004 */
[----:B------:R-:W-:Y:S01]  /*52480*/  STS.U8 [R16+UR4+0x7f80], R84 ;  /* 0x007f805410007988 */ /* 0x000fe20008000004 */
[----:B0-----:R-:W-:-:S03]  /*52490*/  LOP3.LUT R0, R0, 0x7f, RZ, 0xc0, !PT ;  /* 0x0000007f00007812 */ /* 0x001fc600078ec0ff */
[----:B------:R-:W-:Y:S04]  /*524a0*/  STS.U8 [R16+UR4+0xff80], R92 ;  /* 0x00ff805c10007988 */ /* 0x000fe80008000004 */
[----:B------:R-:W-:Y:S04]  /*524b0*/  STS.U8 [R16+UR4+0xf780], R30 ;  /* 0x00f7801e10007988 */ /* 0x000fe80008000004 */
[----:B------:R-:W-:Y:S04]  /*524c0*/  STS.U8 [R16+UR4+0x7780], R29 ;  /* 0x0077801d10007988 */ /* 0x000fe80008000004 */
[----:B------:R0:W-:Y:S04]  /*524d0*/  STS.U8 [R16+UR4+0x16f80], R76 ;  /* 0x016f804c10007988 */ /* 0x0001e80008000004 */
        /* <DEDUP_REMOVED lines=11> */
[----:B--2---:R0:W-:Y:S04]  /*52590*/  STS.U8 [R16+UR4+0x17f80], R82 ;  /* 0x017f805210007988 */ /* 0x0041e80008000004 */
[----:B0-----:R-:W2:Y:S04]  /*525a0*/  LDL.LU R82, [R1+0x10c] ;  /* 0x00010c0001527983 */ /* 0x001ea80000300800 */
[----:B----4-:R0:W-:Y:S04]  /*525b0*/  STS.U8 [R16+UR4+0x1ff80], R9 ;  /* 0x01ff800910007988 */ /* 0x0101e80008000004 */
[----:B------:R1:W-:Y:S04]  /*525c0*/  STS.U8 [R0+UR4+0x40000], R12 ;  /* 0x0400000c00007988 */ /* 0x0003e80008000004 */
[----:B---3--:R3:W-:Y:S04]  /*525d0*/  STS.U8 [R0+UR4+0x44000], R75 ;  /* 0x0440004b00007988 */ /* 0x0087e80008000004 */
[----:B0-----:R-:W4:Y:S04]  /*525e0*/  LDL.LU R16, [R1+0x254] ;  /* 0x0002540001107983 */ /* 0x001f280000300800 */
[----:B------:R-:W2:Y:S04]  /*525f0*/  LDL.LU R9, [R1+0xb4] ;  /* 0x0000b40001097983 */ /* 0x000ea80000300800 */
[----:B-1----:R-:W2:Y:S04]  /*52600*/  LDL.LU R12, [R1+0xb0] ;  /* 0x0000b000010c7983 */ /* 0x002ea80000300800 */
[----:B---3--:R-:W3:Y:S04]  /*52610*/  LDL.LU R75, [R1+0x3828] ;  /* 0x00382800014b7983 */ /* 0x008ee80000300800 */
[----:B------:R-:W-:Y:S04]  /*52620*/  STS.U8 [R0+UR4+0x45400], R7 ;  /* 0x0454000700007988 */ /* 0x000fe80008000004 */
[----:B------:R-:W-:Y:S04]  /*52630*/  STS.U8 [R0+UR4+0x41400], R11 ;  /* 0x0414000b00007988 */ /* 0x000fe80008000004 */
[----:B------:R-:W-:Y:S04]  /*52640*/  STS.U8 [R0+UR4+0x45000], R74 ;  /* 0x0450004a00007988 */ /* 0x000fe80008000004 */
[----:B------:R-:W-:Y:S04]  /*52650*/  STS.U8 [R0+UR4+0x46000], R79 ;  /* 0x0460004f00007988 */ /* 0x000fe80008000004 */
[----:B------:R0:W-:Y:S04]  /*52660*/  STS.U8 [R0+UR4+0x44400], R68 ;  /* 0x0444004400007988 */ /* 0x0001e80008000004 */
[----:B------:R1:W-:Y:S04]  /*52670*/  STS.U8 [R0+UR4+0x40800], R5 ;  /* 0x0408000500007988 */ /* 0x0003e80008000004 */
[----:B0-----:R-:W2:Y:S04]  /*52680*/  LDL.LU R68, [R1+0x6c] ;  /* 0x00006c0001447983 */ /* 0x001ea80000300800 */
[----:B-1----:R-:W2:Y:S04]  /*52690*/  LDL.LU R5, [R1+0x28] ;  /* 0x0000280001057983 */ /* 0x002ea80000300800 */
[----:B------:R-:W2:Y:S04]  /*526a0*/  LDL.LU R7, [R1+0x27c] ;  /* 0x00027c0001077983 */ /* 0x000ea80000300800 */
[----:B---3--:R0:W-:Y:S04]  /*526b0*/  STS.U8 [R0+UR4+0x41000], R75 ;  /* 0x0410004b00007988 */ /* 0x0081e80008000004 */
[----:B0-----:R-:W3:Y:S04]  /*526c0*/  LDL.LU R75, [R1+0x278] ;  /* 0x00027800014b7983 */ /* 0x001ee80000300800 */
[----:B------:R-:W3:Y:S04]  /*526d0*/  LDL.LU R11, [R1+0x24c] ;  /* 0x00024c00010b7983 */ /* 0x000ee80000300800 */
[----:B------:R-:W3:Y:S04]  /*526e0*/  LDL.LU R74, [R1+0x248] ;  /* 0x00024800014a7983 */ /* 0x000ee80000300800 */
[----:B------:R-:W3:Y:S04]  /*526f0*/  LDL.LU R79, [R1+0x3824] ;  /* 0x00382400014f7983 */ /* 0x000ee80000300800 */
[----:B------:R0:W-:Y:S04]  /*52700*/  STS.U8 [R0+UR4+0x42c00], R10 ;  /* 0x042c000a00007988 */ /* 0x0001e80008000004 */
[----:B------:R1:W-:Y:S04]  /*52710*/  STS.U8 [R0+UR4+0x46c00], R80 ;  /* 0x046c005000007988 */ /* 0x0003e80008000004 */
[----:B0-----:R-:W4:Y:S04]  /*52720*/  LDL.LU R10, [R1+0x3820] ;  /* 0x00382000010a7983 */ /* 0x001f280000300800 */
[----:B-1----:R-:W4:Y:S04]  /*52730*/  LDL.LU R80, [R1+0x381c] ;  /* 0x00381c0001507983 */ /* 0x002f280000300800 */
[----:B--2---:R-:W-:Y:S04]  /*52740*/  STS.U8 [R0+UR4+0x43000], R9 ;  /* 0x0430000900007988 */ /* 0x004fe80008000004 */
[----:B------:R-:W-:Y:S04]  /*52750*/  STS.U8 [R0+UR4+0x47000], R12 ;  /* 0x0470000c00007988 */ /* 0x000fe80008000004 */
[----:B---3--:R0:W-:Y:S04]  /*52760*/  STS.U8 [R0+UR4+0x43400], R79 ;  /* 0x0434004f00007988 */ /* 0x0081e80008000004 */
[----:B0-----:R-:W2:Y:S04]  /*52770*/  LDL.LU R79, [R1+0x3818] ;  /* 0x00381800014f7983 */ /* 0x001ea80000300800 */
[----:B------:R-:W3:Y:S04]  /*52780*/  LDL.LU R9, [R1+0x21c] ;  /* 0x00021c0001097983 */ /* 0x000ee80000300800 */
[----:B------:R-:W3:Y:S04]  /*52790*/  LDL.LU R12, [R1+0x218] ;  /* 0x00021800010c7983 */ /* 0x000ee80000300800 */
[----:B----4-:R0:W-:Y:S04]  /*527a0*/  STS.U8 [R0+UR4+0x40400], R16 ;  /* 0x0404001000007988 */ /* 0x0101e80008000004 */
[----:B------:R1:W-:Y:S04]  /*527b0*/  STS.U8 [R0+UR4+0x44800], R76 ;  /* 0x0448004c00007988 */ /* 0x0003e80008000004 */
[----:B------:R4:W-:Y:S04]  /*527c0*/  STS.U8 [R0+UR4+0x40c00], R29 ;  /* 0x040c001d00007988 */ /* 0x0009e80008000004 */
[----:B------:R-:W-:Y:S04]  /*527d0*/  STS.U8 [R0+UR4+0x44c00], R30 ;  /* 0x044c001e00007988 */ /* 0x000fe80008000004 */
[----:B------:R0:W-:Y:S04]  /*527e0*/  STS.U8 [R0+UR4+0x47800], R10 ;  /* 0x0478000a00007988 */ /* 0x0001e80008000004 */
[----:B------:R-:W-:Y:S04]  /*527f0*/  STS.U8 [R0+UR4+0x41800], R83 ;  /* 0x0418005300007988 */ /* 0x000fe80008000004 */
[----:B------:R-:W-:Y:S04]  /*52800*/  STS.U8 [R0+UR4+0x45800], R70 ;  /* 0x0458004600007988 */ /* 0x000fe80008000004 */
[----:B------:R-:W-:Y:S04]  /*52810*/  STS.U8 [R0+UR4+0x41c00], R91 ;  /* 0x041c005b00007988 */ /* 0x000fe80008000004 */
[----:B0-----:R-:W3:Y:S04]  /*52820*/  LDL.LU R16, [R1+0x1e8] ;  /* 0x0001e80001107983 */ /* 0x001ee80000300800 */
[----:B-1----:R-:W3:Y:S04]  /*52830*/  LDL.LU R76, [R1+0x1c0] ;  /* 0x0001c000014c7983 */ /* 0x002ee80000300800 */
[----:B------:R-:W-:Y:S04]  /*52840*/  STS.U8 [R0+UR4+0x45c00], R15 ;  /* 0x045c000f00007988 */ /* 0x000fe80008000004 */
[----:B----4-:R-:W4:Y:S04]  /*52850*/  LDL.LU R29, [R1+0x1a4] ;  /* 0x0001a400011d7983 */ /* 0x010f280000300800 */
        /* <DEDUP_REMOVED lines=8> */
[----:B------:R-:W4:Y:S04]  /*528e0*/  LDL.LU R30, [R1+0x1a0] ;  /* 0x0001a000011e7983 */ /* 0x000f280000300800 */
[----:B------:R-:W-:Y:S04]  /*528f0*/  STS.U8 [R0+UR4+0x43c00], R80 ;  /* 0x043c005000007988 */ /* 0x000fe80008000004 */
[----:B--2---:R0:W-:Y:S04]  /*52900*/  STS.U8 [R0+UR4+0x47c00], R79 ;  /* 0x047c004f00007988 */ /* 0x0041e80008000004 */
        /* <DEDUP_REMOVED lines=16> */
[----:B---3--:R3:W-:Y:S04]  /*52a10*/  STS.U8 [R10+UR4+0x40880], R9 ;  /* 0x040880090a007988 */ /* 0x0087e80008000004 */
[----:B------:R3:W-:Y:S04]  /*52a20*/  STS.U8 [R10+UR4+0x44880], R12 ;  /* 0x0448800c0a007988 */ /* 0x0007e80008000004 */
[----:B0-----:R-:W2:Y:S04]  /*52a30*/  LDL.LU R7, [R1+0xac] ;  /* 0x0000ac0001077983 */ /* 0x001ea80000300800 */
[----:B-1----:R-:W2:Y:S04]  /*52a40*/  LDL.LU R75, [R1+0xa8] ;  /* 0x0000a800014b7983 */ /* 0x002ea80000300800 */
[----:B------:R-:W2:Y:S04]  /*52a50*/  LDL.LU R11, [R1+0x68] ;  /* 0x00006800010b7983 */ /* 0x000ea80000300800 */
[----:B------:R-:W2:Y:S04]  /*52a60*/  LDL.LU R74, [R1+0x64] ;  /* 0x00006400014a7983 */ /* 0x000ea80000300800 */
[----:B---3--:R-:W3:Y:S04]  /*52a70*/  LDL.LU R9, [R1+0x3814] ;  /* 0x0038140001097983 */ /* 0x008ee80000300800 */
[----:B------:R-:W3:Y:S04]  /*52a80*/  LDL.LU R12, [R1+0x3810] ;  /* 0x00381000010c7983 */ /* 0x000ee80000300800 */
[----:B------:R-:W-:Y:S04]  /*52a90*/  STS.U8 [R10+UR4+0x44c80], R16 ;  /* 0x044c80100a007988 */ /* 0x000fe80008000004 */
[----:B------:R-:W-:Y:S04]  /*52aa0*/  STS.U8 [R10+UR4+0x45080], R76 ;  /* 0x0450804c0a007988 */ /* 0x000fe80008000004 */
[----:B----4-:R-:W-:Y:S04]  /*52ab0*/  STS.U8 [R10+UR4+0x41480], R29 ;  /* 0x0414801d0a007988 */ /* 0x010fe80008000004 */
[----:B------:R-:W-:Y:S04]  /*52ac0*/  STS.U8 [R10+UR4+0x45480], R30 ;  /* 0x0454801e0a007988 */ /* 0x000fe80008000004 */
[----:B--2---:R0:W-:Y:S04]  /*52ad0*/  STS.U8 [R10+UR4+0x40c80], R0 ;  /* 0x040c80000a007988 */ /* 0x0041e80008000004 */
[----:B------:R-:W-:Y:S04]  /*52ae0*/  STS.U8 [R10+UR4+0x45880], R83 ;  /* 0x045880530a007988 */ /* 0x000fe80008000004 */
[----:B------:R-:W-:Y:S04]  /*52af0*/  STS.U8 [R10+UR4+0x41c80], R70 ;  /* 0x041c80460a007988 */ /* 0x000fe80008000004 */
[----:B0-----:R-:W2:Y:S04]  /*52b00*/  LDL.LU R0, [R1+0x270] ;  /* 0x0002700001007983 */ /* 0x001ea80000300800 */
[----:B------:R-:W4:Y:S04]  /*52b10*/  LDL.LU R16, [R1+0x244] ;  /* 0x0002440001107983 */ /* 0x000f280000300800 */
[----:B------:R-:W-:Y:S04]  /*52b20*/  STS.U8 [R10+UR4+0x45c80], R91 ;  /* 0x045c805b0a007988 */ /* 0x000fe80008000004 */
[----:B------:R-:W-:Y:S04]  /*52b30*/  STS.U8 [R10+UR4+0x42080], R15 ;  /* 0x0420800f0a007988 */ /* 0x000fe80008000004 */
[----:B------:R-:W-:Y:S04]  /*52b40*/  STS.U8 [R10+UR4+0x46080], R4 ;  /* 0x046080040a007988 */ /* 0x000fe80008000004 */
[----:B------:R-:W-:Y:S04]  /*52b50*/  STS.U8 [R10+UR4+0x42480], R14 ;  /* 0x0424800e0a007988 */ /* 0x000fe80008000004 */
[----:B------:R-:W-:Y:S04]  /*52b60*/  STS.U8 [R10+UR4+0x46480], R84 ;  /* 0x046480540a007988 */ /* 0x000fe80008000004 */
[----:B---3--:R-:W-:Y:S04]  /*52b70*/  STS.U8 [R10+UR4+0x41880], R9 ;  /* 0x041880090a007988 */ /* 0x008fe80008000004 */
[----:B------:R0:W-:Y:S04]  /*52b80*/  STS.U8 [R10+UR4+0x41080], R12 ;  /* 0x0410800c0a007988 */ /* 0x0001e80008000004 */
[----:B0-----:R-:W3:Y:S04]  /*52b90*/  LDL.LU R12, [R1+0x240] ;  /* 0x00024000010c7983 */ /* 0x001ee80000300800 */
        /* <DEDUP_REMOVED lines=24> */
[----:B0-----:R-:W2:Y:S04]  /*52d20*/  LDL.LU R11, [R1+0x37d8] ;  /* 0x0037d800010b7983 */ /* 0x001ea80000300800 */
[----:B------:R0:W-:Y:S04]  /*52d30*/  STS.U8 [R10+UR4+0x47480], R74 ;  /* 0x0474804a0a007988 */ /* 0x0001e80008000004 */
[----:B0-----:R-:W3:Y:S04]  /*52d40*/  LDL.LU R74, [R1+0x37d4] ;  /* 0x0037d400014a7983 */ /* 0x001ee80000300800 */
[----:B--2---:R0:W-:Y:S04]  /*52d50*/  STS.U8 [R10+UR4+0x43880], R11 ;  /* 0x0438800b0a007988 */ /* 0x0041e80008000004 */
[----:B0-----:R-:W2:Y:S04]  /*52d60*/  LDL.LU R11, [R1+0x37d0] ;  /* 0x0037d000010b7983 */ /* 0x001ea80000300800 */
[----:B------:R-:W-:Y:S04]  /*52d70*/  STS.U8 [R10+UR4+0x43c80], R75 ;  /* 0x043c804b0a007988 */ /* 0x000fe80008000004 */
[----:B---3--:R-:W-:Y:S04]  /*52d80*/  STS.U8 [R10+UR4+0x47c80], R74 ;  /* 0x047c804a0a007988 */ /* 0x008fe80008000004 */
[----:B--2---:R0:W-:Y:S04]  /*52d90*/  STS.U8 [R10+UR4+0x47880], R11 ;  /* 0x0478800b0a007988 */ /* 0x0041e80008000004 */
[----:B0-----:R-:W2:Y:S01]  /*52da0*/  LDL.LU R10, [R1+0x274] ;  /* 0x00027400010a7983 */ /* 0x001ea20000300800 */
[----:B------:R-:W0:Y:S02]  /*52db0*/  S2R R11, SR_TID.X ;  /* 0x00000000000b7919 */ /* 0x000e240000002100 */
[----:B0-----:R-:W-:-:S04]  /*52dc0*/  LOP3.LUT R11, R11, 0x7f, RZ, 0xc0, !PT ;  /* 0x0000007f0b0b7812 */ /* 0x001fc800078ec0ff */
[----:B------:R-:W-:-:S05]  /*52dd0*/  LOP3.LUT R11, R11, 0x20, RZ, 0x3c, !PT ;  /* 0x000000200b0b7812 */ /* 0x000fca00078e3cff */
[----:B------:R0:W-:Y:S04]  /*52de0*/  STS.U8 [R11+UR4+0x44500], R12 ;  /* 0x0445000c0b007988 */ /* 0x0001e80008000004 */
[----:B------:R-:W-:Y:S04]  /*52df0*/  STS.U8 [R11+UR4+0x44100], R0 ;  /* 0x044100000b007988 */ /* 0x000fe80008000004 */
[----:B----4-:R-:W-:Y:S04]  /*52e00*/  STS.U8 [R11+UR4+0x40500], R16 ;  /* 0x040500100b007988 */ /* 0x010fe80008000004 */
[----:B------:R-:W-:Y:S04]  /*52e10*/  STS.U8 [R11+UR4+0x40900], R9 ;  /* 0x040900090b007988 */ /* 0x000fe80008000004 */
[----:B------:R-:W-:Y:S04]  /*52e20*/  STS.U8 [R11+UR4+0x41100], R68 ;  /* 0x041100440b007988 */ /* 0x000fe80008000004 */
[----:B------:R-:W-:Y:S04]  /*52e30*/  STS.U8 [R11+UR4+0x45100], R82 ;  /* 0x045100520b007988 */ /* 0x000fe80008000004 */
        /* <DEDUP_REMOVED lines=37> */
[----:B0-----:R-:W4:Y:S04]  /*53090*/  LDL.LU R71, [R1+0x37a8] ;  /* 0x0037a80001477983 */ /* 0x001f280000300800 */
[----:B---3--:R-:W-:Y:S04]  /*530a0*/  STS.U8 [R11+UR4+0x46d00], R12 ;  /* 0x046d000c0b007988 */ /* 0x008fe80008000004 */
[----:B--2---:R0:W-:Y:S04]  /*530b0*/  STS.U8 [R11+UR4+0x42d00], R89 ;  /* 0x042d00590b007988 */ /* 0x0041e80008000004 */
[----:B0-----:R-:W2:Y:S04]  /*530c0*/  LDL.LU R89, [R1+0x37a4] ;  /* 0x0037a40001597983 */ /* 0x001ea80000300800 */
[----:B------:R-:W3:Y:S04]  /*530d0*/  LDL.LU R12, [R1+0x37a0] ;  /* 0x0037a000010c7983 */ /* 0x000ee80000300800 */
[----:B------:R0:W-:Y:S02]  /*530e0*/  STS.U8 [R11+UR4+0x43100], R10 ;  /* 0x0431000a0b007988 */ /* 0x0001e40008000004 */
[----:B0-----:R-:W0:Y:S02]  /*530f0*/  S2R R10, SR_TID.X ;  /* 0x00000000000a7919 */ /* 0x001e240000002100 */
[----:B----4-:R1:W-:Y:S04]  /*53100*/  STS.U8 [R11+UR4+0x47100], R0 ;  /* 0x047100000b007988 */ /* 0x0103e80008000004 */
[----:B------:R4:W-:Y:S04]  /*53110*/  STS.U8 [R11+UR4+0x43500], R16 ;  /* 0x043500100b007988 */ /* 0x0009e80008000004 */
[----:B------:R-:W-:Y:S04]  /*53120*/  STS.U8 [R11+UR4+0x43900], R90 ;  /* 0x0439005a0b007988 */ /* 0x000fe80008000004 */
[----:B------:R-:W-:Y:S04]  /*53130*/  STS.U8 [R11+UR4+0x43d00], R73 ;  /* 0x043d00490b007988 */ /* 0x000fe80008000004 */
[----:B------:R-:W-:Y:S04]  /*53140*/  STS.U8 [R11+UR4+0x47d00], R71 ;  /* 0x047d00470b007988 */ /* 0x000fe80008000004 */
[----:B-1----:R-:W2:Y:S04]  /*53150*/  LDL.LU R0, [R1+0x114] ;  /* 0x0001140001007983 */ /* 0x002ea80000300800 */
[----:B----4-:R-:W4:Y:S01]  /*53160*/  LDL.LU R16, [R1+0xc4] ;  /* 0x0000c40001107983 */ /* 0x010f220000300800 */
[----:B0-----:R-:W-:-:S04]  /*53170*/  LOP3.LUT R10, R10, 0x7f, RZ, 0xc0, !PT ;  /* 0x0000007f0a0a7812 */ /* 0x001fc800078ec0ff */
[----:B------:R-:W-:-:S05]  /*53180*/  LOP3.LUT R10, R10, 0x10, RZ, 0x3c, !PT ;  /* 0x000000100a0a7812 */ /* 0x000fca00078e3cff */
[----:B------:R0:W-:Y:S04]  /*53190*/  STL.64 [R1+0x3718], R10 ;  /* 0x0037180a01007387 */ /* 0x0001e80000100a00 */
[----:B0-----:R-:W4:Y:S04]  /*531a0*/  LDL.LU R10, [R1+0xc0] ;  /* 0x0000c000010a7983 */ /* 0x001f280000300800 */
[----:B---3--:R0:W-:Y:S02]  /*531b0*/  STS.U8 [R11+UR4+0x47500], R12 ;  /* 0x0475000c0b007988 */ /* 0x0081e40008000004 */
[----:B0-----:R-:W0:Y:S02]  /*531c0*/  S2R R12, SR_TID.X ;  /* 0x00000000000c7919 */ /* 0x001e240000002100 */
[----:B--2---:R1:W-:Y:S04]  /*531d0*/  STS.U8 [R11+UR4+0x47900], R89 ;  /* 0x047900590b007988 */ /* 0x0043e80008000004 */
[----:B-1----:R-:W2:Y:S01]  /*531e0*/  LDL.LU R11, [R1+0x88] ;  /* 0x00008800010b7983 */ /* 0x002ea20000300800 */
        /* <DEDUP_REMOVED lines=10> */
[----:B---3--:R-:W3:Y:S04]  /*53290*/  LDL.LU R92, [R1+0x3794] ;  /* 0x00379400015c7983 */ /* 0x008ee80000300800 */
        /* <DEDUP_REMOVED lines=12> */
[----:B----4-:R-:W4:Y:S04]  /*53360*/  LDL.LU R81, [R1+0x3780] ;  /* 0x0037800001517983 */ /* 0x010f280000300800 */
        /* <DEDUP_REMOVED lines=11> */
[----:B------:R-:W3:Y:S04]  /*53420*/  LDL.LU R87, [R1+0x3768] ;  /* 0x0037680001577983 */ /* 0x000ee80000300800 */
[----:B------:R0:W-:Y:S04]  /*53430*/  STS.U8 [R12+UR4+0x46180], R13 ;  /* 0x0461800d0c007988 */ /* 0x0001e80008000004 */
[----:B0-----:R-:W3:Y:S04]  /*53440*/  LDL.LU R13, [R1+0x3764] ;  /* 0x00376400010d7983 */ /* 0x001ee80000300800 */
[----:B------:R0:W-:Y:S02]  /*53450*/  STS.U8 [R12+UR4+0x42580], R0 ;  /* 0x042580000c007988 */ /* 0x0001e40008000004 */
[----:B0-----:R-:W0:Y:S02]  /*53460*/  S2R R0, SR_TID.X ;  /* 0x0000000000007919 */ /* 0x001e240000002100 */
[----:B--2---:R-:W-:Y:S04]  /*53470*/  STS.U8 [R12+UR4+0x43580], R3 ;  /* 0x043580030c007988 */ /* 0x004fe80008000004 */
[----:B----4-:R1:W-:Y:S04]  /*53480*/  STS.U8 [R12+UR4+0x43180], R81 ;  /* 0x043180510c007988 */ /* 0x0103e80008000004 */
[----:B-1----:R-:W2:Y:S04]  /*53490*/  LDL.LU R81, [R1+0x3760] ;  /* 0x0037600001517983 */ /* 0x002ea80000300800 */
[----:B------:R-:W4:Y:S01]  /*534a0*/  LDL.LU R3, [R1+0x375c] ;  /* 0x00375c0001037983 */ /* 0x000f220000300800 */
[----:B0-----:R-:W-:-:S03]  /*534b0*/  LOP3.LUT R0, R0, 0x7f, RZ, 0xc0, !PT ;  /* 0x0000007f00007812 */ /* 0x001fc600078ec0ff */
[----:B------:R-:W-:Y:S04]  /*534c0*/  STS.U8 [R12+UR4+0x46580], R66 ;  /* 0x046580420c007988 */ /* 0x000fe80008000004 */
[----:B------:R-:W-:Y:S04]  /*534d0*/  STS.U8 [R12+UR4+0x42980], R65 ;  /* 0x042980410c007988 */ /* 0x000fe80008000004 */
[----:B------:R-:W-:Y:S04]  /*534e0*/  STS.U8 [R12+UR4+0x46980], R64 ;  /* 0x046980400c007988 */ /* 0x000fe80008000004 */
[----:B------:R-:W-:Y:S04]  /*534f0*/  STS.U8 [R12+UR4+0x42d80], R16 ;  /* 0x042d80100c007988 */ /* 0x000fe80008000004 */
[----:B------:R-:W-:Y:S04]  /*53500*/  STS.U8 [R12+UR4+0x46d80], R10 ;  /* 0x046d800a0c007988 */ /* 0x000fe80008000004 */
[----:B------:R-:W-:Y:S04]  /*53510*/  STS.U8 [R12+UR4+0x47180], R11 ;  /* 0x0471800b0c007988 */ /* 0x000fe80008000004 */
[----:B------:R-:W-:Y:S04]  /*53520*/  STS.U8 [R12+UR4+0x43980], R88 ;  /* 0x043980580c007988 */ /* 0x000fe80008000004 */
[----:B---3--:R-:W-:Y:S04]  /*53530*/  STS.U8 [R12+UR4+0x47980], R87 ;  /* 0x047980570c007988 */ /* 0x008fe80008000004 */
[----:B------:R-:W-:Y:S04]  /*53540*/  STS.U8 [R12+UR4+0x43d80], R70 ;  /* 0x043d80460c007988 */ /* 0x000fe80008000004 */
[----:B------:R-:W-:Y:S04]  /*53550*/  STS.U8 [R12+UR4+0x47d80], R69 ;  /* 0x047d80450c007988 */ /* 0x000fe80008000004 */
[----:B------:R0:W-:Y:S02]  /*53560*/  STS.U8 [R12+UR4+0x47580], R13 ;  /* 0x0475800d0c007988 */ /* 0x0001e40008000004 */
[----:B0-----:R-:W-:-:S05]  /*53570*/  LOP3.LUT R13, R0, 0x40, RZ, 0x3c, !PT ;  /* 0x00000040000d7812 */ /* 0x001fca00078e3cff */
[----:B------:R0:W-:Y:S04]  /*53580*/  STS.U8 [R13+UR4+0x40200], R14 ;  /* 0x0402000e0d007988 */ /* 0x0001e80008000004 */
[----:B------:R1:W-:Y:S04]  /*53590*/  STS.U8 [R13+UR4+0x40600], R92 ;  /* 0x0406005c0d007988 */ /* 0x0003e80008000004 */
[----:B------:R3:W-:Y:S04]  /*535a0*/  STS.U8 [R13+UR4+0x40a00], R84 ;  /* 0x040a00540d007988 */ /* 0x0007e80008000004 */
[----:B------:R3:W-:Y:S04]  /*535b0*/  STS.U8 [R13+UR4+0x40e00], R4 ;  /* 0x040e00040d007988 */ /* 0x0007e80008000004 */
[----:B0-----:R-:W2:Y:S04]  /*535c0*/  LDL.LU R14, [R1+0x3758] ;  /* 0x00375800010e7983 */ /* 0x001ea80000300800 */
[----:B-1----:R-:W2:Y:S04]  /*535d0*/  LDL.LU R92, [R1+0x3754] ;  /* 0x00375400015c7983 */ /* 0x002ea80000300800 */
[----:B---3--:R-:W3:Y:S04]  /*535e0*/  LDL.LU R84, [R1+0x3750] ;  /* 0x0037500001547983 */ /* 0x008ee80000300800 */
[----:B------:R-:W3:Y:S04]  /*535f0*/  LDL.LU R4, [R1+0x374c] ;  /* 0x00374c0001047983 */ /* 0x000ee80000300800 */
[----:B----4-:R0:W-:Y:S04]  /*53600*/  STS.U8 [R13+UR4+0x44e00], R3 ;  /* 0x044e00030d007988 */ /* 0x0101e80008000004 */
[----:B0-----:R-:W4:Y:S01]  /*53610*/  LDL.LU R3, [R1+0x3748] ;  /* 0x0037480001037983 */ /* 0x001f220000300800 */
[----:B------:R-:W-:Y:S01]  /*53620*/  @!P5 IMAD.MOV R23, RZ, RZ, -R23 ;  /* 0x000000ffff17d224 */ /* 0x000fe200078e0a17 */
[----:B------:R-:W-:-:S02]  /*53630*/  ISETP.GT.U32.AND P5, PT, R21, R25, PT ;  /* 0x000000191500720c */ /* 0x000fc40003fa4070 */
[----:B------:R0:W-:Y:S04]  /*53640*/  STS.U8 [R13+UR4+0x46200], R51 ;  /* 0x046200330d007988 */ /* 0x0001e80008000004 */
[----:B------:R-:W-:Y:S04]  /*53650*/  STS.U8 [R13+UR4+0x44200], R76 ;  /* 0x0442004c0d007988 */ /* 0x000fe80008000004 */
[----:B------:R-:W-:Y:S01]  /*53660*/  STS.U8 [R13+UR4+0x44600], R29 ;  /* 0x0446001d0d007988 */ /* 0x000fe20008000004 */
[----:B0-----:R-:W-:-:S03]  /*53670*/  SEL R51, R27, R23, !P3 ;  /* 0x000000171b337207 */ /* 0x001fc60005800000 */
        /* <DEDUP_REMOVED lines=14> */
[----:B------:R-:W-:Y:S04]  /*53760*/  STS.U8 [R13+UR4+0x46a00], R47 ;  /* 0x046a002f0d007988 */ /* 0x000fe80008000004 */
[----:B------:R1:W-:Y:S04]  /*53770*/  STS.U8 [R13+UR4+0x42e00], R83 ;  /* 0x042e00530d007988 */ /* 0x0003e80008000004 */
[----:B---3--:R2:W-:Y:S04]  /*53780*/  STS.U8 [R13+UR4+0x46e00], R84 ;  /* 0x046e00540d007988 */ /* 0x0085e80008000004 */
[----:B------:R3:W-:Y:S04]  /*53790*/  STS.U8 [R13+UR4+0x43200], R91 ;  /* 0x0432005b0d007988 */ /* 0x0007e80008000004 */
[----:B------:R1:W-:Y:S04]  /*537a0*/  STS.U8 [R13+UR4+0x47200], R92 ;  /* 0x0472005c0d007988 */ /* 0x0003e80008000004 */
[----:B------:R-:W-:Y:S01]  /*537b0*/  STS.U8 [R13+UR4+0x43600], R15 ;  /* 0x0436000f0d007988 */ /* 0x000fe20008000004 */
[----:B0-----:R-:W-:-:S03]  /*537c0*/  LOP3.LUT R14, R0, 0x50, RZ, 0x3c, !PT ;  /* 0x00000050000e7812 */ /* 0x001fc600078e3cff */
[----:B------:R-:W-:Y:S04]  /*537d0*/  STS.U8 [R13+UR4+0x43a00], R82 ;  /* 0x043a00520d007988 */ /* 0x000fe80008000004 */
[----:B------:R-:W-:Y:S04]  /*537e0*/  STS.U8 [R13+UR4+0x47a00], R81 ;  /* 0x047a00510d007988 */ /* 0x000fe80008000004 */
[----:B------:R-:W-:Y:S04]  /*537f0*/  STS.U8 [R13+UR4+0x43e00], R68 ;  /* 0x043e00440d007988 */ /* 0x000fe80008000004 */
[----:B------:R-:W-:Y:S04]  /*53800*/  STS.U8 [R13+UR4+0x47e00], R67 ;  /* 0x047e00430d007988 */ /* 0x000fe80008000004 */
[----:B------:R-:W-:Y:S04]  /*53810*/  STS.U8 [R14+UR4+0x44a80], R2 ;  /* 0x044a80020e007988 */ /* 0x000fe80008000004 */
[----:B------:R-:W-:Y:S01]  /*53820*/  STS.U8 [R14+UR4+0x44e80], R53 ;  /* 0x044e80350e007988 */ /* 0x000fe20008000004 */
[----:B------:R-:W-:-:S03]  /*53830*/  @!P5 IMAD.IADD R25, R25, 0x1, -R21 ;  /* 0x000000011919d824 */ /* 0x000fc600078e0a15 */
[----:B-1----:R-:W4:Y:S04]  /*53840*/  LDL.LU R83, [R1+0x3744] ;  /* 0x0037440001537983 */ /* 0x002f280000300800 */
[----:B------:R-:W-:Y:S04]  /*53850*/  STS.U8 [R14+UR4+0x40a80], R5 ;  /* 0x040a80050e007988 */ /* 0x000fe80008000004 */
[----:B--2---:R-:W2:Y:S04]  /*53860*/  LDL.LU R84, [R1+0x3740] ;  /* 0x0037400001547983 */ /* 0x004ea80000300800 */
[----:B---3--:R-:W3:Y:S04]  /*53870*/  LDL.LU R91, [R1+0x373c] ;  /* 0x00373c00015b7983 */ /* 0x008ee80000300800 */
[----:B------:R-:W2:Y:S04]  /*53880*/  LDL.LU R92, [R1+0x3738] ;  /* 0x00373800015c7983 */ /* 0x000ea80000300800 */
[----:B------:R-:W-:Y:S04]  /*53890*/  STL.64 [R1+0x3720], R12 ;  /* 0x0037200c01007387 */ /* 0x000fe80000100a00 */
[----:B------:R-:W-:Y:S04]  /*538a0*/  STS.U8 [R14+UR4+0x44280], R8 ;  /* 0x044280080e007988 */ /* 0x000fe80008000004 */
[----:B------:R-:W-:Y:S04]  /*538b0*/  STS.U8 [R14+UR4+0x40280], R9 ;  /* 0x040280090e007988 */ /* 0x000fe80008000004 */
[----:B------:R-:W-:Y:S04]  /*538c0*/  STS.U8 [R14+UR4+0x44680], R6 ;  /* 0x044680060e007988 */ /* 0x000fe80008000004 */
[----:B------:R-:W-:Y:S04]  /*538d0*/  STS.U8 [R14+UR4+0x40680], R7 ;  /* 0x040680070e007988 */ /* 0x000fe80008000004 */
[----:B------:R-:W-:Y:S01]  /*538e0*/  STS.U8 [R14+UR4+0x45e80], R31 ;  /* 0x045e801f0e007988 */ /* 0x000fe20008000004 */
[----:B------:R-:W-:-:S05]  /*538f0*/  VIADD R39, R72, 0x65 ;  /* 0x0000006548277836 */ /* 0x000fca0000000000 */
[----:B------:R-:W-:Y:S01]  /*53900*/  IABS R26, R39 ;  /* 0x00000027001a7213 */ /* 0x000fe20000000000 */
[----:B------:R0:W-:Y:S04]  /*53910*/  STS.U8 [R14+UR4+0x41a80], R34 ;  /* 0x041a80220e007988 */ /* 0x0001e80008000004 */
[----:B------:R-:W-:-:S04]  /*53920*/  IMAD.HI.U32 R77, R22, R26, RZ ;  /* 0x0000001a164d7227 */ /* 0x000fc800078e00ff */
[----:B------:R-:W-:Y:S02]  /*53930*/  IMAD.MOV R77, RZ, RZ, -R77 ;  /* 0x000000ffff4d7224 */ /* 0x000fe400078e0a4d */
[----:B0-----:R-:W-:Y:S02]  /*53940*/  IMAD.MOV.U32 R34, RZ, RZ, R24 ;  /* 0x000000ffff227224 */ /* 0x001fe400078e0018 */
[C---:B------:R-:W-:Y:S02]  /*53950*/  IMAD R26, R21.reuse, R77, R26 ;  /* 0x0000004d151a7224 */ /* 0x040fe400078e021a */
[----:B------:R-:W-:Y:S01]  /*53960*/  @!P6 IMAD.MOV R34, RZ, RZ, -R34 ;  /* 0x000000ffff22e224 */ /* 0x000fe200078e0a22 */
[----:B------:R-:W-:Y:S01]  /*53970*/  ISETP.GT.U32.AND P6, PT, R21, R25, PT ;  /* 0x000000191500720c */ /* 0x000fe20003fc4070 */
[----:B------:R-:W-:Y:S01]  /*53980*/  VIADD R24, R72, 0x66 ;  /* 0x0000006648187836 */ /* 0x000fe20000000000 */
[----:B------:R0:W-:Y:S04]  /*53990*/  STS.U8 [R14+UR4+0x46280], R44 ;  /* 0x0462802c0e007988 */ /* 0x0001e80008000004 */
[----:B------:R-:W-:Y:S01]  /*539a0*/  STS.U8 [R14+UR4+0x40e80], R55 ;  /* 0x040e80370e007988 */ /* 0x000fe20008000004 */
[----:B------:R-:W-:-:S03]  /*539b0*/  IABS R23, R24 ;  /* 0x0000001800177213 */ /* 0x000fc60000000000 */
[----:B------:R-:W-:Y:S01]  /*539c0*/  STS.U8 [R14+UR4+0x41280], R52 ;  /* 0x041280340e007988 */ /* 0x000fe20008000004 */
[----:B0-----:R-:W-:-:S03]  /*539d0*/  PRMT R44, RZ, 0x7610, R44 ;  /* 0x00007610ff2c7816 */ /* 0x001fc6000000002c */
[----:B------:R-:W-:Y:S04]  /*539e0*/  STS.U8 [R14+UR4+0x45280], R46 ;  /* 0x0452802e0e007988 */ /* 0x000fe80008000004 */
[----:B------:R-:W-:Y:S04]  /*539f0*/  STS.U8 [R14+UR4+0x41680], R45 ;  /* 0x0416802d0e007988 */ /* 0x000fe80008000004 */
[----:B------:R-:W-:Y:S04]  /*53a00*/  STS.U8 [R14+UR4+0x45680], R41 ;  /* 0x045680290e007988 */ /* 0x000fe80008000004 */
[----:B------:R0:W-:Y:S04]  /*53a10*/  STS.U8 [R14+UR4+0x45a80], R33 ;  /* 0x045a80210e007988 */ /* 0x0001e80008000004 */
[----:B------:R-:W-:Y:S04]  /*53a20*/  STS.U8 [R14+UR4+0x41e80], R32 ;  /* 0x041e80200e007988 */ /* 0x000fe80008000004 */
[----:B------:R1:W-:Y:S04]  /*53a30*/  STS.U8 [R14+UR4+0x42280], R40 ;  /* 0x042280280e007988 */ /* 0x0003e80008000004 */
[----:B------:R-:W-:Y:S04]  /*53a40*/  STS.U8 [R14+UR4+0x42680], R43 ;  /* 0x0426802b0e007988 */ /* 0x000fe80008000004 */
[----:B------:R-:W-:Y:S01]  /*53a50*/  STS.U8 [R14+UR4+0x46680], R42 ;  /* 0x0466802a0e007988 */ /* 0x000fe20008000004 */
[----:B------:R-:W-:Y:S01]  /*53a60*/  @!P6 IMAD.IADD R25, R25, 0x1, -R21 ;  /* 0x000000011919e824 */ /* 0x000fe200078e0a15 */
[----:B------:R-:W-:Y:S01]  /*53a70*/  ISETP.GE.AND P6, PT, R28, RZ, PT ;  /* 0x000000ff1c00720c */ /* 0x000fe20003fc6270 */
[----:B------:R-:W-:-:S02]  /*53a80*/  VIADD R29, R72, 0x67 ;  /* 0x00000067481d7836 */ /* 0x000fc40000000000 */
[----:B0-----:R-:W-:-:S10]  /*53a90*/  IMAD.MOV.U32 R33, RZ, RZ, R25 ;  /* 0x000000ffff217224 */ /* 0x001fd400078e0019 */
[----:B------:R-:W-:Y:S02]  /*53aa0*/  @!P6 IMAD.MOV R33, RZ, RZ, -R33 ;  /* 0x000000ffff21e224 */ /* 0x000fe400078e0a21 */
[----:B-1----:R-:W-:Y:S02]  /*53ab0*/  VIADD R40, R72, 0x6e ;  /* 0x0000006e48287836 */ /* 0x002fe40000000000 */
[----:B----4-:R-:W-:-:S05]  /*53ac0*/  IMAD R51, R51, R3, RZ ;  /* 0x0000000333337224 */ /* 0x010fca00078e02ff */
[----:B------:R-:W-:Y:S02]  /*53ad0*/  SHF.R.S32.HI R53, RZ, 0x1f, R51 ;  /* 0x0000001fff357819 */ /* 0x000fe40000011433 */
[----:B------:R-:W-:-:S05]  /*53ae0*/  IADD3 R2, P5, PT, R51, R20, RZ ;  /* 0x0000001433027210 */ /* 0x000fca0007fbe0ff */
[----:B------:R-:W-:Y:S01]  /*53af0*/  IMAD.X R5, R53, 0x1, R18, P5 ;  /* 0x0000000135057824 */ /* 0x000fe200028e0612 */
[----:B------:R-:W-:Y:S04]  /*53b00*/  STL [R1+0x1740], R2 ;  /* 0x0017400201007387 */ /* 0x000fe80000100800 */
[----:B------:R0:W-:Y:S04]  /*53b10*/  STL [R1+0x173c], R5 ;  /* 0x00173c0501007387 */ /* 0x0001e80000100800 */
[----:B------:R-:W4:Y:S04]  /*53b20*/  LDL.LU R54, [R1+0x104] ;  /* 0x0001040001367983 */ /* 0x000f280000300800 */
[----:B------:R-:W2:Y:S04]  /*53b30*/  LDL.LU R56, [R1+0x100] ;  /* 0x0001000001387983 */ /* 0x000ea80000300800 */
[----:B------:R-:W2:Y:S04]  /*53b40*/  LDL.LU R57, [R1+0xfc] ;  /* 0x0000fc0001397983 */ /* 0x000ea80000300800 */
[----:B------:R-:W2:Y:S04]  /*53b50*/  LDL.LU R58, [R1+0xf8] ;  /* 0x0000f800013a7983 */ /* 0x000ea80000300800 */
        /* <DEDUP_REMOVED lines=9> */
[----:B------:R-:W3:Y:S01]  /*53bf0*/  LDL.LU R6, [R1+0x18] ;  /* 0x0000180001067983 */ /* 0x000ee20000300800 */
[----:B------:R-:W-:-:S03]  /*53c00*/  @P0 IMAD.MOV.U32 R31, RZ, RZ, R5 ;  /* 0x000000ffff1f0224 */ /* 0x000fc600078e0005 */
[----:B------:R-:W3:Y:S01]  /*53c10*/  LDL.LU R7, [R1+0x14] ;  /* 0x0000140001077983 */ /* 0x000ee20000300800 */
[----:B------:R-:W-:-:S03]  /*53c20*/  @P0 IMAD.MOV.U32 R30, RZ, RZ, R2 ;  /* 0x000000ffff1e0224 */ /* 0x000fc600078e0002 */
[----:B0-----:R-:W3:Y:S04]  /*53c30*/  LDL.LU R5, [R1+0x8] ;  /* 0x0000080001057983 */ /* 0x001ee80000300800 */
[----:B------:R-:W3:Y:S01]  /*53c40*/  LDL.LU R2, [R1+0x4] ;  /* 0x0000040001027983 */ /* 0x000ee20000300800 */
[----:B------:R-:W-:-:S03]  /*53c50*/  ISETP.GT.U32.AND P5, PT, R21, R26, PT ;  /* 0x0000001a1500720c */ /* 0x000fc60003fa4070 */
[----:B------:R0:W3:Y:S02]  /*53c60*/  @P0 LDG.E.U8 R44, desc[UR8][R30.64] ;  /* 0x000000081e2c0981 */ /* 0x0000e4000c1e1100 */
[----:B0-----:R-:W-:-:S08]  /*53c70*/  IMAD.HI.U32 R30, R22, R23, RZ ;  /* 0x00000017161e7227 */ /* 0x001fd000078e00ff */
[----:B------:R-:W-:Y:S02]  /*53c80*/  @!P5 IMAD.IADD R26, R26, 0x1, -R21 ;  /* 0x000000011a1ad824 */ /* 0x000fe400078e0a15 */
[----:B------:R-:W-:-:S03]  /*53c90*/  IMAD.MOV R28, RZ, RZ, -R30 ;  /* 0x000000ffff1c7224 */ /* 0x000fc600078e0a1e */
[C---:B------:R-:W-:Y:S01]  /*53ca0*/  ISETP.GT.U32.AND P5, PT, R21.reuse, R26, PT ;  /* 0x0000001a1500720c */ /* 0x040fe20003fa4070 */
[----:B------:R-:W-:Y:S01]  /*53cb0*/  IMAD R23, R21, R28, R23 ;  /* 0x0000001c15177224 */ /* 0x000fe200078e0217 */
[----:B------:R-:W-:-:S04]  /*53cc0*/  IABS R30, R29 ;  /* 0x0000001d001e7213 */ /* 0x000fc80000000000 */
[----:B------:R-:W-:Y:S01]  /*53cd0*/  ISETP.GT.U32.AND P6, PT, R21, R23, PT ;  /* 0x000000171500720c */ /* 0x000fe20003fc4070 */
[----:B------:R-:W-:-:S06]  /*53ce0*/  IMAD.MOV.U32 R25, RZ, RZ, R30 ;  /* 0x000000ffff197224 */ /* 0x000fcc00078e001e */
[----:B------:R-:W-:Y:S01]  /*53cf0*/  @!P5 IMAD.IADD R26, R26, 0x1, -R21 ;  /* 0x000000011a1ad824 */ /* 0x000fe200078e0a15 */
[----:B------:R-:W-:Y:S01]  /*53d00*/  ISETP.GE.AND P5, PT, R39, RZ, PT ;  /* 0x000000ff2700720c */ /* 0x000fe20003fa6270 */
[----:B------:R-:W-:-:S04]  /*53d10*/  IMAD.HI.U32 R28, R22, R25, RZ ;  /* 0x00000019161c7227 */ /* 0x000fc800078e00ff */
[----:B------:R-:W-:Y:S02]  /*53d20*/  IMAD.MOV R28, RZ, RZ, -R28 ;  /* 0x000000ffff1c7224 */ /* 0x000fe400078e0a1c */
[----:B------:R-:W-:Y:S02]  /*53d30*/  @!P6 IMAD.IADD R23, R23, 0x1, -R21 ;  /* 0x000000011717e824 */ /* 0x000fe400078e0a15 */
[----:B------:R-:W-:Y:S02]  /*53d40*/  IMAD.MOV.U32 R32, RZ, RZ, R26 ;  /* 0x000000ffff207224 */ /* 0x000fe400078e001a */
[C---:B------:R-:W-:Y:S01]  /*53d50*/  IMAD R25, R21.reuse, R28, R25 ;  /* 0x0000001c15197224 */ /* 0x040fe200078e0219 */
[----:B------:R-:W-:Y:S01]  /*53d60*/  ISETP.GT.U32.AND P6, PT, R21, R23, PT ;  /* 0x000000171500720c */ /* 0x000fe20003fc4070 */
[----:B------:R-:W-:-:S03]  /*53d70*/  @!P5 IMAD.MOV R32, RZ, RZ, -R32 ;  /* 0x000000ffff20d224 */ /* 0x000fc600078e0a20 */
[----:B------:R-:W-:Y:S01]  /*53d80*/  ISETP.GT.U32.AND P5, PT, R21, R25, PT ;  /* 0x000000191500720c */ /* 0x000fe20003fa4070 */
[----:B------:R-:W-:-:S05]  /*53d90*/  VIADD R28, R72, 0x6d ;  /* 0x0000006d481c7836 */ /* 0x000fca0000000000 */
[----:B------:R-:W-:-:S03]  /*53da0*/  IABS R26, R28 ;  /* 0x0000001c001a7213 */ /* 0x000fc60000000000 */
[----:B------:R-:W-:Y:S01]  /*53db0*/  @!P6 IMAD.IADD R23, R23, 0x1, -R21 ;  /* 0x000000011717e824 */ /* 0x000fe200078e0a15 */
[----:B------:R-:W-:Y:S01]  /*53dc0*/  ISETP.GE.AND P6, PT, R24, RZ, PT ;  /* 0x000000ff1800720c */ /* 0x000fe20003fc6270 */
[----:B------:R-:W-:-:S04]  /*53dd0*/  IMAD.HI.U32 R30, R22, R26, RZ ;  /* 0x0000001a161e7227 */ /* 0x000fc800078e00ff */
[----:B------:R-:W-:Y:S02]  /*53de0*/  @!P5 IMAD.IADD R25, R25, 0x1, -R21 ;  /* 0x000000011919d824 */ /* 0x000fe400078e0a15 */
[----:B------:R-:W-:Y:S02]  /*53df0*/  IMAD.MOV R24, RZ, RZ, -R30 ;  /* 0x000000ffff187224 */ /* 0x000fe400078e0a1e */
[----:B------:R-:W-:Y:S01]  /*53e00*/  IMAD.MOV.U32 R31, RZ, RZ, R23 ;  /* 0x000000ffff1f7224 */ /* 0x000fe200078e0017 */
[C---:B------:R-:W-:Y:S01]  /*53e10*/  ISETP.GT.U32.AND P5, PT, R21.reuse, R25, PT ;  /* 0x000000191500720c */ /* 0x040fe20003fa4070 */
[----:B------:R-:W-:Y:S01]  /*53e20*/  IMAD R26, R21, R24, R26 ;  /* 0x00000018151a7224 */ /* 0x000fe200078e021a */
[----:B------:R-:W-:Y:S01]  /*53e30*/  IABS R30, R40 ;  /* 0x00000028001e7213 */ /* 0x000fe20000000000 */
[----:B------:R-:W-:-:S03]  /*53e40*/  @!P6 IMAD.MOV R31, RZ, RZ, -R31 ;  /* 0x000000ffff1fe224 */ /* 0x000fc600078e0a1f */
        /* <DEDUP_REMOVED lines=19> */
[----:B------:R-:W-:Y:S01]  /*53f80*/  VIADD R43, R72, 0x75 ;  /* 0x00000075482b7836 */ /* 0x000fe20000000000 */
[C---:B------:R-:W-:Y:S01]  /*53f90*/  ISETP.GT.U32.AND P5, PT, R21.reuse, R24, PT ;  /* 0x000000181500720c */ /* 0x040fe20003fa4070 */
[----:B------:R-:W-:Y:S02]  /*53fa0*/  IMAD.MOV.U32 R29, RZ, RZ, R26 ;  /* 0x000000ffff1d7224 */ /* 0x000fe400078e001a */
[----:B------:R-:W-:Y:S01]  /*53fb0*/  IMAD R23, R21, R25, R23 ;  /* 0x0000001915177224 */ /* 0x000fe200078e0217 */
[----:B------:R-:W-:Y:S01]  /*53fc0*/  IABS R28, R43 ;  /* 0x0000002b001c7213 */ /* 0x000fe20000000000 */
[----:B------:R-:W-:-:S03]  /*53fd0*/  @!P6 IMAD.MOV R29, RZ, RZ, -R29 ;  /* 0x000000ffff1de224 */ /* 0x000fc600078e0a1d */
[----:B------:R-:W-:Y:S01]  /*53fe0*/  ISETP.GT.U32.AND P6, PT, R21, R23, PT ;  /* 0x000000171500720c */ /* 0x000fe20003fc4070 */
[----:B------:R-:W-:-:S04]  /*53ff0*/  IMAD.MOV.U32 R25, RZ, RZ, R28 ;  /* 0x000000ffff197224 */ /* 0x000fc800078e001c */
[----:B------:R-:W-:Y:S01]  /*54000*/  @!P5 IMAD.IADD R24, R24, 0x1, -R21 ;  /* 0x000000011818d824 */ /* 0x000fe200078e0a15 */
[----:B------:R-:W-:Y:S01]  /*54010*/  ISETP.GE.AND P5, PT, R40, RZ, PT ;  /* 0x000000ff2800720c */ /* 0x000fe20003fa6270 */
[----:B------:R-:W-:-:S04]  /*54020*/  IMAD.HI.U32 R26, R22, R25, RZ ;  /* 0x00000019161a7227 */ /* 0x000fc800078e00ff */
[----:B------:R-:W-:Y:S02]  /*54030*/  IMAD.MOV R26, RZ, RZ, -R26 ;  /* 0x000000ffff1a7224 */ /* 0x000fe400078e0a1a */
[----:B------:R-:W-:Y:S02]  /*54040*/  @!P6 IMAD.IADD R23, R23, 0x1, -R21 ;  /* 0x000000011717e824 */ /* 0x000fe400078e0a15 */
[----:B------:R-:W-:Y:S02]  /*54050*/  IMAD.MOV.U32 R28, RZ, RZ, R24 ;  /* 0x000000ffff1c7224 */ /* 0x000fe400078e0018 */
[C---:B------:R-:W-:Y:S01]  /*54060*/  IMAD R25, R21.reuse, R26, R25 ;  /* 0x0000001a15197224 */ /* 0x040fe200078e0219 */
[C---:B------:R-:W-:Y:S01]  /*54070*/  ISETP.GT.U32.AND P6, PT, R21.reuse, R23, PT ;  /* 0x000000171500720c */ /* 0x040fe20003fc4070 */
[----:B------:R-:W-:Y:S02]  /*54080*/  VIADD R42, R72, 0x76 ;  /* 0x00000076482a7836 */ /* 0x000fe40000000000 */
[----:B------:R-:W-:Y:S01]  /*54090*/  @!P5 IMAD.MOV R28, RZ, RZ, -R28 ;  /* 0x000000ffff1cd224 */ /* 0x000fe200078e0a1c */
[----:B------:R-:W-:-:S02]  /*540a0*/  ISETP.GT.U32.AND P5, PT, R21, R25, PT ;  /* 0x000000191500720c */ /* 0x000fc40003fa4070 */
[----:B------:R-:W-:-:S05]  /*540b0*/  IABS R24, R42 ;  /* 0x0000002a00187213 */ /* 0x000fca0000000000 */
[----:B------:R-:W-:-:S04]  /*540c0*/  IMAD.HI.U32 R26, R22, R24, RZ ;  /* 0x00000018161a7227 */ /* 0x000fc800078e00ff */
[--C-:B------:R-:W-:Y:S01]  /*540d0*/  @!P6 IMAD.IADD R23, R23, 0x1, -R21.reuse ;  /* 0x000000011717e824 */ /* 0x100fe200078e0a15 */
[----:B------:R-:W-:Y:S01]  /*540e0*/  ISETP.GE.AND P6, PT, R39, RZ, PT ;  /* 0x000000ff2700720c */ /* 0x000fe20003fc6270 */
[----:B------:R-:W-:Y:S02]  /*540f0*/  IMAD.MOV R26, RZ, RZ, -R26 ;  /* 0x000000ffff1a7224 */ /* 0x000fe400078e0a1a */
[----:B------:R-:W-:Y:S02]  /*54100*/  @!P5 IMAD.IADD R25, R25, 0x1, -R21 ;  /* 0x000000011919d824 */ /* 0x000fe400078e0a15 */
[----:B------:R-:W-:Y:S02]  /*54110*/  VIADD R41, R72, 0x77 ;  /* 0x0000007748297836 */ /* 0x000fe40000000000 */
[C---:B------:R-:W-:Y:S02]  /*54120*/  IMAD R24, R21.reuse, R26, R24 ;  /* 0x0000001a15187224 */ /* 0x040fe400078e0218 */
[----:B------:R-:W-:Y:S01]  /*54130*/  IMAD.MOV.U32 R26, RZ, RZ, R23 ;  /* 0x000000ffff1a7224 */ /* 0x000fe200078e0017 */
[----:B------:R-:W-:-:S02]  /*54140*/  ISETP.GT.U32.AND P5, PT, R21, R25, PT ;  /* 0x000000191500720c */ /* 0x000fc40003fa4070 */
[----:B------:R-:W-:Y:S01]  /*54150*/  IABS R39, R41 ;  /* 0x0000002900277213 */ /* 0x000fe20000000000 */
[----:B------:R-:W-:Y:S01]  /*54160*/  @!P6 IMAD.MOV R26, RZ, RZ, -R26 ;  /* 0x000000ffff1ae224 */ /* 0x000fe200078e0a1a */
[----:B------:R-:W-:-:S03]  /*54170*/  ISETP.GT.U32.AND P6, PT, R21, R24, PT ;  /* 0x000000181500720c */ /* 0x000fc60003fc4070 */
[----:B------:R-:W-:Y:S02]  /*54180*/  IMAD.MOV.U32 R23, RZ, RZ, R39 ;  /* 0x000000ffff177224 */ /* 0x000fe400078e0027 */
[----:B------:R-:W-:Y:S02]  /*54190*/  VIADD R40, R72, 0x7e ;  /* 0x0000007e48287836 */ /* 0x000fe40000000000 */
[----:B------:R-:W-:-:S04]  /*541a0*/  IMAD.HI.U32 R45, R22, R23, RZ ;  /* 0x00000017162d7227 */ /* 0x000fc800078e00ff */
[----:B------:R-:W-:Y:S01]  /*541b0*/  @!P5 IMAD.IADD R25, R25, 0x1, -R21 ;  /* 0x000000011919d824 */ /* 0x000fe200078e0a15 */
[----:B------:R-:W-:Y:S02]  /*541c0*/  ISETP.GE.AND P5, PT, R43, RZ, PT ;  /* 0x000000ff2b00720c */ /* 0x000fe40003fa6270 */
[----:B------:R-:W-:Y:S01]  /*541d0*/  IABS R39, R40 ;  /* 0x0000002800277213 */ /* 0x000fe20000000000 */
[----:B------:R-:W-:Y:S02]  /*541e0*/  IMAD.MOV R43, RZ, RZ, -R45 ;  /* 0x000000ffff2b7224 */ /* 0x000fe400078e0a2d */
[----:B------:R-:W-:Y:S02]  /*541f0*/  @!P6 IMAD.IADD R24, R24, 0x1, -R21 ;  /* 0x000000011818e824 */ /* 0x000fe400078e0a15 */
[C---:B------:R-:W-:Y:S02]  /*54200*/  IMAD R23, R21.reuse, R43, R23 ;  /* 0x0000002b15177224 */ /* 0x040fe400078e0217 */
[----:B------:R-:W-:Y:S01]  /*54210*/  IMAD.HI.U32 R22, R22, R39, RZ ;  /* 0x0000002716167227 */ /* 0x000fe200078e00ff */
[----:B------:R-:W-:-:S03]  /*54220*/  ISETP.GT.U32.AND P6, PT, R21, R24, PT ;  /* 0x000000181500720c */ /* 0x000fc60003fc4070 */
[----:B------:R-:W-:Y:S01]  /*54230*/  @!P5 IMAD.MOV R25, RZ, RZ, -R25 ;  /* 0x000000ffff19d224 */ /* 0x000fe200078e0a19 */
[----:B------:R-:W-:Y:S01]  /*54240*/  ISETP.GT.U32.AND P5, PT, R21, R23, PT ;  /* 0x000000171500720c */ /* 0x000fe20003fa4070 */
[----:B------:R-:W-:-:S04]  /*54250*/  IMAD.MOV R22, RZ, RZ, -R22 ;  /* 0x000000ffff167224 */ /* 0x000fc800078e0a16 */
[----:B------:R-:W-:-:S04]  /*54260*/  IMAD R22, R21, R22, R39 ;  /* 0x0000001615167224 */ /* 0x000fc800078e0227 */
[----:B------:R-:W-:Y:S01]  /*54270*/  @!P6 IMAD.IADD R24, R24, 0x1, -R21 ;  /* 0x000000011818e824 */ /* 0x000fe200078e0a15 */
[----:B------:R-:W-:-:S03]  /*54280*/  ISETP.GT.U32.AND P6, PT, R21, R22, PT ;  /* 0x000000161500720c */ /* 0x000fc60003fc4070 */
[----:B------:R-:W-:Y:S01]  /*54290*/  @!P5 IMAD.IADD R23, R23, 0x1, -R21 ;  /* 0x000000011717d824 */ /* 0x000fe200078e0a15 */
[----:B------:R-:W-:-:S09]  /*542a0*/  ISETP.GE.AND P5, PT, R42, RZ, PT ;  /* 0x000000ff2a00720c */ /* 0x000fd20003fa6270 */
[----:B------:R-:W-:Y:S01]  /*542b0*/  @!P6 IMAD.IADD R22, R22, 0x1, -R21 ;  /* 0x000000011616e824 */ /* 0x000fe200078e0a15 */
[----:B------:R-:W-:-:S03]  /*542c0*/  ISETP.GT.U32.AND P6, PT, R21, R23, PT ;  /* 0x000000171500720c */ /* 0x000fc60003fc4070 */
[----:B------:R-:W-:Y:S01]  /*542d0*/  @!P5 IMAD.MOV R24, RZ, RZ, -R24 ;  /* 0x000000ffff18d224 */ /* 0x000fe200078e0a18 */
[----:B------:R-:W-:-:S09]  /*542e0*/  ISETP.GT.U32.AND P5, PT, R21, R22, PT ;  /* 0x000000161500720c */ /* 0x000fd20003fa4070 */
[----:B------:R-:W-:Y:S01]  /*542f0*/  @!P6 IMAD.IADD R23, R23, 0x1, -R21 ;  /* 0x000000011717e824 */ /* 0x000fe200078e0a15 */
[----:B------:R-:W-:-:S03]  /*54300*/  ISETP.GE.AND P6, PT, R41, RZ, PT ;  /* 0x000000ff2900720c */ /* 0x000fc60003fc6270 */
[----:B------:R-:W-:Y:S01]  /*54310*/  @!P5 IMAD.IADD R22, R22, 0x1, -R21 ;  /* 0x000000011616d824 */ /* 0x000fe200078e0a15 */
[----:B------:R-:W-:Y:S02]  /*54320*/  ISETP.GE.AND P5, PT, R40, RZ, PT ;  /* 0x000000ff2800720c */ /* 0x000fe40003fa6270 */
[C---:B--2---:R-:W-:Y:S02]  /*54330*/  SEL R12, R27.reuse, R84, !P3 ;  /* 0x000000541b0c7207 */ /* 0x044fe40005800000 */
[C---:B------:R-:W-:Y:S02]  /*54340*/  SEL R13, R27.reuse, R83, !P3 ;  /* 0x000000531b0d7207 */ /* 0x040fe40005800000 */
[C---:B------:R-:W-:Y:S02]  /*54350*/  SEL R35, R27.reuse, R35, !P3 ;  /* 0x000000231b237207 */ /* 0x040fe40005800000 */
[----:B------:R-:W-:Y:S01]  /*54360*/  SEL R34, R27, R34, !P3 ;  /* 0x000000221b227207 */ /* 0x000fe20005800000 */
[----:B------:R-:W-:-:S04]  /*54370*/  @!P6 IMAD.MOV R23, RZ, RZ, -R23 ;  /* 0x000000ffff17e224 */ /* 0x000fc800078e0a17 */
[----:B------:R-:W-:Y:S01]  /*54380*/  @!P5 IMAD.MOV R22, RZ, RZ, -R22 ;  /* 0x000000ffff16d224 */ /* 0x000fe200078e0a16 */
[C---:B------:R-:W-:Y:S02]  /*54390*/  SEL R33, R27.reuse, R33, !P3 ;  /* 0x000000211b217207 */ /* 0x040fe40005800000 */
[C---:B------:R-:W-:Y:S02]  /*543a0*/  SEL R32, R27.reuse, R32, !P3 ;  /* 0x000000201b207207 */ /* 0x040fe40005800000 */
[C---:B------:R-:W-:Y:S02]  /*543b0*/  SEL R47, R27.reuse, R28, !P3 ;  /* 0x0000001c1b2f7207 */ /* 0x040fe40005800000 */
[C---:B------:R-:W-:Y:S02]  /*543c0*/  SEL R48, R27.reuse, R26, !P3 ;  /* 0x0000001a1b307207 */ /* 0x040fe40005800000 */
[C---:B------:R-:W-:Y:S02]  /*543d0*/  SEL R39, R27.reuse, R25, !P3 ;  /* 0x000000191b277207 */ /* 0x040fe40005800000 */
[----:B------:R-:W-:-:S02]  /*543e0*/  SEL R49, R27, R24, !P3 ;  /* 0x000000181b317207 */ /* 0x000fc40005800000 */
[C---:B------:R-:W-:Y:S02]  /*543f0*/  SEL R40, R27.reuse, R23, !P3 ;  /* 0x000000171b287207 */ /* 0x040fe40005800000 */
[----:B------:R-:W-:Y:S01]  /*54400*/  SEL R50, R27, R22, !P3 ;  /* 0x000000161b327207 */ /* 0x000fe20005800000 */
[----:B------:R-:W-:Y:S01]  /*54410*/  IMAD R28, R35, R3, RZ ;  /* 0x00000003231c7224 */ /* 0x000fe200078e02ff */
[----:B------:R-:W-:Y:S02]  /*54420*/  PRMT R93, RZ, 0x7610, R93 ;  /* 0x00007610ff5d7816 */ /* 0x000fe4000000005d */
[C---:B----4-:R-:W-:Y:S02]  /*54430*/  SEL R52, R27.reuse, R54, !P3 ;  /* 0x000000361b347207 */ /* 0x050fe40005800000 */
[C---:B------:R-:W-:Y:S02]  /*54440*/  SEL R46, R27.reuse, R56, !P3 ;  /* 0x000000381b2e7207 */ /* 0x040fe40005800000 */
[----:B------:R-:W-:-:S02]  /*54450*/  SEL R43, R27, R58, !P3 ;  /* 0x0000003a1b2b7207 */ /* 0x000fc40005800000 */
[C---:B---3--:R-:W-:Y:S02]  /*54460*/  SEL R21, R27.reuse, R61, !P3 ;  /* 0x0000003d1b157207 */ /* 0x048fe40005800000 */
        /* <DEDUP_REMOVED lines=20> */
[----:B------:R-:W-:Y:S01]  /*545b0*/  SEL R36, R27, R29, !P3 ;  /* 0x0000001d1b247207 */ /* 0x000fe20005800000 */
[----:B------:R-:W-:Y:S02]  /*545c0*/  IMAD R27, R21, R4, RZ ;  /* 0x00000004151b7224 */ /* 0x000fe400078e02ff */
[-C--:B------:R-:W-:Y:S02]  /*545d0*/  IMAD R21, R52, R3.reuse, RZ ;  /* 0x0000000334157224 */ /* 0x080fe400078e02ff */
[----:B------:R-:W-:-:S02]  /*545e0*/  IMAD R29, R34, R3, RZ ;  /* 0x00000003221d7224 */ /* 0x000fc400078e02ff */
[-C--:B------:R-:W-:Y:S02]  /*545f0*/  IMAD R30, R33, R3.reuse, RZ ;  /* 0x00000003211e7224 */ /* 0x080fe400078e02ff */
[----:B------:R-:W-:Y:S01]  /*54600*/  IMAD R31, R32, R3, RZ ;  /* 0x00000003201f7224 */ /* 0x000fe200078e02ff */
[----:B------:R-:W-:Y:S02]  /*54610*/  PRMT R92, RZ, 0x7610, R92 ;  /* 0x00007610ff5c7816 */ /* 0x000fe4000000005c */
[----:B------:R-:W-:Y:S02]  /*54620*/  SHF.R.S32.HI R34, RZ, 0x1f, R21 ;  /* 0x0000001fff227819 */ /* 0x000fe40000011415 */
[C---:B------:R-:W-:Y:S02]  /*54630*/  IADD3 R8, P5, PT, R21.reuse, R19, RZ ;  /* 0x0000001315087210 */ /* 0x040fe40007fbe0ff */
[----:B------:R-:W-:Y:S01]  /*54640*/  IADD3 R3, P3, PT, R21, R20, RZ ;  /* 0x0000001415037210 */ /* 0x000fe20007f7e0ff */
[----:B------:R-:W0:Y:S02]  /*54650*/  LDC R52, c[0x0][0x3b0] ;  /* 0x0000ec00ff347b82 */ /* 0x000e240000000800 */
[----:B------:R-:W-:-:S02]  /*54660*/  IMAD.X R35, R34, 0x1, R17, P5 ;  /* 0x0000000122237824 */ /* 0x000fc400028e0611 */
[----:B------:R-:W-:Y:S02]  /*54670*/  IMAD.X R6, R34, 0x1, R18, P3 ;  /* 0x0000000122067824 */ /* 0x000fe400018e0612 */
[----:B------:R-:W-:Y:S01]  /*54680*/  @P1 IMAD.MOV.U32 R34, RZ, RZ, R8 ;  /* 0x000000ffff221224 */ /* 0x000fe200078e0008 */
[----:B------:R-:W-:Y:S04]  /*54690*/  STL [R1+0x1258], R8 ;  /* 0x0012580801007387 */ /* 0x000fe80000100800 */
[----:B------:R-:W-:Y:S04]  /*546a0*/  STL [R1+0x1250], R3 ;  /* 0x0012500301007387 */ /* 0x000fe80000100800 */
[----:B------:R1:W-:Y:S04]  /*546b0*/  STL [R1+0x1254], R35 ;  /* 0x0012542301007387 */ /* 0x0003e80000100800 */
[----:B------:R2:W3:Y:S02]  /*546c0*/  @P1 LDG.E.U8 R92, desc[UR8][R34.64] ;  /* 0x00000008225c1981 */ /* 0x0004e4000c1e1100 */
[----:B--2---:R-:W-:-:S02]  /*546d0*/  @P0 IMAD.MOV.U32 R34, RZ, RZ, R3 ;  /* 0x000000ffff220224 */ /* 0x004fc400078e0003 */
[----:B-1----:R-:W-:-:S05]  /*546e0*/  @P0 IMAD.MOV.U32 R35, RZ, RZ, R6 ;  /* 0x000000ffff230224 */ /* 0x002fca00078e0006 */
[----:B------:R1:W3:Y:S01]  /*546f0*/  @P0 LDG.E.U8 R93, desc[UR8][R34.64] ;  /* 0x00000008225d0981 */ /* 0x0002e2000c1e1100 */
[----:B------:R-:W-:Y:S01]  /*54700*/  IMAD R22, R46, R4, RZ ;  /* 0x000000042e167224 */ /* 0x000fe200078e02ff */
[----:B------:R-:W-:Y:S02]  /*54710*/  LOP3.LUT R15, R0, 0x60, RZ, 0x3c, !PT ;  /* 0x00000060000f7812 */ /* 0x000fe400078e3cff */
[----:B------:R2:W-:Y:S02]  /*54720*/  STL [R1+0x124c], R6 ;  /* 0x00124c0601007387 */ /* 0x0005e40000100800 */
[C---:B------:R-:W-:Y:S02]  /*54730*/  IADD3 R8, P5, PT, R22.reuse, R19, RZ ;  /* 0x0000001316087210 */ /* 0x040fe40007fbe0ff */
[----:B-1----:R-:W-:Y:S02]  /*54740*/  SHF.R.S32.HI R34, RZ, 0x1f, R22 ;  /* 0x0000001fff227819 */ /* 0x002fe40000011416 */
[----:B------:R-:W-:Y:S01]  /*54750*/  IADD3 R35, P3, PT, R22, R20, RZ ;  /* 0x0000001416237210 */ /* 0x000fe20007f7e0ff */
[----:B------:R-:W-:-:S02]  /*54760*/  IMAD R23, R45, R4, RZ ;  /* 0x000000042d177224 */ /* 0x000fc400078e02ff */
[-C--:B------:R-:W-:Y:S02]  /*54770*/  IMAD R24, R43, R4.reuse, RZ ;  /* 0x000000042b187224 */ /* 0x080fe400078e02ff */
[-C--:B------:R-:W-:Y:S02]  /*54780*/  IMAD R25, R42, R4.reuse, RZ ;  /* 0x000000042a197224 */ /* 0x080fe400078e02ff */
[----:B------:R-:W-:Y:S02]  /*54790*/  IMAD R26, R41, R4, RZ ;  /* 0x00000004291a7224 */ /* 0x000fe400078e02ff */
[-C--:B0-----:R-:W-:Y:S02]  /*547a0*/  IMAD R32, R38, R52.reuse, RZ ;  /* 0x0000003426207224 */ /* 0x081fe400078e02ff */
[-C--:B------:R-:W-:Y:S02]  /*547b0*/  IMAD R4, R37, R52.reuse, RZ ;  /* 0x0000003425047224 */ /* 0x080fe400078e02ff */
[----:B------:R-:W-:-:S02]  /*547c0*/  IMAD R33, R36, R52, RZ ;  /* 0x0000003424217224 */ /* 0x000fc400078e02ff */
[-C--:B------:R-:W-:Y:S02]  /*547d0*/  IMAD R47, R47, R52.reuse, RZ ;  /* 0x000000342f2f7224 */ /* 0x080fe400078e02ff */
[-C--:B------:R-:W-:Y:S02]  /*547e0*/  IMAD R48, R48, R52.reuse, RZ ;  /* 0x0000003430307224 */ /* 0x080fe400078e02ff */
[-C--:B------:R-:W-:Y:S02]  /*547f0*/  IMAD R21, R39, R52.reuse, RZ ;  /* 0x0000003427157224 */ /* 0x080fe400078e02ff */
[-C--:B------:R-:W-:Y:S02]  /*54800*/  IMAD R49, R49, R52.reuse, RZ ;  /* 0x0000003431317224 */ /* 0x080fe400078e02ff */
[-C--:B------:R-:W-:Y:S02]  /*54810*/  IMAD R5, R40, R52.reuse, RZ ;  /* 0x0000003428057224 */ /* 0x080fe400078e02ff */
[----:B------:R-:W-:-:S02]  /*54820*/  IMAD R50, R50, R52, RZ ;  /* 0x0000003432327224 */ /* 0x000fc400078e02ff */
[----:B------:R-:W-:Y:S01]  /*54830*/  IMAD.X R52, R34, 0x1, R17, P5 ;  /* 0x0000000122347824 */ /* 0x000fe200028e0611 */
[----:B------:R-:W-:Y:S01]  /*54840*/  PRMT R91, RZ, 0x7610, R91 ;  /* 0x00007610ff5b7816 */ /* 0x000fe2000000005b */
[----:B------:R0:W-:Y:S01]  /*54850*/  STS.U8 [R14+UR4+0x43e80], R44 ;  /* 0x043e802c0e007988 */ /* 0x0001e20008000004 */
[----:B------:R-:W-:Y:S02]  /*54860*/  PRMT R90, RZ, 0x7610, R90 ;  /* 0x00007610ff5a7816 */ /* 0x000fe4000000005a */
[----:B------:R-:W-:Y:S02]  /*54870*/  SHF.R.S32.HI R22, RZ, 0x1f, R23 ;  /* 0x0000001fff167819 */ /* 0x000fe40000011417 */
[----:B------:R-:W-:-:S05]  /*54880*/  IADD3 R3, P6, PT, R23, R20, RZ ;  /* 0x0000001417037210 */ /* 0x000fca0007fde0ff */
[----:B--2---:R-:W-:Y:S01]  /*54890*/  IMAD.X R6, R22, 0x1, R18, P6 ;  /* 0x0000000116067824 */ /* 0x004fe200030e0612 */
[----:B------:R-:W-:Y:S02]  /*548a0*/  PRMT R88, RZ, 0x7610, R88 ;  /* 0x00007610ff587816 */ /* 0x000fe40000000058 */
[----:B------:R-:W-:Y:S02]  /*548b0*/  PRMT R87, RZ, 0x7610, R87 ;  /* 0x00007610ff577816 */ /* 0x000fe40000000057 */
[----:B------:R-:W-:Y:S02]  /*548c0*/  PRMT R86, RZ, 0x7610, R86 ;  /* 0x00007610ff567816 */ /* 0x000fe40000000056 */
[----:B------:R-:W-:Y:S02]  /*548d0*/  PRMT R85, RZ, 0x7610, R85 ;  /* 0x00007610ff557816 */ /* 0x000fe40000000055 */
        /* <DEDUP_REMOVED lines=10> */
[----:B0-----:R-:W-:Y:S02]  /*54980*/  PRMT R44, RZ, 0x7610, R44 ;  /* 0x00007610ff2c7816 */ /* 0x001fe4000000002c */
[----:B------:R-:W-:Y:S02]  /*54990*/  PRMT R40, RZ, 0x7610, R40 ;  /* 0x00007610ff287816 */ /* 0x000fe40000000028 */
[----:B------:R-:W-:Y:S02]  /*549a0*/  PRMT R39, RZ, 0x7610, R39 ;  /* 0x00007610ff277816 */ /* 0x000fe40000000027 */
[----:B------:R-:W-:-:S02]  /*549b0*/  PRMT R38, RZ, 0x7610, R38 ;  /* 0x00007610ff267816 */ /* 0x000fc40000000026 */
[----:B------:R-:W-:Y:S02]  /*549c0*/  PRMT R37, RZ, 0x7610, R37 ;  /* 0x00007610ff257816 */ /* 0x000fe40000000025 */
[----:B------:R-:W-:Y:S02]  /*549d0*/  PRMT R36, RZ, 0x7610, R36 ;  /* 0x00007610ff247816 */ /* 0x000fe40000000024 */
[----:B------:R-:W-:Y:S01]  /*549e0*/  PRMT R89, RZ, 0x7610, R89 ;  /* 0x00007610ff597816 */ /* 0x000fe20000000059 */
[----:B---3--:R0:W-:Y:S04]  /*549f0*/  STL.64 [R1+0x3728], R92 ;  /* 0x0037285c01007387 */ /* 0x0081e80000100a00 */
[----:B------:R-:W-:Y:S04]  /*54a00*/  STL.64 [R1+0x3730], R14 ;  /* 0x0037300e01007387 */ /* 0x000fe80000100a00 */
[----:B------:R1:W-:Y:S01]  /*54a10*/  STL [R1+0xfa8], R35 ;  /* 0x000fa82301007387 */ /* 0x0003e20000100800 */
[----:B0-----:R-:W-:-:S02]  /*54a20*/  IMAD.X R93, R34, 0x1, R18, P3 ;  /* 0x00000001225d7824 */ /* 0x001fc400018e0612 */
[----:B------:R-:W-:Y:S02]  /*54a30*/  @P0 IMAD.MOV.U32 R34, RZ, RZ, R35 ;  /* 0x000000ffff220224 */ /* 0x000fe400078e0023 */
[----:B-1----:R-:W-:Y:S01]  /*54a40*/  @P0 IMAD.MOV.U32 R35, RZ, RZ, R93 ;  /* 0x000000ffff230224 */ /* 0x002fe200078e005d */
[----:B------:R-:W-:-:S04]  /*54a50*/  IADD3 R15, P3, PT, R23, R19, RZ ;  /* 0x00000013170f7210 */ /* 0x000fc80007f7e0ff */
[----:B------:R0:W2:Y:S04]  /*54a60*/  @P0 LDG.E.U8 R91, desc[UR8][R34.64] ;  /* 0x00000008225b0981 */ /* 0x0000a8000c1e1100 */
[----:B------:R1:W-:Y:S04]  /*54a70*/  STL [R1+0xfb0], R8 ;  /* 0x000fb00801007387 */ /* 0x0003e80000100800 */
[----:B------:R-:W-:Y:S04]  /*54a80*/  STL [R1+0xfa4], R93 ;  /* 0x000fa45d01007387 */ /* 0x000fe80000100800 */
[----:B------:R3:W-:Y:S01]  /*54a90*/  STL [R1+0xfb8], R3 ;  /* 0x000fb80301007387 */ /* 0x0007e20000100800 */
[----:B0-----:R-:W-:-:S02]  /*54aa0*/  @P1 IMAD.MOV.U32 R34, RZ, RZ, R8 ;  /* 0x000000ffff221224 */ /* 0x001fc400078e0008 */
[----:B------:R-:W-:Y:S01]  /*54ab0*/  @P1 IMAD.MOV.U32 R35, RZ, RZ, R52 ;  /* 0x000000ffff231224 */ /* 0x000fe200078e0034 */
[----:B------:R-:W-:Y:S02]  /*54ac0*/  SHF.R.S32.HI R23, RZ, 0x1f, R24 ;  /* 0x0000001fff177819 */ /* 0x000fe40000011418 */
[----:B-1----:R-:W-:Y:S02]  /*54ad0*/  IADD3 R8, P5, PT, R24, R20, RZ ;  /* 0x0000001418087210 */ /* 0x002fe40007fbe0ff */
[----:B------:R0:W4:Y:S01]  /*54ae0*/  @P1 LDG.E.U8 R90, desc[UR8][R34.64] ;  /* 0x00000008225a1981 */ /* 0x000122000c1e1100 */
[----:B------:R-:W-:-:S03]  /*54af0*/  IMAD.X R22, R22, 0x1, R17, P3 ;  /* 0x0000000116167824 */ /* 0x000fc600018e0611 */
[----:B------:R-:W-:Y:S04]  /*54b00*/  STL [R1+0xfac], R52 ;  /* 0x000fac3401007387 */ /* 0x000fe80000100800 */
[----:B------:R1:W-:Y:S04]  /*54b10*/  STL [R1+0xfb4], R6 ;  /* 0x000fb40601007387 */ /* 0x0003e80000100800 */
[----:B------:R-:W-:Y:S01]  /*54b20*/  STL [R1+0xfc0], R15 ;  /* 0x000fc00f01007387 */ /* 0x000fe20000100800 */
[----:B0-----:R-:W-:Y:S01]  /*54b30*/  @P0 IMAD.MOV.U32 R34, RZ, RZ, R3 ;  /* 0x000000ffff220224 */ /* 0x001fe200078e0003 */
[----:B---3--:R-:W-:Y:S01]  /*54b40*/  IADD3 R3, P6, PT, R24, R19, RZ ;  /* 0x0000001318037210 */ /* 0x008fe20007fde0ff */
[----:B------:R-:W-:Y:S01]  /*54b50*/  @P0 IMAD.MOV.U32 R35, RZ, RZ, R6 ;  /* 0x000000ffff230224 */ /* 0x000fe200078e0006 */
[----:B------:R-:W-:Y:S01]  /*54b60*/  STL [R1+0x103c], R8 ;  /* 0x00103c0801007387 */ /* 0x000fe20000100800 */
[----:B------:R-:W-:-:S03]  /*54b70*/  IMAD.X R14, R23, 0x1, R18, P5 ;  /* 0x00000001170e7824 */ /* 0x000fc600028e0612 */
[----:B------:R0:W-:Y:S01]  /*54b80*/  STL [R1+0xfbc], R22 ;  /* 0x000fbc1601007387 */ /* 0x0001e20000100800 */
[----:B-1----:R-:W-:Y:S02]  /*54b90*/  IMAD.X R6, R23, 0x1, R17, P6 ;  /* 0x0000000117067824 */ /* 0x002fe400030e0611 */
[----:B------:R-:W-:Y:S01]  /*54ba0*/  @P1 IMAD.MOV.U32 R23, RZ, RZ, R22 ;  /* 0x000000ffff171224 */ /* 0x000fe200078e0016 */
[----:B------:R-:W3:Y:S01]  /*54bb0*/  @P0 LDG.E.U8 R89, desc[UR8][R34.64] ;  /* 0x0000000822590981 */ /* 0x000ee2000c1e1100 */
[----:B------:R-:W1:Y:S01]  /*54bc0*/  LDC R52, c[0x0][0x3b0] ;  /* 0x0000ec00ff347b82 */ /* 0x000e620000000800 */
[----:B0-----:R-:W-:-:S05]  /*54bd0*/  @P1 IMAD.MOV.U32 R22, RZ, RZ, R15 ;  /* 0x000000ffff161224 */ /* 0x001fca00078e000f */
[----:B------:R0:W2:Y:S02]  /*54be0*/  @P1 LDG.E.U8 R88, desc[UR8][R22.64] ;  /* 0x0000000816581981 */ /* 0x0000a4000c1e1100 */
[----:B0-----:R-:W-:Y:S02]  /*54bf0*/  @P0 IMAD.MOV.U32 R22, RZ, RZ, R8 ;  /* 0x000000ffff160224 */ /* 0x001fe400078e0008 */
[----:B------:R-:W-:-:S05]  /*54c00*/  @P0 IMAD.MOV.U32 R23, RZ, RZ, R14 ;  /* 0x000000ffff170224 */ /* 0x000fca00078e000e */
[----:B------:R0:W2:Y:S01]  /*54c10*/  @P0 LDG.E.U8 R87, desc[UR8][R22.64] ;  /* 0x0000000816570981 */ /* 0x0000a2000c1e1100 */
[----:B------:R-:W-:Y:S01]  /*54c20*/  IADD3 R15, P3, PT, R25, R20, RZ ;  /* 0x00000014190f7210 */ /* 0x000fe20007f7e0ff */
[----:B0-----:R-:W-:Y:S02]  /*54c30*/  @P1 IMAD.MOV.U32 R22, RZ, RZ, R3 ;  /* 0x000000ffff161224 */ /* 0x001fe400078e0003 */
[----:B------:R-:W-:-:S05]  /*54c40*/  @P1 IMAD.MOV.U32 R23, RZ, RZ, R6 ;  /* 0x000000ffff171224 */ /* 0x000fca00078e0006 */
[----:B------:R0:W2:Y:S01]  /*54c50*/  @P1 LDG.E.U8 R86, desc[UR8][R22.64] ;  /* 0x0000000816561981 */ /* 0x0000a2000c1e1100 */
[----:B------:R-:W-:-:S03]  /*54c60*/  IADD3 R8, P5, PT, R25, R19, RZ ;  /* 0x0000001319087210 */ /* 0x000fc60007fbe0ff */
[----:B------:R-:W-:Y:S04]  /*54c70*/  STL [R1+0x1044], R3 ;  /* 0x0010440301007387 */ /* 0x000fe80000100800 */
[----:B------:R1:W-:Y:S01]  /*54c80*/  STL [R1+0x1038], R14 ;  /* 0x0010380e01007387 */ /* 0x0003e20000100800 */
[----:B0-----:R-:W-:-:S03]  /*54c90*/  SHF.R.S32.HI R22, RZ, 0x1f, R25 ;  /* 0x0000001fff167819 */ /* 0x001fc60000011419 */
[----:B------:R-:W-:Y:S04]  /*54ca0*/  STL [R1+0x1040], R6 ;  /* 0x0010400601007387 */ /* 0x000fe80000100800 */
[----:B------:R-:W-:Y:S01]  /*54cb0*/  STL [R1+0x104c], R15 ;  /* 0x00104c0f01007387 */ /* 0x000fe20000100800 */
[----:B------:R-:W-:-:S03]  /*54cc0*/  IMAD.X R24, R22, 0x1, R18, P3 ;  /* 0x0000000116187824 */ /* 0x000fc600018e0612 */
[----:B------:R-:W-:Y:S01]  /*54cd0*/  STL [R1+0x1054], R8 ;  /* 0x0010540801007387 */ /* 0x000fe20000100800 */
[----:B------:R-:W-:-:S03]  /*54ce0*/  @P0 IMAD.MOV.U32 R25, RZ, RZ, R24 ;  /* 0x000000ffff190224 */ /* 0x000fc600078e0018 */
[----:B------:R0:W-:Y:S01]  /*54cf0*/  STL [R1+0x1048], R24 ;  /* 0x0010481801007387 */ /* 0x0001e20000100800 */
[----:B-1----:R-:W-:Y:S01]  /*54d00*/  IMAD.X R14, R22, 0x1, R17, P5 ;  /* 0x00000001160e7824 */ /* 0x002fe200028e0611 */
[----:B------:R-:W-:Y:S02]  /*54d10*/  SHF.R.S32.HI R23, RZ, 0x1f, R26 ;  /* 0x0000001fff177819 */ /* 0x000fe4000001141a */
[----:B------:R-:W-:Y:S01]  /*54d20*/  IADD3 R3, P6, PT, R26, R20, RZ ;  /* 0x000000141a037210 */ /* 0x000fe20007fde0ff */
[----:B0-----:R-:W-:-:S05]  /*54d30*/  @P0 IMAD.MOV.U32 R24, RZ, RZ, R15 ;  /* 0x000000ffff180224 */ /* 0x001fca00078e000f */
[----:B------:R0:W2:Y:S04]  /*54d40*/  @P0 LDG.E.U8 R85, desc[UR8][R24.64] ;  /* 0x0000000818550981 */ /* 0x0000a8000c1e1100 */
[----:B------:R1:W-:Y:S01]  /*54d50*/  STL [R1+0x105c], R3 ;  /* 0x00105c0301007387 */ /* 0x0003e20000100800 */
[----:B------:R-:W-:Y:S01]  /*54d60*/  IMAD.X R6, R23, 0x1, R18, P6 ;  /* 0x0000000117067824 */ /* 0x000fe200030e0612 */
[----:B------:R-:W-:Y:S01]  /*54d70*/  SHF.R.S32.HI R22, RZ, 0x1f, R27 ;  /* 0x0000001fff167819 */ /* 0x000fe2000001141b */
[----:B0-----:R-:W-:Y:S02]  /*54d80*/  @P1 IMAD.MOV.U32 R24, RZ, RZ, R8 ;  /* 0x000000ffff181224 */ /* 0x001fe400078e0008 */
[----:B------:R-:W-:Y:S01]  /*54d90*/  @P1 IMAD.MOV.U32 R25, RZ, RZ, R14 ;  /* 0x000000ffff191224 */ /* 0x000fe200078e000e */
[----:B------:R-:W-:-:S02]  /*54da0*/  IADD3 R8, P5, PT, R27, R20, RZ ;  /* 0x000000141b087210 */ /* 0x000fc40007fbe0ff */
[----:B------:R-:W-:Y:S02]  /*54db0*/  IADD3 R15, P3, PT, R26, R19, RZ ;  /* 0x000000131a0f7210 */ /* 0x000fe40007f7e0ff */
[----:B------:R0:W2:Y:S04]  /*54dc0*/  @P1 LDG.E.U8 R84, desc[UR8][R24.64] ;  /* 0x0000000818541981 */ /* 0x0000a8000c1e1100 */
[----:B------:R1:W-:Y:S04]  /*54dd0*/  STL [R1+0x1050], R14 ;  /* 0x0010500e01007387 */ /* 0x0003e80000100800 */
[----:B------:R1:W-:Y:S01]  /*54de0*/  STL [R1+0x1058], R6 ;  /* 0x0010580601007387 */ /* 0x0003e20000100800 */
[----:B------:R-:W-:-:S02]  /*54df0*/  IMAD.X R23, R23, 0x1, R17, P3 ;  /* 0x0000000117177824 */ /* 0x000fc400018e0611 */
[----:B0-----:R-:W-:Y:S01]  /*54e00*/  @P0 IMAD.MOV.U32 R24, RZ, RZ, R3 ;  /* 0x000000ffff180224 */ /* 0x001fe200078e0003 */
[----:B-1----:R-:W-:Y:S01]  /*54e10*/  IADD3 R3, P6, PT, R27, R19, RZ ;  /* 0x000000131b037210 */ /* 0x002fe20007fde0ff */
[----:B------:R-:W-:Y:S02]  /*54e20*/  @P0 IMAD.MOV.U32 R25, RZ, RZ, R6 ;  /* 0x000000ffff190224 */ /* 0x000fe400078e0006 */
[C---:B------:R-:W-:Y:S02]  /*54e30*/  IMAD.X R14, R22.reuse, 0x1, R18, P5 ;  /* 0x00000001160e7824 */ /* 0x040fe400028e0612 */
[----:B------:R-:W-:Y:S02]  /*54e40*/  IMAD.X R6, R22, 0x1, R17, P6 ;  /* 0x0000000116067824 */ /* 0x000fe400030e0611 */
[----:B------:R-:W-:Y:S01]  /*54e50*/  @P1 IMAD.MOV.U32 R22, RZ, RZ, R15 ;  /* 0x000000ffff161224 */ /* 0x000fe200078e000f */
[----:B------:R-:W-:Y:S04]  /*54e60*/  STL [R1+0x1064], R15 ;  /* 0x0010640f01007387 */ /* 0x000fe80000100800 */
[----:B------:R-:W-:Y:S04]  /*54e70*/  STL [R1+0x106c], R8 ;  /* 0x00106c0801007387 */ /* 0x000fe80000100800 */
[----:B------:R0:W-:Y:S04]  /*54e80*/  STL [R1+0x1060], R23 ;  /* 0x0010601701007387 */ /* 0x0001e80000100800 */
[----:B------:R-:W2:Y:S04]  /*54e90*/  @P0 LDG.E.U8 R83, desc[UR8][R24.64] ;  /* 0x0000000818530981 */ /* 0x000ea8000c1e1100 */
[----:B------:R1:W2:Y:S02]  /*54ea0*/  @P1 LDG.E.U8 R82, desc[UR8][R22.64] ;  /* 0x0000000816521981 */ /* 0x0002a4000c1e1100 */
[----:B-1----:R-:W-:-:S02]  /*54eb0*/  @P0 IMAD.MOV.U32 R22, RZ, RZ, R8 ;  /* 0x000000ffff160224 */ /* 0x002fc400078e0008 */
[----:B0-----:R-:W-:-:S05]  /*54ec0*/  @P0 IMAD.MOV.U32 R23, RZ, RZ, R14 ;  /* 0x000000ffff170224 */ /* 0x001fca00078e000e */
        /* <DEDUP_REMOVED lines=62> */
[----:B0-----:R-:W-:-:S04]  /*552b0*/  @P0 IMAD.MOV.U32 R24, RZ, RZ, R15 ;  /* 0x000000ffff180224 */ /* 0x001fc800078e000f */
[----:B------:R-:W-:Y:S01]  /*552c0*/  IMAD.X R6, R23, 0x1, R18, P6 ;  /* 0x0000000117067824 */ /* 0x000fe200030e0612 */
[----:B------:R0:W2:Y:S04]  /*552d0*/  @P0 LDG.E.U8 R40, desc[UR8][R24.64] ;  /* 0x0000000818280981 */ /* 0x0000a8000c1e1100 */
[----:B------:R-:W-:Y:S04]  /*552e0*/  STL [R1+0x11bc], R3 ;  /* 0x0011bc0301007387 */ /* 0x000fe80000100800 */
[----:B------:R1:W-:Y:S01]  /*552f0*/  STL [R1+0x11b0], R14 ;  /* 0x0011b00e01007387 */ /* 0x0003e20000100800 */
[----:B0-----:R-:W-:-:S02]  /*55300*/  @P1 IMAD.MOV.U32 R24, RZ, RZ, R8 ;  /* 0x000000ffff181224 */ /* 0x001fc400078e0008 */
[----:B------:R-:W-:Y:S01]  /*55310*/  @P1 IMAD.MOV.U32 R25, RZ, RZ, R14 ;  /* 0x000000ffff191224 */ /* 0x000fe200078e000e */
[----:B------:R-:W-:-:S04]  /*55320*/  IADD3 R8, P3, PT, R32, R19, RZ ;  /* 0x0000001320087210 */ /* 0x000fc80007f7e0ff */
[----:B------:R0:W2:Y:S01]  /*55330*/  @P1 LDG.E.U8 R39, desc[UR8][R24.64] ;  /* 0x0000000818271981 */ /* 0x0000a2000c1e1100 */
[----:B------:R-:W-:Y:S01]  /*55340*/  IMAD.X R23, R23, 0x1, R17, P3 ;  /* 0x0000000117177824 */ /* 0x000fe200018e0611 */
[----:B-1----:R-:W-:Y:S02]  /*55350*/  IADD3 R14, P5, PT, R4, R20, RZ ;  /* 0x00000014040e7210 */ /* 0x002fe40007fbe0ff */
[----:B------:R1:W-:Y:S01]  /*55360*/  STL [R1+0x11b8], R6 ;  /* 0x0011b80601007387 */ /* 0x0003e20000100800 */
[----:B0-----:R-:W-:Y:S02]  /*55370*/  @P0 IMAD.MOV.U32 R24, RZ, RZ, R3 ;  /* 0x000000ffff180224 */ /* 0x001fe400078e0003 */
[----:B------:R-:W-:Y:S01]  /*55380*/  @P0 IMAD.MOV.U32 R25, RZ, RZ, R6 ;  /* 0x000000ffff190224 */ /* 0x000fe200078e0006 */
[----:B------:R-:W-:Y:S02]  /*55390*/  SHF.R.S32.HI R3, RZ, 0x1f, R4 ;  /* 0x0000001fff037819 */ /* 0x000fe40000011404 */
[----:B------:R-:W-:-:S02]  /*553a0*/  SHF.R.S32.HI R22, RZ, 0x1f, R33 ;  /* 0x0000001fff167819 */ /* 0x000fc40000011421 */
[----:B------:R0:W2:Y:S01]  /*553b0*/  @P0 LDG.E.U8 R38, desc[UR8][R24.64] ;  /* 0x0000000818260981 */ /* 0x0000a2000c1e1100 */
[----:B-1----:R-:W-:Y:S01]  /*553c0*/  IADD3 R6, P3, PT, R33, R20, RZ ;  /* 0x0000001421067210 */ /* 0x002fe20007f7e0ff */
[----:B------:R-:W-:Y:S02]  /*553d0*/  IMAD.X R15, R3, 0x1, R18, P5 ;  /* 0x00000001030f7824 */ /* 0x000fe400028e0612 */
[----:B------:R1:W-:Y:S01]  /*553e0*/  STL [R1+0x11c4], R8 ;  /* 0x0011c40801007387 */ /* 0x0003e20000100800 */
[----:B0-----:R-:W-:Y:S02]  /*553f0*/  @P1 IMAD.MOV.U32 R24, RZ, RZ, R8 ;  /* 0x000000ffff181224 */ /* 0x001fe400078e0008 */
[----:B------:R-:W-:Y:S01]  /*55400*/  @P1 IMAD.MOV.U32 R25, RZ, RZ, R23 ;  /* 0x000000ffff191224 */ /* 0x000fe200078e0017 */
[----:B------:R0:W-:Y:S01]  /*55410*/  STL [R1+0x11cc], R14 ;  /* 0x0011cc0e01007387 */ /* 0x0001e20000100800 */
[----:B-1----:R-:W-:-:S03]  /*55420*/  IMAD.X R8, R22, 0x1, R18, P3 ;  /* 0x0000000116087824 */ /* 0x002fc600018e0612 */
[----:B------:R1:W2:Y:S04]  /*55430*/  @P1 LDG.E.U8 R37, desc[UR8][R24.64] ;  /* 0x0000000818251981 */ /* 0x0002a8000c1e1100 */
[----:B------:R0:W-:Y:S04]  /*55440*/  STL [R1+0x11c0], R23 ;  /* 0x0011c01701007387 */ /* 0x0001e80000100800 */
[----:B------:R-:W-:Y:S04]  /*55450*/  STL [R1+0x11d8], R6 ;  /* 0x0011d80601007387 */ /* 0x000fe80000100800 */
[----:B------:R-:W-:Y:S04]  /*55460*/  STL [R1+0x11c8], R15 ;  /* 0x0011c80f01007387 */ /* 0x000fe80000100800 */
[----:B------:R3:W-:Y:S01]  /*55470*/  STL [R1+0x11d4], R8 ;  /* 0x0011d40801007387 */ /* 0x0007e20000100800 */
[----:B-1----:R-:W-:-:S02]  /*55480*/  @P0 IMAD.MOV.U32 R24, RZ, RZ, R14 ;  /* 0x000000ffff180224 */ /* 0x002fc400078e000e */
[----:B------:R-:W-:Y:S01]  /*55490*/  @P0 IMAD.MOV.U32 R25, RZ, RZ, R15 ;  /* 0x000000ffff190224 */ /* 0x000fe200078e000f */
[----:B0-----:R-:W-:Y:S02]  /*554a0*/  IADD3 R14, P3, PT, R33, R19, RZ ;  /* 0x00000013210e7210 */ /* 0x001fe40007f7e0ff */
[----:B------:R-:W-:Y:S02]  /*554b0*/  PRMT R35, RZ, 0x7610, R35 ;  /* 0x00007610ff237816 */ /* 0x000fe40000000023 */
[----:B------:R-:W-:Y:S01]  /*554c0*/  SHF.R.S32.HI R23, RZ, 0x1f, R47 ;  /* 0x0000001fff177819 */ /* 0x000fe2000001142f */
[----:B------:R0:W2:Y:S01]  /*554d0*/  @P0 LDG.E.U8 R36, desc[UR8][R24.64] ;  /* 0x0000000818240981 */ /* 0x0000a2000c1e1100 */
[----:B------:R-:W-:-:S03]  /*554e0*/  IMAD.X R22, R22, 0x1, R17, P3 ;  /* 0x0000000116167824 */ /* 0x000fc600018e0611 */
[----:B------:R1:W-:Y:S01]  /*554f0*/  STL [R1+0x11e0], R14 ;  /* 0x0011e00e01007387 */ /* 0x0003e20000100800 */
[----:B0-----:R-:W-:Y:S01]  /*55500*/  @P0 IMAD.MOV.U32 R25, RZ, RZ, R8 ;  /* 0x000000ffff190224 */ /* 0x001fe200078e0008 */
[C---:B---3--:R-:W-:Y:S01]  /*55510*/  IADD3 R8, P5, PT, R47.reuse, R20, RZ ;  /* 0x000000142f087210 */ /* 0x048fe20007fbe0ff */
[----:B------:R-:W-:Y:S01]  /*55520*/  @P0 IMAD.MOV.U32 R24, RZ, RZ, R6 ;  /* 0x000000ffff180224 */ /* 0x000fe200078e0006 */
[----:B------:R-:W-:-:S03]  /*55530*/  IADD3 R6, P3, PT, R47, R19, RZ ;  /* 0x000000132f067210 */ /* 0x000fc60007f7e0ff */
[----:B------:R-:W-:Y:S01]  /*55540*/  IMAD.X R15, R23, 0x1, R18, P5 ;  /* 0x00000001170f7824 */ /* 0x000fe200028e0612 */
[----:B------:R0:W3:Y:S04]  /*55550*/  @P0 LDG.E.U8 R35, desc[UR8][R24.64] ;  /* 0x0000000818230981 */ /* 0x0000e8000c1e1100 */
[----:B------:R-:W-:Y:S01]  /*55560*/  STL [R1+0x11e8], R8 ;  /* 0x0011e80801007387 */ /* 0x000fe20000100800 */
[----:B------:R-:W-:-:S03]  /*55570*/  PRMT R33, RZ, 0x7610, R33 ;  /* 0x00007610ff217816 */ /* 0x000fc60000000021 */
[----:B------:R4:W-:Y:S01]  /*55580*/  STL [R1+0x11dc], R22 ;  /* 0x0011dc1601007387 */ /* 0x0009e20000100800 */
[----:B------:R-:W-:Y:S01]  /*55590*/  PRMT R34, RZ, 0x7610, R34 ;  /* 0x00007610ff227816 */ /* 0x000fe20000000022 */
[----:B0-----:R-:W-:Y:S02]  /*555a0*/  @P1 IMAD.MOV.U32 R24, RZ, RZ, R14 ;  /* 0x000000ffff181224 */ /* 0x001fe400078e000e */
[----:B------:R-:W-:Y:S02]  /*555b0*/  @P1 IMAD.MOV.U32 R25, RZ, RZ, R22 ;  /* 0x000000ffff191224 */ /* 0x000fe400078e0016 */
[----:B-1----:R-:W-:Y:S02]  /*555c0*/  IMAD.X R14, R23, 0x1, R17, P3 ;  /* 0x00000001170e7824 */ /* 0x002fe400018e0611 */
[----:B----4-:R-:W-:Y:S02]  /*555d0*/  @P0 IMAD.MOV.U32 R22, RZ, RZ, R8 ;  /* 0x000000ffff160224 */ /* 0x010fe400078e0008 */
[----:B------:R-:W-:Y:S01]  /*555e0*/  @P0 IMAD.MOV.U32 R23, RZ, RZ, R15 ;  /* 0x000000ffff170224 */ /* 0x000fe200078e000f */
[----:B------:R-:W-:Y:S01]  /*555f0*/  IADD3 R8, P3, PT, R48, R20, RZ ;  /* 0x0000001430087210 */ /* 0x000fe20007f7e0ff */
[----:B------:R-:W4:Y:S04]  /*55600*/  @P1 LDG.E.U8 R34, desc[UR8][R24.64] ;  /* 0x0000000818221981 */ /* 0x000f28000c1e1100 */
[----:B------:R0:W2:Y:S01]  /*55610*/  @P0 LDG.E.U8 R33, desc[UR8][R22.64] ;  /* 0x0000000816210981 */ /* 0x0000a2000c1e1100 */
[----:B------:R-:W-:-:S03]  /*55620*/  PRMT R32, RZ, 0x7610, R32 ;  /* 0x00007610ff207816 */ /* 0x000fc60000000020 */
[----:B------:R-:W-:Y:S04]  /*55630*/  STL [R1+0x11f0], R6 ;  /* 0x0011f00601007387 */ /* 0x000fe80000100800 */
[----:B------:R-:W-:Y:S04]  /*55640*/  STL [R1+0x11e4], R15 ;  /* 0x0011e40f01007387 */ /* 0x000fe80000100800 */
[----:B------:R1:W-:Y:S01]  /*55650*/  STL [R1+0x11ec], R14 ;  /* 0x0011ec0e01007387 */ /* 0x0003e20000100800 */
[----:B0-----:R-:W-:Y:S01]  /*55660*/  SHF.R.S32.HI R22, RZ, 0x1f, R48 ;  /* 0x0000001fff167819 */ /* 0x001fe20000011430 */
[----:B------:R-:W-:-:S02]  /*55670*/  @P1 IMAD.MOV.U32 R24, RZ, RZ, R6 ;  /* 0x000000ffff181224 */ /* 0x000fc400078e0006 */
[----:B------:R-:W-:Y:S01]  /*55680*/  @P1 IMAD.MOV.U32 R25, RZ, RZ, R14 ;  /* 0x000000ffff191224 */ /* 0x000fe200078e000e */
[----:B-1----:R-:W-:Y:S01]  /*55690*/  IADD3 R14, P5, PT, R48, R19, RZ ;  /* 0x00000013300e7210 */ /* 0x002fe20007fbe0ff */
[C---:B------:R-:W-:Y:S01]  /*556a0*/  IMAD.X R47, R22.reuse, 0x1, R18, P3 ;  /* 0x00000001162f7824 */ /* 0x040fe200018e0612 */
[----:B------:R-:W-:Y:S02]  /*556b0*/  PRMT R31, RZ, 0x7610, R31 ;  /* 0x00007610ff1f7816 */ /* 0x000fe4000000001f */
[----:B------:R0:W2:Y:S01]  /*556c0*/  @P1 LDG.E.U8 R32, desc[UR8][R24.64] ;  /* 0x0000000818201981 */ /* 0x0000a2000c1e1100 */
[----:B------:R-:W-:Y:S02]  /*556d0*/  SHF.R.S32.HI R23, RZ, 0x1f, R21 ;  /* 0x0000001fff177819 */ /* 0x000fe40000011415 */
[----:B------:R-:W-:Y:S01]  /*556e0*/  IADD3 R6, P3, PT, R21, R20, RZ ;  /* 0x0000001415067210 */ /* 0x000fe20007f7e0ff */
[----:B------:R-:W-:Y:S01]  /*556f0*/  IMAD.X R15, R22, 0x1, R17, P5 ;  /* 0x00000001160f7824 */ /* 0x000fe200028e0611 */
[----:B------:R-:W-:Y:S01]  /*55700*/  PRMT R30, RZ, 0x7610, R30 ;  /* 0x00007610ff1e7816 */ /* 0x000fe2000000001e */
[----:B0-----:R-:W-:-:S02]  /*55710*/  @P0 IMAD.MOV.U32 R24, RZ, RZ, R8 ;  /* 0x000000ffff180224 */ /* 0x001fc400078e0008 */
[----:B------:R-:W-:Y:S01]  /*55720*/  @P0 IMAD.MOV.U32 R25, RZ, RZ, R47 ;  /* 0x000000ffff190224 */ /* 0x000fe200078e002f */
[----:B------:R0:W-:Y:S04]  /*55730*/  STL [R1+0x11f8], R8 ;  /* 0x0011f80801007387 */ /* 0x0001e80000100800 */
[----:B------:R1:W-:Y:S04]  /*55740*/  STL [R1+0x1200], R14 ;  /* 0x0012000e01007387 */ /* 0x0003e80000100800 */
[----:B------:R1:W2:Y:S04]  /*55750*/  @P0 LDG.E.U8 R31, desc[UR8][R24.64] ;  /* 0x00000008181f0981 */ /* 0x0002a8000c1e1100 */
[----:B------:R-:W-:Y:S04]  /*55760*/  STL [R1+0x11f4], R47 ;  /* 0x0011f42f01007387 */ /* 0x000fe80000100800 */
[----:B------:R-:W-:Y:S01]  /*55770*/  STL [R1+0x1208], R6 ;  /* 0x0012080601007387 */ /* 0x000fe20000100800 */
[----:B0-----:R-:W-:-:S02]  /*55780*/  IMAD.X R8, R23, 0x1, R18, P3 ;  /* 0x0000000117087824 */ /* 0x001fc400018e0612 */
[----:B-1----:R-:W-:Y:S02]  /*55790*/  @P1 IMAD.MOV.U32 R24, RZ, RZ, R14 ;  /* 0x000000ffff181224 */ /* 0x002fe400078e000e */
[----:B------:R-:W-:Y:S01]  /*557a0*/  @P1 IMAD.MOV.U32 R25, RZ, RZ, R15 ;  /* 0x000000ffff191224 */ /* 0x000fe200078e000f */
[----:B------:R-:W-:Y:S02]  /*557b0*/  IADD3 R14, P3, PT, R21, R19, RZ ;  /* 0x00000013150e7210 */ /* 0x000fe40007f7e0ff */
[----:B------:R-:W-:Y:S01]  /*557c0*/  PRMT R29, RZ, 0x7610, R29 ;  /* 0x00007610ff1d7816 */ /* 0x000fe2000000001d */
[----:B------:R0:W-:Y:S04]  /*557d0*/  STL [R1+0x11fc], R15 ;  /* 0x0011fc0f01007387 */ /* 0x0001e80000100800 */
[----:B------:R1:W2:Y:S01]  /*557e0*/  @P1 LDG.E.U8 R30, desc[UR8][R24.64] ;  /* 0x00000008181e1981 */ /* 0x0002a2000c1e1100 */
[----:B------:R-:W-:-:S02]  /*557f0*/  PRMT R28, RZ, 0x7610, R28 ;  /* 0x00007610ff1c7816 */ /* 0x000fc4000000001c */
[----:B------:R-:W-:Y:S01]  /*55800*/  SHF.R.S32.HI R21, RZ, 0x1f, R49 ;  /* 0x0000001fff157819 */ /* 0x000fe20000011431 */
[----:B------:R-:W-:Y:S02]  /*55810*/  @P1 IMAD.MOV.U32 R22, RZ, RZ, R14 ;  /* 0x000000ffff161224 */ /* 0x000fe400078e000e */
[----:B0-----:R-:W-:Y:S02]  /*55820*/  IMAD.X R15, R23, 0x1, R17, P3 ;  /* 0x00000001170f7824 */ /* 0x001fe400018e0611 */
[----:B-1----:R-:W-:Y:S02]  /*55830*/  @P0 IMAD.MOV.U32 R24, RZ, RZ, R6 ;  /* 0x000000ffff180224 */ /* 0x002fe400078e0006 */
[----:B------:R-:W-:Y:S01]  /*55840*/  @P0 IMAD.MOV.U32 R25, RZ, RZ, R8 ;  /* 0x000000ffff190224 */ /* 0x000fe200078e0008 */
[----:B------:R-:W-:Y:S01]  /*55850*/  IADD3 R6, P5, PT, R49, R20, RZ ;  /* 0x0000001431067210 */ /* 0x000fe20007fbe0ff */
[----:B------:R-:W-:-:S03]  /*55860*/  @P1 IMAD.MOV.U32 R23, RZ, RZ, R15 ;  /* 0x000000ffff171224 */ /* 0x000fc600078e000f */
[----:B------:R0:W2:Y:S04]  /*55870*/  @P0 LDG.E.U8 R29, desc[UR8][R24.64] ;  /* 0x00000008181d0981 */ /* 0x0000a8000c1e1100 */
[----:B------:R1:W-:Y:S04]  /*55880*/  STL [R1+0x1204], R8 ;  /* 0x0012040801007387 */ /* 0x0003e80000100800 */
[----:B------:R0:W-:Y:S04]  /*55890*/  STL [R1+0x1210], R14 ;  /* 0x0012100e01007387 */ /* 0x0001e80000100800 */
[----:B------:R1:W-:Y:S04]  /*558a0*/  STL [R1+0x1218], R6 ;  /* 0x0012180601007387 */ /* 0x0003e80000100800 */
[----:B------:R1:W2:Y:S04]  /*558b0*/  @P1 LDG.E.U8 R28, desc[UR8][R22.64] ;  /* 0x00000008161c1981 */ /* 0x0002a8000c1e1100 */
[----:B------:R1:W-:Y:S01]  /*558c0*/  STL [R1+0x120c], R15 ;  /* 0x00120c0f01007387 */ /* 0x0003e20000100800 */
[----:B0-----:R-:W0:Y:S01]  /*558d0*/  LDC R24, c[0x0][0x3b0] ;  /* 0x0000ec00ff187b82 */ /* 0x001e220000000800 */
[----:B-1----:R-:W-:Y:S01]  /*558e0*/  IMAD.X R8, R21, 0x1, R18, P5 ;  /* 0x0000000115087824 */ /* 0x002fe200028e0612 */
[----:B------:R-:W-:Y:S01]  /*558f0*/  IADD3 R14, P3, PT, R49, R19, RZ ;  /* 0x00000013310e7210 */ /* 0x000fe20007f7e0ff */
[----:B------:R-:W-:Y:S01]  /*55900*/  @P0 IMAD.MOV.U32 R22, RZ, RZ, R6 ;  /* 0x000000ffff160224 */ /* 0x000fe200078e0006 */
[----:B------:R-:W-:-:S02]  /*55910*/  SHF.R.S32.HI R6, RZ, 0x1f, R5 ;  /* 0x0000001fff067819 */ /* 0x000fc40000011405 */
[----:B------:R-:W-:Y:S02]  /*55920*/  IADD3 R15, P5, PT, R5, R20, RZ ;  /* 0x00000014050f7210 */ /* 0x000fe40007fbe0ff */
[----:B------:R-:W-:Y:S01]  /*55930*/  PRMT R27, RZ, 0x7610, R27 ;  /* 0x00007610ff1b7816 */ /* 0x000fe2000000001b */
[----:B------:R-:W-:Y:S02]  /*55940*/  @P0 IMAD.MOV.U32 R23, RZ, RZ, R8 ;  /* 0x000000ffff170224 */ /* 0x000fe400078e0008 */
[----:B------:R-:W-:Y:S01]  /*55950*/  IMAD.X R21, R21, 0x1, R17, P3 ;  /* 0x0000000115157824 */ /* 0x000fe200018e0611 */
[----:B------:R1:W-:Y:S01]  /*55960*/  STL [R1+0x1214], R8 ;  /* 0x0012140801007387 */ /* 0x0003e20000100800 */
[----:B------:R-:W-:-:S03]  /*55970*/  IMAD.X R47, R6, 0x1, R18, P5 ;  /* 0x00000001062f7824 */ /* 0x000fc600028e0612 */
[----:B------:R1:W2:Y:S01]  /*55980*/  @P0 LDG.E.U8 R27, desc[UR8][R22.64] ;  /* 0x00000008161b0981 */ /* 0x0002a2000c1e1100 */
[----:B------:R-:W-:Y:S02]  /*55990*/  PRMT R26, RZ, 0x7610, R26 ;  /* 0x00007610ff1a7816 */ /* 0x000fe4000000001a */
[----:B------:R-:W-:Y:S01]  /*559a0*/  PRMT R25, RZ, 0x7610, R25 ;  /* 0x00007610ff197816 */ /* 0x000fe20000000019 */
[----:B------:R1:W-:Y:S01]  /*559b0*/  STL [R1+0x1220], R14 ;  /* 0x0012200e01007387 */ /* 0x0003e20000100800 */
[----:B------:R-:W-:Y:S02]  /*559c0*/  @P0 IMAD.MOV.U32 R48, RZ, RZ, R15 ;  /* 0x000000ffff300224 */ /* 0x000fe400078e000f */
[----:B------:R-:W-:Y:S01]  /*559d0*/  @P0 IMAD.MOV.U32 R49, RZ, RZ, R47 ;  /* 0x000000ffff310224 */ /* 0x000fe200078e002f */
[----:B-1----:R-:W-:Y:S01]  /*559e0*/  IADD3 R8, P3, PT, R51, R19, RZ ;  /* 0x0000001333087210 */ /* 0x002fe20007f7e0ff */
[----:B------:R-:W-:Y:S02]  /*559f0*/  @P1 IMAD.MOV.U32 R22, RZ, RZ, R14 ;  /* 0x000000ffff161224 */ /* 0x000fe400078e000e */
[----:B------:R-:W-:Y:S01]  /*55a00*/  @P1 IMAD.MOV.U32 R23, RZ, RZ, R21 ;  /* 0x000000ffff171224 */ /* 0x000fe200078e0015 */
[----:B------:R-:W-:Y:S04]  /*55a10*/  STL [R1+0x1228], R15 ;  /* 0x0012280f01007387 */ /* 0x000fe80000100800 */
[----:B------:R1:W-:Y:S01]  /*55a20*/  STL [R1+0x121c], R21 ;  /* 0x00121c1501007387 */ /* 0x0003e20000100800 */
[----:B------:R-:W-:Y:S01]  /*55a30*/  IMAD.X R14, R53, 0x1, R17, P3 ;  /* 0x00000001350e7824 */ /* 0x000fe200018e0611 */
[----:B------:R-:W-:-:S02]  /*55a40*/  IADD3 R92, P6, PT, R50, R20, RZ ;  /* 0x00000014325c7210 */ /* 0x000fc40007fde0ff */
[----:B------:R0:W2:Y:S04]  /*55a50*/  @P1 LDG.E.U8 R26, desc[UR8][R22.64] ;  /* 0x00000008161a1981 */ /* 0x0000a8000c1e1100 */
[----:B------:R0:W2:Y:S01]  /*55a60*/  @P0 LDG.E.U8 R25, desc[UR8][R48.64] ;  /* 0x0000000830190981 */ /* 0x0000a2000c1e1100 */
[----:B------:R-:W0:Y:S01]  /*55a70*/  LDC R51, c[0x0][0x3b0] ;  /* 0x0000ec00ff337b82 */ /* 0x000e220000000800 */
[----:B-1----:R-:W-:Y:S02]  /*55a80*/  SHF.R.S32.HI R21, RZ, 0x1f, R50 ;  /* 0x0000001fff157819 */ /* 0x002fe40000011432 */
[----:B0-----:R-:W-:Y:S01]  /*55a90*/  PRMT R23, RZ, 0x7610, R23 ;  /* 0x00007610ff177816 */ /* 0x001fe20000000017 */
[----:B------:R-:W-:Y:S02]  /*55aa0*/  @P1 IMAD.MOV.U32 R48, RZ, RZ, R8 ;  /* 0x000000ffff301224 */ /* 0x000fe400078e0008 */
[----:B------:R-:W-:-:S02]  /*55ab0*/  @P1 IMAD.MOV.U32 R49, RZ, RZ, R14 ;  /* 0x000000ffff311224 */ /* 0x000fc400078e000e */
[C---:B------:R-:W-:Y:S02]  /*55ac0*/  IMAD.X R93, R21.reuse, 0x1, R18, P6 ;  /* 0x00000001155d7824 */ /* 0x040fe400030e0612 */
[----:B------:R-:W-:Y:S01]  /*55ad0*/  IMAD R24, R54, R24, RZ ;  /* 0x0000001836187224 */ /* 0x000fe200078e02ff */
[----:B------:R-:W-:Y:S02]  /*55ae0*/  IADD3 R15, P5, PT, R50, R19, RZ ;  /* 0x00000013320f7210 */ /* 0x000fe40007fbe0ff */
[----:B------:R-:W-:Y:S01]  /*55af0*/  PRMT R22, RZ, 0x7610, R22 ;  /* 0x00007610ff167816 */ /* 0x000fe20000000016 */
[----:B------:R0:W2:Y:S04]  /*55b00*/  @P1 LDG.E.U8 R23, desc[UR8][R48.64] ;  /* 0x0000000830171981 */ /* 0x0000a8000c1e1100 */
[----:B------:R-:W-:Y:S04]  /*55b10*/  STL [R1+0x1240], R8 ;  /* 0x0012400801007387 */ /* 0x000fe80000100800 */
[----:B------:R1:W-:Y:S01]  /*55b20*/  STL [R1+0x1224], R47 ;  /* 0x0012242f01007387 */ /* 0x0003e20000100800 */
[----:B------:R-:W-:Y:S01]  /*55b30*/  IMAD.X R53, R21, 0x1, R17, P5 ;  /* 0x0000000115357824 */ /* 0x000fe200028e0611 */
[----:B------:R-:W-:Y:S01]  /*55b40*/  PRMT R21, RZ, 0x7610, R21 ;  /* 0x00007610ff157816 */ /* 0x000fe20000000015 */
[----:B------:R-:W-:Y:S01]  /*55b50*/  IMAD R76, R76, R52, RZ ;  /* 0x000000344c4c7224 */ /* 0x000fe200078e02ff */
[----:B------:R-:W-:Y:S01]  /*55b60*/  PRMT R79, RZ, 0x7610, R79 ;  /* 0x00007610ff4f7816 */ /* 0x000fe2000000004f */
[----:B------:R-:W3:Y:S01]  /*55b70*/  LDC R50, c[0x0][0x3b0] ;  /* 0x0000ec00ff327b82 */ /* 0x000ee20000000800 */
[----:B0-----:R-:W-:-:S02]  /*55b80*/  @P0 IMAD.MOV.U32 R48, RZ, RZ, R92 ;  /* 0x000000ffff300224 */ /* 0x001fc400078e005c */
[----:B------:R-:W-:Y:S01]  /*55b90*/  @P0 IMAD.MOV.U32 R49, RZ, RZ, R93 ;  /* 0x000000ffff310224 */ /* 0x000fe200078e005d */
[----:B-1----:R-:W-:Y:S02]  /*55ba0*/  SHF.R.S32.HI R47, RZ, 0x1f, R24 ;  /* 0x0000001fff2f7819 */ /* 0x002fe40000011418 */
[----:B------:R-:W-:Y:S01]  /*55bb0*/  IADD3 R8, P3, PT, R24, R20, RZ ;  /* 0x0000001418087210 */ /* 0x000fe20007f7e0ff */
[----:B------:R0:W-:Y:S04]  /*55bc0*/  STL [R1+0x123c], R14 ;  /* 0x00123c0e01007387 */ /* 0x0001e80000100800 */
[----:B------:R1:W2:Y:S04]  /*55bd0*/  @P0 LDG.E.U8 R22, desc[UR8][R48.64] ;  /* 0x0000000830160981 */ /* 0x0002a8000c1e1100 */
[----:B------:R-:W-:Y:S04]  /*55be0*/  STL [R1+0x1238], R92 ;  /* 0x0012385c01007387 */ /* 0x000fe80000100800 */
[----:B------:R-:W-:Y:S04]  /*55bf0*/  STL [R1+0x1230], R15 ;  /* 0x0012300f01007387 */ /* 0x000fe80000100800 */
[----:B------:R-:W-:Y:S04]  /*55c00*/  STL [R1+0x1234], R93 ;  /* 0x0012345d01007387 */ /* 0x000fe80000100800 */
[----:B------:R-:W-:Y:S04]  /*55c10*/  STL [R1+0x107c], R8 ;  /* 0x00107c0801007387 */ /* 0x000fe80000100800 */
[----:B------:R-:W-:Y:S01]  /*55c20*/  STL [R1+0x122c], R53 ;  /* 0x00122c3501007387 */ /* 0x000fe20000100800 */
[----:B------:R-:W-:Y:S01]  /*55c30*/  PRMT R78, RZ, 0x7610, R78 ;  /* 0x00007610ff4e7816 */ /* 0x000fe2000000004e */
[----:B------:R-:W3:Y:S01]  /*55c40*/  LDC R52, c[0x0][0x3b0] ;  /* 0x0000ec00ff347b82 */ /* 0x000ee20000000800 */
[----:B0-----:R-:W-:-:S02]  /*55c50*/  IMAD.X R14, R47, 0x1, R18, P3 ;  /* 0x000000012f0e7824 */ /* 0x001fc400018e0612 */
[----:B-1----:R-:W-:Y:S02]  /*55c60*/  @P1 IMAD.MOV.U32 R48, RZ, RZ, R15 ;  /* 0x000000ffff301224 */ /* 0x002fe400078e000f */
[----:B------:R-:W-:Y:S01]  /*55c70*/  @P1 IMAD.MOV.U32 R49, RZ, RZ, R53 ;  /* 0x000000ffff311224 */ /* 0x000fe200078e0035 */
[----:B------:R0:W-:Y:S04]  /*55c80*/  STL [R1+0x1078], R14 ;  /* 0x0010780e01007387 */ /* 0x0001e80000100800 */
[----:B------:R1:W2:Y:S02]  /*55c90*/  @P1 LDG.E.U8 R21, desc[UR8][R48.64] ;  /* 0x0000000830151981 */ /* 0x0002a4000c1e1100 */
[----:B-1----:R-:W-:Y:S01]  /*55ca0*/  @P0 IMAD.MOV.U32 R49, RZ, RZ, R14 ;  /* 0x000000ffff310224 */ /* 0x002fe200078e000e */
[----:B0-----:R-:W-:Y:S01]  /*55cb0*/  IADD3 R14, P3, PT, R24, R19, RZ ;  /* 0x00000013180e7210 */ /* 0x001fe20007f7e0ff */
[----:B------:R-:W-:Y:S01]  /*55cc0*/  @P0 IMAD.MOV.U32 R48, RZ, RZ, R8 ;  /* 0x000000ffff300224 */ /* 0x000fe200078e0008 */
[----:B------:R-:W-:Y:S01]  /*55cd0*/  SHF.R.S32.HI R8, RZ, 0x1f, R76 ;  /* 0x0000001fff087819 */ /* 0x000fe2000001144c */
[----:B------:R-:W-:-:S02]  /*55ce0*/  IMAD R24, R55, R51, RZ ;  /* 0x0000003337187224 */ /* 0x000fc400078e02ff */
[----:B------:R-:W-:Y:S01]  /*55cf0*/  IMAD.X R47, R47, 0x1, R17, P3 ;  /* 0x000000012f2f7824 */ /* 0x000fe200018e0611 */
[-C--:B------:R-:W-:Y:S01]  /*55d00*/  IADD3 R15, P3, PT, R76, R20.reuse, RZ ;  /* 0x000000144c0f7210 */ /* 0x080fe20007f7e0ff */
[----:B------:R0:W2:Y:S04]  /*55d10*/  @P0 LDG.E.U8 R79, desc[UR8][R48.64] ;  /* 0x00000008304f0981 */ /* 0x0000a8000c1e1100 */
[----:B------:R-:W-:Y:S04]  /*55d20*/  STL [R1+0x1084], R14 ;  /* 0x0010840e01007387 */ /* 0x000fe80000100800 */
[----:B------:R1:W-:Y:S01]  /*55d30*/  STL [R1+0x1080], R47 ;  /* 0x0010802f01007387 */ /* 0x0003e20000100800 */
[----:B------:R-:W-:Y:S01]  /*55d40*/  IMAD.X R54, R8, 0x1, R18, P3 ;  /* 0x0000000108367824 */ /* 0x000fe200018e0612 */
[----:B------:R-:W-:-:S02]  /*55d50*/  IADD3 R51, P5, PT, R24, R20, RZ ;  /* 0x0000001418337210 */ /* 0x000fc40007fbe0ff */
[----:B------:R-:W-:Y:S01]  /*55d60*/  PRMT R77, RZ, 0x7610, R77 ;  /* 0x00007610ff4d7816 */ /* 0x000fe2000000004d */
[----:B0-----:R-:W-:Y:S02]  /*55d70*/  @P1 IMAD.MOV.U32 R48, RZ, RZ, R14 ;  /* 0x000000ffff301224 */ /* 0x001fe400078e000e */
[----:B------:R-:W-:Y:S01]  /*55d80*/  @P1 IMAD.MOV.U32 R49, RZ, RZ, R47 ;  /* 0x000000ffff311224 */ /* 0x000fe200078e002f */
[----:B-1----:R-:W-:-:S04]  /*55d90*/  SHF.R.S32.HI R47, RZ, 0x1f, R24 ;  /* 0x0000001fff2f7819 */ /* 0x002fc80000011418 */
[----:B------:R0:W2:Y:S01]  /*55da0*/  @P1 LDG.E.U8 R78, desc[UR8][R48.64] ;  /* 0x00000008304e1981 */ /* 0x0000a2000c1e1100 */
[C---:B------:R-:W-:Y:S01]  /*55db0*/  IMAD.X R53, R47.reuse, 0x1, R18, P5 ;  /* 0x000000012f357824 */ /* 0x040fe200028e0612 */
[----:B------:R-:W-:Y:S02]  /*55dc0*/  IADD3 R14, P3, PT, R24, R19, RZ ;  /* 0x00000013180e7210 */ /* 0x000fe40007f7e0ff */
[----:B------:R-:W-:Y:S01]  /*55dd0*/  PRMT R75, RZ, 0x7610, R75 ;  /* 0x00007610ff4b7816 */ /* 0x000fe2000000004b */
[----:B0-----:R-:W-:Y:S02]  /*55de0*/  @P0 IMAD.MOV.U32 R48, RZ, RZ, R15 ;  /* 0x000000ffff300224 */ /* 0x001fe400078e000f */
[----:B------:R-:W-:Y:S01]  /*55df0*/  @P0 IMAD.MOV.U32 R49, RZ, RZ, R54 ;  /* 0x000000ffff310224 */ /* 0x000fe200078e0036 */
[----:B------:R0:W-:Y:S04]  /*55e00*/  STL [R1+0x108c], R15 ;  /* 0x00108c0f01007387 */ /* 0x0001e80000100800 */
[----:B------:R1:W2:Y:S04]  /*55e10*/  @P0 LDG.E.U8 R77, desc[UR8][R48.64] ;  /* 0x00000008304d0981 */ /* 0x0002a8000c1e1100 */
[----:B------:R-:W-:Y:S04]  /*55e20*/  STL [R1+0x109c], R51 ;  /* 0x00109c3301007387 */ /* 0x000fe80000100800 */
[----:B------:R-:W-:Y:S04]  /*55e30*/  STL [R1+0x1088], R54 ;  /* 0x0010883601007387 */ /* 0x000fe80000100800 */
[----:B------:R-:W-:Y:S01]  /*55e40*/  STL [R1+0x10a4], R14 ;  /* 0x0010a40e01007387 */ /* 0x000fe20000100800 */
[----:B0-----:R-:W-:Y:S01]  /*55e50*/  IMAD.X R15, R47, 0x1, R17, P3 ;  /* 0x000000012f0f7824 */ /* 0x001fe200018e0611 */
[----:B------:R-:W-:Y:S01]  /*55e60*/  PRMT R74, RZ, 0x7610, R74 ;  /* 0x00007610ff4a7816 */ /* 0x000fe2000000004a */
[----:B-1----:R-:W-:-:S02]  /*55e70*/  @P0 IMAD.MOV.U32 R48, RZ, RZ, R51 ;  /* 0x000000ffff300224 */ /* 0x002fc400078e0033 */
[----:B------:R-:W-:Y:S01]  /*55e80*/  @P0 IMAD.MOV.U32 R49, RZ, RZ, R53 ;  /* 0x000000ffff310224 */ /* 0x000fe200078e0035 */
[----:B------:R0:W-:Y:S01]  /*55e90*/  STL [R1+0x1098], R53 ;  /* 0x0010983501007387 */ /* 0x0001e20000100800 */
[----:B---3--:R-:W-:-:S03]  /*55ea0*/  IMAD R24, R56, R50, RZ ;  /* 0x0000003238187224 */ /* 0x008fc600078e02ff */
[----:B------:R1:W3:Y:S01]  /*55eb0*/  @P0 LDG.E.U8 R75, desc[UR8][R48.64] ;  /* 0x00000008304b0981 */ /* 0x0002e2000c1e1100 */
[----:B0-----:R-:W0:Y:S03]  /*55ec0*/  LDC R53, c[0x0][0x3b0] ;  /* 0x0000ec00ff357b82 */ /* 0x001e260000000800 */
[----:B------:R4:W-:Y:S01]  /*55ed0*/  STL [R1+0x10a0], R15 ;  /* 0x0010a00f01007387 */ /* 0x0009e20000100800 */
[----:B------:R-:W-:Y:S01]  /*55ee0*/  IMAD R47, R57, R52, RZ ;  /* 0x00000034392f7224 */ /* 0x000fe200078e02ff */
[C---:B------:R-:W-:Y:S01]  /*55ef0*/  IADD3 R50, P3, PT, R24.reuse, R20, RZ ;  /* 0x0000001418327210 */ /* 0x040fe20007f7e0ff */
[----:B-1----:R-:W-:Y:S02]  /*55f00*/  @P1 IMAD.MOV.U32 R48, RZ, RZ, R14 ;  /* 0x000000ffff301224 */ /* 0x002fe400078e000e */
[----:B------:R-:W-:Y:S01]  /*55f10*/  @P1 IMAD.MOV.U32 R49, RZ, RZ, R15 ;  /* 0x000000ffff311224 */ /* 0x000fe200078e000f */
[----:B------:R-:W-:Y:S01]  /*55f20*/  PRMT R73, RZ, 0x7610, R73 ;  /* 0x00007610ff497816 */ /* 0x000fe20000000049 */
[----:B------:R-:W1:Y:S01]  /*55f30*/  LDC R52, c[0x0][0x3b0] ;  /* 0x0000ec00ff347b82 */ /* 0x000e620000000800 */
[----:B------:R-:W-:Y:S01]  /*55f40*/  PRMT R71, RZ, 0x7610, R71 ;  /* 0x00007610ff477816 */ /* 0x000fe20000000047 */
[----:B------:R-:W-:Y:S01]  /*55f50*/  IMAD.MOV.U32 R93, RZ, RZ, R13 ;  /* 0x000000ffff5d7224 */ /* 0x000fe200078e000d */
[----:B------:R4:W2:Y:S02]  /*55f60*/  @P1 LDG.E.U8 R74, desc[UR8][R48.64] ;  /* 0x00000008304a1981 */ /* 0x0008a4000c1e1100 */
[----:B----4-:R-:W-:-:S02]  /*55f70*/  IADD3 R15, P5, PT, R24, R19, RZ ;  /* 0x00000013180f7210 */ /* 0x010fc40007fbe0ff */
[----:B------:R4:W-:Y:S01]  /*55f80*/  STL [R1+0x10ac], R50 ;  /* 0x0010ac3201007387 */ /* 0x0009e20000100800 */
[----:B------:R-:W-:Y:S02]  /*55f90*/  PRMT R70, RZ, 0x7610, R70 ;  /* 0x00007610ff467816 */ /* 0x000fe40000000046 */
[----:B------:R-:W-:Y:S02]  /*55fa0*/  PRMT R69, RZ, 0x7610, R69 ;  /* 0x00007610ff457816 */ /* 0x000fe40000000045 */
[----:B------:R-:W-:Y:S02]  /*55fb0*/  PRMT R68, RZ, 0x7610, R68 ;  /* 0x00007610ff447816 */ /* 0x000fe40000000044 */
[----:B------:R-:W-:Y:S02]  /*55fc0*/  PRMT R67, RZ, 0x7610, R67 ;  /* 0x00007610ff437816 */ /* 0x000fe40000000043 */
[----:B------:R-:W-:Y:S02]  /*55fd0*/  PRMT R66, RZ, 0x7610, R66 ;  /* 0x00007610ff427816 */ /* 0x000fe40000000042 */
[----:B------:R-:W-:-:S02]  /*55fe0*/  PRMT R65, RZ, 0x7610, R65 ;  /* 0x00007610ff417816 */ /* 0x000fc40000000041 */
[----:B------:R-:W-:Y:S02]  /*55ff0*/  PRMT R64, RZ, 0x7610, R64 ;  /* 0x00007610ff407816 */ /* 0x000fe40000000040 */
[----:B------:R-:W-:Y:S01]  /*56000*/  SHF.R.S32.HI R48, RZ, 0x1f, R24 ;  /* 0x0000001fff307819 */ /* 0x000fe20000011418 */
[----:B------:R-:W-:Y:S01]  /*56010*/  STL [R1+0x10b4], R15 ;  /* 0x0010b40f01007387 */ /* 0x000fe20000100800 */
[----:B------:R-:W-:Y:S01]  /*56020*/  PRMT R62, RZ, 0x7610, R62 ;  /* 0x00007610ff3e7816 */ /* 0x000fe2000000003e */
[----:B------:R-:W-:Y:S01]  /*56030*/  IMAD.MOV.U32 R92, RZ, RZ, R9 ;  /* 0x000000ffff5c7224 */ /* 0x000fe200078e0009 */
[----:B------:R-:W1:Y:S01]  /*56040*/  LDC R56, c[0x0][0x3b0] ;  /* 0x0000ec00ff387b82 */ /* 0x000e620000000800 */
[C---:B------:R-:W-:Y:S02]  /*56050*/  IMAD.X R51, R48.reuse, 0x1, R18, P3 ;  /* 0x0000000130337824 */ /* 0x040fe400018e0612 */
[----:B------:R-:W-:Y:S01]  /*56060*/  IMAD.X R54, R48, 0x1, R17, P5 ;  /* 0x0000000130367824 */ /* 0x000fe200028e0611 */
[----:B------:R-:W-:-:S02]  /*56070*/  SHF.R.S32.HI R49, RZ, 0x1f, R47 ;  /* 0x0000001fff317819 */ /* 0x000fc4000001142f */
[----:B------:R-:W-:Y:S01]  /*56080*/  IADD3 R13, P6, PT, R47, R20, RZ ;  /* 0x000000142f0d7210 */ /* 0x000fe20007fde0ff */
[----:B------:R0:W-:Y:S04]  /*56090*/  STL [R1+0x10a8], R51 ;  /* 0x0010a83301007387 */ /* 0x0001e80000100800 */
[----:B------:R4:W2:Y:S04]  /*560a0*/  @P0 LDG.E.U8 R73, desc[UR8][R50.64] ;  /* 0x0000000832490981 */ /* 0x0008a8000c1e1100 */
[----:B------:R-:W-:Y:S01]  /*560b0*/  STL [R1+0x10bc], R13 ;  /* 0x0010bc0d01007387 */ /* 0x000fe20000100800 */
[----:B------:R-:W-:-:S02]  /*560c0*/  IMAD.X R14, R49, 0x1, R18, P6 ;  /* 0x00000001310e7824 */ /* 0x000fc400030e0612 */
[----:B----4-:R-:W-:Y:S02]  /*560d0*/  @P1 IMAD.MOV.U32 R50, RZ, RZ, R15 ;  /* 0x000000ffff321224 */ /* 0x010fe400078e000f */
[----:B0-----:R-:W-:Y:S02]  /*560e0*/  @P1 IMAD.MOV.U32 R51, RZ, RZ, R54 ;  /* 0x000000ffff331224 */ /* 0x001fe400078e0036 */
[----:B------:R-:W-:Y:S01]  /*560f0*/  IMAD R24, R58, R53, RZ ;  /* 0x000000353a187224 */ /* 0x000fe200078e02ff */
[----:B------:R0:W-:Y:S04]  /*56100*/  STL [R1+0x10b0], R54 ;  /* 0x0010b03601007387 */ /* 0x0001e80000100800 */
[----:B------:R4:W2:Y:S01]  /*56110*/  @P1 LDG.E.U8 R71, desc[UR8][R50.64] ;  /* 0x0000000832471981 */ /* 0x0008a2000c1e1100 */
[----:B------:R-:W1:Y:S03]  /*56120*/  LDC R53, c[0x0][0x3b0] ;  /* 0x0000ec00ff357b82 */ /* 0x000e660000000800 */
[----:B------:R4:W-:Y:S01]  /*56130*/  STL [R1+0x10b8], R14 ;  /* 0x0010b80e01007387 */ /* 0x0009e20000100800 */
[----:B------:R-:W-:-:S04]  /*56140*/  SHF.R.S32.HI R48, RZ, 0x1f, R24 ;  /* 0x0000001fff307819 */ /* 0x000fc80000011418 */
[----:B0-----:R-:W0:Y:S01]  /*56150*/  LDC R54, c[0x0][0x3b0] ;  /* 0x0000ec00ff367b82 */ /* 0x001e220000000800 */
[----:B----4-:R-:W-:Y:S01]  /*56160*/  @P0 IMAD.MOV.U32 R50, RZ, RZ, R13 ;  /* 0x000000ffff320224 */ /* 0x010fe200078e000d */
[----:B------:R-:W-:Y:S01]  /*56170*/  IADD3 R13, P3, PT, R47, R19, RZ ;  /* 0x000000132f0d7210 */ /* 0x000fe20007f7e0ff */
[----:B------:R-:W-:-:S04]  /*56180*/  @P0 IMAD.MOV.U32 R51, RZ, RZ, R14 ;  /* 0x000000ffff330224 */ /* 0x000fc800078e000e */
[----:B------:R-:W-:Y:S01]  /*56190*/  IMAD.X R15, R49, 0x1, R17, P3 ;  /* 0x00000001310f7824 */ /* 0x000fe200018e0611 */
[----:B------:R-:W-:Y:S01]  /*561a0*/  IADD3 R14, P3, PT, R24, R20, RZ ;  /* 0x00000014180e7210 */ /* 0x000fe20007f7e0ff */
[----:B------:R4:W2:Y:S04]  /*561b0*/  @P0 LDG.E.U8 R70, desc[UR8][R50.64] ;  /* 0x0000000832460981 */ /* 0x0008a8000c1e1100 */
[----:B------:R-:W-:Y:S01]  /*561c0*/  STL [R1+0x10c4], R13 ;  /* 0x0010c40d01007387 */ /* 0x000fe20000100800 */
[----:B-1----:R-:W-:-:S03]  /*561d0*/  IMAD R47, R59, R52, RZ ;  /* 0x000000343b2f7224 */ /* 0x002fc600078e02ff */
[----:B------:R1:W-:Y:S01]  /*561e0*/  STL [R1+0x10c0], R15 ;  /* 0x0010c00f01007387 */ /* 0x0003e20000100800 */
[----:B------:R-:W-:Y:S02]  /*561f0*/  IMAD.X R52, R48, 0x1, R18, P3 ;  /* 0x0000000130347824 */ /* 0x000fe400018e0612 */
[----:B----4-:R-:W-:Y:S02]  /*56200*/  @P1 IMAD.MOV.U32 R50, RZ, RZ, R13 ;  /* 0x000000ffff321224 */ /* 0x010fe400078e000d */
[----:B------:R-:W-:Y:S01]  /*56210*/  @P1 IMAD.MOV.U32 R51, RZ, RZ, R15 ;  /* 0x000000ffff331224 */ /* 0x000fe200078e000f */
[----:B-1----:R-:W-:-:S04]  /*56220*/  IADD3 R15, P3, PT, R24, R19, RZ ;  /* 0x00000013180f7210 */ /* 0x002fc80007f7e0ff */
[----:B------:R1:W4:Y:S01]  /*56230*/  @P1 LDG.E.U8 R69, desc[UR8][R50.64] ;  /* 0x0000000832451981 */ /* 0x000322000c1e1100 */
[----:B------:R-:W-:Y:S01]  /*56240*/  SHF.R.S32.HI R49, RZ, 0x1f, R47 ;  /* 0x0000001fff317819 */ /* 0x000fe2000001142f */
[----:B------:R-:W-:Y:S01]  /*56250*/  IMAD.X R24, R48, 0x1, R17, P3 ;  /* 0x0000000130187824 */ /* 0x000fe200018e0611 */
[----:B------:R-:W-:Y:S01]  /*56260*/  IADD3 R13, P5, PT, R47, R20, RZ ;  /* 0x000000142f0d7210 */ /* 0x000fe20007fbe0ff */
[----:B------:R-:W-:Y:S04]  /*56270*/  STL [R1+0x10cc], R14 ;  /* 0x0010cc0e01007387 */ /* 0x000fe80000100800 */
[----:B------:R1:W-:Y:S02]  /*56280*/  STL [R1+0x10c8], R52 ;  /* 0x0010c83401007387 */ /* 0x0003e40000100800 */
[----:B-1----:R-:W-:-:S02]  /*56290*/  @P0 IMAD.MOV.U32 R50, RZ, RZ, R14 ;  /* 0x000000ffff320224 */ /* 0x002fc400078e000e */
[----:B------:R-:W-:Y:S02]  /*562a0*/  @P0 IMAD.MOV.U32 R51, RZ, RZ, R52 ;  /* 0x000000ffff330224 */ /* 0x000fe400078e0034 */
[----:B------:R-:W1:Y:S03]  /*562b0*/  LDC R52, c[0x0][0x3b0] ;  /* 0x0000ec00ff347b82 */ /* 0x000e660000000800 */
[----:B------:R0:W2:Y:S01]  /*562c0*/  @P0 LDG.E.U8 R68, desc[UR8][R50.64] ;  /* 0x0000000832440981 */ /* 0x0000a2000c1e1100 */
[----:B------:R-:W-:Y:S02]  /*562d0*/  IMAD.X R14, R49, 0x1, R18, P5 ;  /* 0x00000001310e7824 */ /* 0x000fe400028e0612 */
[----:B------:R-:W-:Y:S02]  /*562e0*/  IMAD R63, R63, R53, RZ ;  /* 0x000000353f3f7224 */ /* 0x000fe400078e02ff */
[----:B0-----:R-:W-:-:S02]  /*562f0*/  @P1 IMAD.MOV.U32 R50, RZ, RZ, R15 ;  /* 0x000000ffff321224 */ /* 0x001fc400078e000f */
[----:B------:R-:W-:Y:S01]  /*56300*/  @P1 IMAD.MOV.U32 R51, RZ, RZ, R24 ;  /* 0x000000ffff331224 */ /* 0x000fe200078e0018 */
[----:B------:R0:W-:Y:S04]  /*56310*/  STL [R1+0x10d4], R15 ;  /* 0x0010d40f01007387 */ /* 0x0001e80000100800 */
[----:B------:R0:W2:Y:S01]  /*56320*/  @P1 LDG.E.U8 R67, desc[UR8][R50.64] ;  /* 0x0000000832431981 */ /* 0x0000a2000c1e1100 */
[----:B------:R-:W-:-:S03]  /*56330*/  IADD3 R48, P3, PT, R47, R19, RZ ;  /* 0x000000132f307210 */ /* 0x000fc60007f7e0ff */
[----:B------:R0:W-:Y:S04]  /*56340*/  STL [R1+0x10dc], R13 ;  /* 0x0010dc0d01007387 */ /* 0x0001e80000100800 */
[----:B------:R0:W-:Y:S02]  /*56350*/  STL [R1+0x10d0], R24 ;  /* 0x0010d01801007387 */ /* 0x0001e40000100800 */
[----:B0-----:R-:W-:Y:S01]  /*56360*/  IMAD.MOV.U32 R15, RZ, RZ, R11 ;  /* 0x000000ffff0f7224 */ /* 0x001fe200078e000b */
[----:B------:R-:W-:Y:S01]  /*56370*/  SHF.R.S32.HI R11, RZ, 0x1f, R63 ;  /* 0x0000001fff0b7819 */ /* 0x000fe2000001143f */
[----:B------:R-:W-:Y:S02]  /*56380*/  @P0 IMAD.MOV.U32 R50, RZ, RZ, R13 ;  /* 0x000000ffff320224 */ /* 0x000fe400078e000d */
[----:B------:R-:W-:Y:S01]  /*56390*/  @P0 IMAD.MOV.U32 R51, RZ, RZ, R14 ;  /* 0x000000ffff330224 */ /* 0x000fe200078e000e */
[----:B------:R-:W-:Y:S01]  /*563a0*/  IADD3 R13, P5, PT, R63, R20, RZ ;  /* 0x000000143f0d7210 */ /* 0x000fe20007fbe0ff */
[----:B------:R-:W-:-:S03]  /*563b0*/  IMAD R24, R60, R54, RZ ;  /* 0x000000363c187224 */ /* 0x000fc600078e02ff */
[----:B------:R0:W2:Y:S01]  /*563c0*/  @P0 LDG.E.U8 R66, desc[UR8][R50.64] ;  /* 0x0000000832420981 */ /* 0x0000a2000c1e1100 */
[----:B------:R-:W-:-:S03]  /*563d0*/  IMAD.X R49, R49, 0x1, R17, P3 ;  /* 0x0000000131317824 */ /* 0x000fc600018e0611 */
[----:B------:R1:W-:Y:S01]  /*563e0*/  STL [R1+0x10d8], R14 ;  /* 0x0010d80e01007387 */ /* 0x0003e20000100800 */
[----:B------:R-:W-:-:S03]  /*563f0*/  IMAD.X R55, R11, 0x1, R18, P5 ;  /* 0x000000010b377824 */ /* 0x000fc600028e0612 */
[----:B------:R1:W-:Y:S01]  /*56400*/  STL [R1+0x10e4], R48 ;  /* 0x0010e43001007387 */ /* 0x0003e20000100800 */
[----:B------:R-:W-:Y:S01]  /*56410*/  SHF.R.S32.HI R47, RZ, 0x1f, R24 ;  /* 0x0000001fff2f7819 */ /* 0x000fe20000011418 */
[----:B0-----:R-:W0:Y:S02]  /*56420*/  LDC R50, c[0x0][0x3b0] ;  /* 0x0000ec00ff327b82 */ /* 0x001e240000000800 */
[----:B------:R-:W-:Y:S01]  /*56430*/  STL [R1+0x10ec], R13 ;  /* 0x0010ec0d01007387 */ /* 0x000fe20000100800 */
[----:B-1----:R-:W-:-:S03]  /*56440*/  IADD3 R14, P3, PT, R24, R20, RZ ;  /* 0x00000014180e7210 */ /* 0x002fc60007f7e0ff */
[----:B------:R1:W-:Y:S04]  /*56450*/  STL [R1+0x10e0], R49 ;  /* 0x0010e03101007387 */ /* 0x0003e80000100800 */
[----:B------:R1:W2:Y:S01]  /*56460*/  @P1 LDG.E.U8 R65, desc[UR8][R48.64] ;  /* 0x0000000830411981 */ /* 0x0002a2000c1e1100 */
[----:B------:R-:W-:Y:S02]  /*56470*/  IMAD.X R51, R47, 0x1, R18, P3 ;  /* 0x000000012f337824 */ /* 0x000fe400018e0612 */
[----:B-1----:R-:W-:Y:S02]  /*56480*/  @P0 IMAD.MOV.U32 R48, RZ, RZ, R13 ;  /* 0x000000ffff300224 */ /* 0x002fe400078e000d */
[----:B------:R-:W-:Y:S01]  /*56490*/  @P0 IMAD.MOV.U32 R49, RZ, RZ, R55 ;  /* 0x000000ffff310224 */ /* 0x000fe200078e0037 */
[----:B------:R-:W-:Y:S01]  /*564a0*/  IADD3 R13, P3, PT, R24, R19, RZ ;  /* 0x00000013180d7210 */ /* 0x000fe20007f7e0ff */
[----:B------:R-:W-:Y:S01]  /*564b0*/  IMAD R24, R61, R52, RZ ;  /* 0x000000343d187224 */ /* 0x000fe200078e02ff */
[----:B------:R-:W-:Y:S04]  /*564c0*/  STL [R1+0x10fc], R14 ;  /* 0x0010fc0e01007387 */ /* 0x000fe80000100800 */
[----:B------:R1:W2:Y:S04]  /*564d0*/  @P0 LDG.E.U8 R64, desc[UR8][R48.64] ;  /* 0x0000000830400981 */ /* 0x0002a8000c1e1100 */
[----:B------:R0:W-:Y:S04]  /*564e0*/  STL [R1+0x10e8], R55 ;  /* 0x0010e83701007387 */ /* 0x0001e80000100800 */
[----:B------:R0:W-:Y:S01]  /*564f0*/  STL [R1+0x10f8], R51 ;  /* 0x0010f83301007387 */ /* 0x0001e20000100800 */
[----:B------:R-:W-:-:S03]  /*56500*/  PRMT R61, RZ, 0x7610, R61 ;  /* 0x00007610ff3d7816 */ /* 0x000fc6000000003d */
[----:B------:R-:W-:Y:S01]  /*56510*/  STL [R1+0x1104], R13 ;  /* 0x0011040d01007387 */ /* 0x000fe20000100800 */
[----:B------:R-:W-:Y:S01]  /*56520*/  PRMT R60, RZ, 0x7610, R60 ;  /* 0x00007610ff3c7816 */ /* 0x000fe2000000003c */
[----:B------:R-:W3:Y:S01]  /*56530*/  LDC R52, c[0x0][0x3b0] ;  /* 0x0000ec00ff347b82 */ /* 0x000ee20000000800 */
[----:B------:R-:W-:-:S07]  /*56540*/  PRMT R59, RZ, 0x7610, R59 ;  /* 0x00007610ff3b7816 */ /* 0x000fce000000003b */
[----:B0-----:R-:W0:Y:S01]  /*56550*/  LDC R55, c[0x0][0x3b0] ;  /* 0x0000ec00ff377b82 */ /* 0x001e220000000800 */
[----:B-1----:R-:W-:Y:S02]  /*56560*/  @P0 IMAD.MOV.U32 R48, RZ, RZ, R14 ;  /* 0x000000ffff300224 */ /* 0x002fe400078e000e */
[----:B------:R-:W-:Y:S02]  /*56570*/  @P0 IMAD.MOV.U32 R49, RZ, RZ, R51 ;  /* 0x000000ffff310224 */ /* 0x000fe400078e0033 */
[----:B------:R-:W-:Y:S01]  /*56580*/  IMAD.X R14, R47, 0x1, R17, P3 ;  /* 0x000000012f0e7824 */ /* 0x000fe200018e0611 */
[----:B------:R-:W-:Y:S02]  /*56590*/  SHF.R.S32.HI R47, RZ, 0x1f, R24 ;  /* 0x0000001fff2f7819 */ /* 0x000fe40000011418 */
[----:B------:R-:W-:Y:S01]  /*565a0*/  IADD3 R9, P3, PT, R24, R20, RZ ;  /* 0x0000001418097210 */ /* 0x000fe20007f7e0ff */
[----:B------:R-:W1:Y:S01]  /*565b0*/  LDC R51, c[0x0][0x3b0] ;  /* 0x0000ec00ff337b82 */ /* 0x000e620000000800 */
[----:B------:R0:W2:Y:S04]  /*565c0*/  @P0 LDG.E.U8 R62, desc[UR8][R48.64] ;  /* 0x00000008303e0981 */ /* 0x0000a8000c1e1100 */
[----:B------:R0:W-:Y:S04]  /*565d0*/  STL [R1+0x1100], R14 ;  /* 0x0011000e01007387 */ /* 0x0001e80000100800 */
[----:B------:R-:W-:Y:S01]  /*565e0*/  STL [R1+0x110c], R9 ;  /* 0x00110c0901007387 */ /* 0x000fe20000100800 */
[----:B0-----:R-:W-:-:S02]  /*565f0*/  @P1 IMAD.MOV.U32 R48, RZ, RZ, R13 ;  /* 0x000000ffff301224 */ /* 0x001fc400078e000d */
[----:B------:R-:W-:Y:S02]  /*56600*/  @P1 IMAD.MOV.U32 R49, RZ, RZ, R14 ;  /* 0x000000ffff311224 */ /* 0x000fe400078e000e */
[----:B------:R-:W-:Y:S01]  /*56610*/  IMAD.X R14, R47, 0x1, R18, P3 ;  /* 0x000000012f0e7824 */ /* 0x000fe200018e0612 */
[----:B------:R-:W-:Y:S01]  /*56620*/  IADD3 R13, P3, PT, R24, R19, RZ ;  /* 0x00000013180d7210 */ /* 0x000fe20007f7e0ff */
[----:B------:R-:W-:Y:S01]  /*56630*/  IMAD R24, R15, R50, RZ ;  /* 0x000000320f187224 */ /* 0x000fe200078e02ff */
[----:B------:R0:W2:Y:S04]  /*56640*/  @P1 LDG.E.U8 R61, desc[UR8][R48.64] ;  /* 0x00000008303d1981 */ /* 0x0000a8000c1e1100 */
[----:B------:R0:W-:Y:S01]  /*56650*/  STL [R1+0x1108], R14 ;  /* 0x0011080e01007387 */ /* 0x0001e20000100800 */
[----:B------:R-:W-:Y:S01]  /*56660*/  IMAD.X R15, R47, 0x1, R17, P3 ;  /* 0x000000012f0f7824 */ /* 0x000fe200018e0611 */
[----:B------:R-:W-:-:S02]  /*56670*/  SHF.R.S32.HI R47, RZ, 0x1f, R24 ;  /* 0x0000001fff2f7819 */ /* 0x000fc40000011418 */
[----:B------:R-:W-:Y:S01]  /*56680*/  STL [R1+0x1114], R13 ;  /* 0x0011140d01007387 */ /* 0x000fe20000100800 */
[----:B0-----:R-:W-:Y:S02]  /*56690*/  @P0 IMAD.MOV.U32 R48, RZ, RZ, R9 ;  /* 0x000000ffff300224 */ /* 0x001fe400078e0009 */
[----:B------:R-:W-:Y:S01]  /*566a0*/  @P0 IMAD.MOV.U32 R49, RZ, RZ, R14 ;  /* 0x000000ffff310224 */ /* 0x000fe200078e000e */
[C---:B------:R-:W-:Y:S01]  /*566b0*/  IADD3 R14, P3, PT, R24.reuse, R20, RZ ;  /* 0x00000014180e7210 */ /* 0x040fe20007f7e0ff */
[----:B------:R0:W-:Y:S04]  /*566c0*/  STL [R1+0x1110], R15 ;  /* 0x0011100f01007387 */ /* 0x0001e80000100800 */
[----:B------:R0:W2:Y:S01]  /*566d0*/  @P0 LDG.E.U8 R60, desc[UR8][R48.64] ;  /* 0x00000008303c0981 */ /* 0x0000a2000c1e1100 */
[----:B------:R-:W-:-:S02]  /*566e0*/  IADD3 R9, P5, PT, R24, R19, RZ ;  /* 0x0000001318097210 */ /* 0x000fc40007fbe0ff */
[----:B------:R-:W-:Y:S01]  /*566f0*/  PRMT R58, RZ, 0x7610, R58 ;  /* 0x00007610ff3a7816 */ /* 0x000fe2000000003a */
[----:B0-----:R-:W-:Y:S02]  /*56700*/  @P1 IMAD.MOV.U32 R48, RZ, RZ, R13 ;  /* 0x000000ffff301224 */ /* 0x001fe400078e000d */
[----:B------:R-:W-:Y:S02]  /*56710*/  @P1 IMAD.MOV.U32 R49, RZ, RZ, R15 ;  /* 0x000000ffff311224 */ /* 0x000fe400078e000f */
[C---:B------:R-:W-:Y:S02]  /*56720*/  IMAD.X R15, R47.reuse, 0x1, R18, P3 ;  /* 0x000000012f0f7824 */ /* 0x040fe400018e0612 */
[----:B------:R-:W-:Y:S01]  /*56730*/  IMAD.X R13, R47, 0x1, R17, P5 ;  /* 0x000000012f0d7824 */ /* 0x000fe200028e0611 */
[----:B------:R0:W2:Y:S01]  /*56740*/  @P1 LDG.E.U8 R59, desc[UR8][R48.64] ;  /* 0x00000008303b1981 */ /* 0x0000a2000c1e1100 */
[----:B------:R-:W-:Y:S01]  /*56750*/  PRMT R57, RZ, 0x7610, R57 ;  /* 0x00007610ff397816 */ /* 0x000fe20000000039 */
[----:B-1----:R-:W-:-:S02]  /*56760*/  IMAD R24, R92, R51, RZ ;  /* 0x000000335c187224 */ /* 0x002fc400078e02ff */
[----:B0-----:R-:W-:Y:S02]  /*56770*/  @P0 IMAD.MOV.U32 R48, RZ, RZ, R14 ;  /* 0x000000ffff300224 */ /* 0x001fe400078e000e */
[----:B------:R-:W-:-:S05]  /*56780*/  @P0 IMAD.MOV.U32 R49, RZ, RZ, R15 ;  /* 0x000000ffff310224 */ /* 0x000fca00078e000f */
[----:B------:R0:W2:Y:S04]  /*56790*/  @P0 LDG.E.U8 R58, desc[UR8][R48.64] ;  /* 0x00000008303a0981 */ /* 0x0000a8000c1e1100 */
[----:B------:R-:W-:Y:S04]  /*567a0*/  STL [R1+0x111c], R14 ;  /* 0x00111c0e01007387 */ /* 0x000fe80000100800 */
[----:B------:R1:W-:Y:S01]  /*567b0*/  STL [R1+0x1124], R9 ;  /* 0x0011240901007387 */ /* 0x0003e20000100800 */
[----:B0-----:R-:W-:Y:S02]  /*567c0*/  @P1 IMAD.MOV.U32 R48, RZ, RZ, R9 ;  /* 0x000000ffff301224 */ /* 0x001fe400078e0009 */
[----:B------:R-:W-:Y:S01]  /*567d0*/  @P1 IMAD.MOV.U32 R49, RZ, RZ, R13 ;  /* 0x000000ffff311224 */ /* 0x000fe200078e000d */
[----:B-1----:R-:W-:-:S04]  /*567e0*/  IADD3 R9, P3, PT, R24, R20, RZ ;  /* 0x0000001418097210 */ /* 0x002fc80007f7e0ff */
[----:B------:R0:W2:Y:S01]  /*567f0*/  @P1 LDG.E.U8 R57, desc[UR8][R48.64] ;  /* 0x0000000830391981 */ /* 0x0000a2000c1e1100 */
[----:B---3--:R-:W-:Y:S01]  /*56800*/  IMAD R47, R12, R52, RZ ;  /* 0x000000340c2f7224 */ /* 0x008fe200078e02ff */
[----:B------:R-:W-:Y:S02]  /*56810*/  IADD3 R14, P5, PT, R24, R19, RZ ;  /* 0x00000013180e7210 */ /* 0x000fe40007fbe0ff */
[----:B------:R-:W-:Y:S01]  /*56820*/  STL [R1+0x1118], R15 ;  /* 0x0011180f01007387 */ /* 0x000fe20000100800 */
[----:B0-----:R-:W-:-:S03]  /*56830*/  SHF.R.S32.HI R48, RZ, 0x1f, R24 ;  /* 0x0000001fff307819 */ /* 0x001fc60000011418 */
[----:B------:R0:W-:Y:S01]  /*56840*/  STL [R1+0x1120], R13 ;  /* 0x0011200d01007387 */ /* 0x0001e20000100800 */
[----:B------:R-:W-:Y:S01]  /*56850*/  PRMT R50, RZ, 0x7610, R50 ;  /* 0x00007610ff327816 */ /* 0x000fe20000000032 */
[----:B------:R-:W-:Y:S02]  /*56860*/  IMAD.X R12, R48, 0x1, R18, P3 ;  /* 0x00000001300c7824 */ /* 0x000fe400018e0612 */
[----:B------:R-:W-:Y:S02]  /*56870*/  @P0 IMAD.MOV.U32 R52, RZ, RZ, R9 ;  /* 0x000000ffff340224 */ /* 0x000fe400078e0009 */
[----:B------:R-:W-:Y:S02]  /*56880*/  IMAD R55, R7, R55, RZ ;  /* 0x0000003707377224 */ /* 0x000fe400078e02ff */
[----:B------:R-:W-:Y:S01]  /*56890*/  @P0 IMAD.MOV.U32 R53, RZ, RZ, R12 ;  /* 0x000000ffff350224 */ /* 0x000fe200078e000c */
[----:B0-----:R-:W0:Y:S01]  /*568a0*/  LDC R13, c[0x0][0x3b0] ;  /* 0x0000ec00ff0d7b82 */ /* 0x001e220000000800 */
[----:B------:R-:W-:-:S02]  /*568b0*/  SHF.R.S32.HI R51, RZ, 0x1f, R47 ;  /* 0x0000001fff337819 */ /* 0x000fc4000001142f */
[----:B------:R-:W-:Y:S01]  /*568c0*/  IADD3 R7, P3, PT, R47, R20, RZ ;  /* 0x000000142f077210 */ /* 0x000fe20007f7e0ff */
[----:B------:R-:W-:Y:S01]  /*568d0*/  IMAD.X R15, R48, 0x1, R17, P5 ;  /* 0x00000001300f7824 */ /* 0x000fe200028e0611 */
[----:B------:R-:W-:Y:S04]  /*568e0*/  STL [R1+0x115c], R9 ;  /* 0x00115c0901007387 */ /* 0x000fe80000100800 */
[----:B------:R1:W3:Y:S01]  /*568f0*/  @P0 LDG.E.U8 R50, desc[UR8][R52.64] ;  /* 0x0000000834320981 */ /* 0x0002e2000c1e1100 */
[----:B------:R-:W-:-:S03]  /*56900*/  PRMT R49, RZ, 0x7610, R49 ;  /* 0x00007610ff317816 */ /* 0x000fc60000000031 */
[----:B------:R1:W-:Y:S04]  /*56910*/  STL [R1+0x1158], R12 ;  /* 0x0011580c01007387 */ /* 0x0003e80000100800 */
[----:B------:R1:W-:Y:S01]  /*56920*/  STL [R1+0x1164], R14 ;  /* 0x0011640e01007387 */ /* 0x0003e20000100800 */
[----:B------:R-:W-:Y:S01]  /*56930*/  PRMT R54, RZ, 0x7610, R54 ;  /* 0x00007610ff367816 */ /* 0x000fe20000000036 */
[----:B-1----:R-:W-:Y:S02]  /*56940*/  @P1 IMAD.MOV.U32 R52, RZ, RZ, R14 ;  /* 0x000000ffff341224 */ /* 0x002fe400078e000e */
[----:B------:R-:W-:Y:S02]  /*56950*/  @P1 IMAD.MOV.U32 R53, RZ, RZ, R15 ;  /* 0x000000ffff351224 */ /* 0x000fe400078e000f */
[----:B------:R-:W-:Y:S01]  /*56960*/  IMAD.X R12, R51, 0x1, R18, P3 ;  /* 0x00000001330c7824 */ /* 0x000fe200018e0612 */
[----:B------:R-:W-:Y:S01]  /*56970*/  IADD3 R9, P3, PT, R47, R19, RZ ;  /* 0x000000132f097210 */ /* 0x000fe20007f7e0ff */
[----:B------:R1:W-:Y:S04]  /*56980*/  STL [R1+0x113c], R7 ;  /* 0x00113c0701007387 */ /* 0x0003e80000100800 */
[----:B------:R1:W2:Y:S04]  /*56990*/  @P1 LDG.E.U8 R49, desc[UR8][R52.64] ;  /* 0x0000000834311981 */ /* 0x0002a8000c1e1100 */
[----:B------:R-:W-:Y:S01]  /*569a0*/  STL [R1+0x1160], R15 ;  /* 0x0011600f01007387 */ /* 0x000fe20000100800 */
[----:B------:R-:W-:-:S03]  /*569b0*/  IMAD.X R14, R51, 0x1, R17, P3 ;  /* 0x00000001330e7824 */ /* 0x000fc600018e0611 */
[----:B------:R0:W-:Y:S04]  /*569c0*/  STL [R1+0x1138], R12 ;  /* 0x0011380c01007387 */ /* 0x0001e80000100800 */
[----:B------:R-:W-:Y:S01]  /*569d0*/  STL [R1+0x1144], R9 ;  /* 0x0011440901007387 */ /* 0x000fe20000100800 */
[----:B-1----:R-:W-:Y:S02]  /*569e0*/  @P0 IMAD.MOV.U32 R52, RZ, RZ, R7 ;  /* 0x000000ffff340224 */ /* 0x002fe400078e0007 */
[----:B------:R-:W-:Y:S01]  /*569f0*/  @P0 IMAD.MOV.U32 R53, RZ, RZ, R12 ;  /* 0x000000ffff350224 */ /* 0x000fe200078e000c */
[----:B------:R-:W-:Y:S02]  /*56a00*/  IADD3 R7, P3, PT, R55, R20, RZ ;  /* 0x0000001437077210 */ /* 0x000fe40007f7e0ff */
[----:B0-----:R-:W-:Y:S01]  /*56a10*/  SHF.R.S32.HI R12, RZ, 0x1f, R55 ;  /* 0x0000001fff0c7819 */ /* 0x001fe20000011437 */
[----:B------:R0:W-:Y:S04]  /*56a20*/  STL [R1+0x1140], R14 ;  /* 0x0011400e01007387 */ /* 0x0001e80000100800 */
[----:B------:R1:W2:Y:S01]  /*56a30*/  @P0 LDG.E.U8 R54, desc[UR8][R52.64] ;  /* 0x0000000834360981 */ /* 0x0002a2000c1e1100 */
[----:B------:R-:W-:-:S02]  /*56a40*/  @P1 IMAD.MOV.U32 R15, RZ, RZ, R14 ;  /* 0x000000ffff0f1224 */ /* 0x000fc400078e000e */
[----:B------:R-:W-:Y:S01]  /*56a50*/  IMAD R51, R93, R56, RZ ;  /* 0x000000385d337224 */ /* 0x000fe200078e02ff */
[----:B------:R-:W-:Y:S01]  /*56a60*/  PRMT R56, RZ, 0x7610, R56 ;  /* 0x00007610ff387816 */ /* 0x000fe20000000038 */
[----:B------:R-:W-:Y:S02]  /*56a70*/  IMAD R24, R10, R13, RZ ;  /* 0x0000000d0a187224 */ /* 0x000fe400078e02ff */
[----:B0-----:R-:W-:Y:S01]  /*56a80*/  @P1 IMAD.MOV.U32 R14, RZ, RZ, R9 ;  /* 0x000000ffff0e1224 */ /* 0x001fe200078e0009 */
[----:B-1----:R-:W-:Y:S01]  /*56a90*/  PRMT R53, RZ, 0x7610, R53 ;  /* 0x00007610ff357816 */ /* 0x002fe20000000035 */
[----:B------:R-:W-:Y:S02]  /*56aa0*/  IMAD.X R9, R12, 0x1, R18, P3 ;  /* 0x000000010c097824 */ /* 0x000fe400018e0612 */
[----:B------:R-:W-:Y:S01]  /*56ab0*/  @P0 IMAD.MOV.U32 R92, RZ, RZ, R7 ;  /* 0x000000ffff5c0224 */ /* 0x000fe200078e0007 */
[----:B------:R-:W-:Y:S01]  /*56ac0*/  SHF.R.S32.HI R10, RZ, 0x1f, R51 ;  /* 0x0000001fff0a7819 */ /* 0x000fe20000011433 */
[----:B------:R-:W-:Y:S01]  /*56ad0*/  @P0 IMAD.MOV.U32 R93, RZ, RZ, R9 ;  /* 0x000000ffff5d0224 */ /* 0x000fe200078e0009 */
[----:B------:R0:W2:Y:S04]  /*56ae0*/  @P1 LDG.E.U8 R53, desc[UR8][R14.64] ;  /* 0x000000080e351981 */ /* 0x0000a8000c1e1100 */
[----:B------:R-:W-:Y:S04]  /*56af0*/  STL [R1+0x112c], R7 ;  /* 0x00112c0701007387 */ /* 0x000fe80000100800 */
[----:B------:R1:W-:Y:S04]  /*56b00*/  STL [R1+0x1128], R9 ;  /* 0x0011280901007387 */ /* 0x0003e80000100800 */
[----:B------:R4:W2:Y:S01]  /*56b10*/  @P0 LDG.E.U8 R56, desc[UR8][R92.64] ;  /* 0x000000085c380981 */ /* 0x0008a2000c1e1100 */
[----:B0-----:R-:W-:-:S02]  /*56b20*/  IADD3 R15, P3, PT, R51, R20, RZ ;  /* 0x00000014330f7210 */ /* 0x001fc40007f7e0ff */
[----:B-1----:R-:W-:-:S03]  /*56b30*/  IADD3 R9, P5, PT, R24, R20, RZ ;  /* 0x0000001418097210 */ /* 0x002fc60007fbe0ff */
[----:B----4-:R-:W-:Y:S01]  /*56b40*/  IMAD.X R92, R10, 0x1, R18, P3 ;  /* 0x000000010a5c7824 */ /* 0x010fe200018e0612 */
[----:B------:R-:W-:Y:S01]  /*56b50*/  STL [R1+0x114c], R15 ;  /* 0x00114c0f01007387 */ /* 0x000fe20000100800 */
[----:B------:R-:W-:-:S03]  /*56b60*/  SHF.R.S32.HI R14, RZ, 0x1f, R24 ;  /* 0x0000001fff0e7819 */ /* 0x000fc60000011418 */
[----:B------:R-:W-:Y:S01]  /*56b70*/  STL [R1+0x116c], R9 ;  /* 0x00116c0901007387 */ /* 0x000fe20000100800 */
[----:B------:R-:W-:-:S03]  /*56b80*/  PRMT R52, RZ, 0x7610, R52 ;  /* 0x00007610ff347816 */ /* 0x000fc60000000034 */
[----:B------:R0:W-:Y:S01]  /*56b90*/  STL [R1+0x1148], R92 ;  /* 0x0011485c01007387 */ /* 0x0001e20000100800 */
[----:B------:R-:W-:Y:S01]  /*56ba0*/  @P0 IMAD.MOV.U32 R93, RZ, RZ, R92 ;  /* 0x000000ffff5d0224 */ /* 0x000fe200078e005c */
[----:B------:R-:W-:Y:S01]  /*56bb0*/  IADD3 R7, P3, PT, R24, R19, RZ ;  /* 0x0000001318077210 */ /* 0x000fe20007f7e0ff */
[----:B------:R-:W-:Y:S01]  /*56bc0*/  IMAD.X R13, R14, 0x1, R18, P5 ;  /* 0x000000010e0d7824 */ /* 0x000fe200028e0612 */
[----:B------:R-:W-:Y:S01]  /*56bd0*/  PRMT R48, RZ, 0x7610, R48 ;  /* 0x00007610ff307816 */ /* 0x000fe20000000030 */
[----:B0-----:R-:W-:Y:S02]  /*56be0*/  @P0 IMAD.MOV.U32 R92, RZ, RZ, R15 ;  /* 0x000000ffff5c0224 */ /* 0x001fe400078e000f */
[----:B------:R-:W-:-:S03]  /*56bf0*/  @P0 IMAD.MOV.U32 R15, RZ, RZ, R13 ;  /* 0x000000ffff0f0224 */ /* 0x000fc600078e000d */
[----:B------:R0:W4:Y:S04]  /*56c00*/  @P0 LDG.E.U8 R52, desc[UR8][R92.64] ;  /* 0x000000085c340981 */ /* 0x000128000c1e1100 */
[----:B------:R-:W-:Y:S04]  /*56c10*/  STL [R1+0x1174], R7 ;  /* 0x0011740701007387 */ /* 0x000fe80000100800 */
[----:B------:R1:W-:Y:S01]  /*56c20*/  STL [R1+0x1168], R13 ;  /* 0x0011680d01007387 */ /* 0x0003e20000100800 */
[----:B0-----:R-:W-:Y:S02]  /*56c30*/  IMAD.X R92, R14, 0x1, R17, P3 ;  /* 0x000000010e5c7824 */ /* 0x001fe400018e0611 */
[----:B------:R-:W-:Y:S01]  /*56c40*/  @P0 IMAD.MOV.U32 R14, RZ, RZ, R9 ;  /* 0x000000ffff0e0224 */ /* 0x000fe200078e0009 */
[----:B------:R-:W-:-:S02]  /*56c50*/  PRMT R47, RZ, 0x7610, R47 ;  /* 0x00007610ff2f7816 */ /* 0x000fc4000000002f */
[-C--:B-1----:R-:W-:Y:S01]  /*56c60*/  IADD3 R13, P3, PT, R51, R19.reuse, RZ ;  /* 0x00000013330d7210 */ /* 0x082fe20007f7e0ff */
[----:B------:R-:W-:Y:S01]  /*56c70*/  @P1 IMAD.MOV.U32 R93, RZ, RZ, R92 ;  /* 0x000000ffff5d1224 */ /* 0x000fe200078e005c */
[----:B------:R-:W0:Y:S01]  /*56c80*/  LDC R9, c[0x0][0x3b0] ;  /* 0x0000ec00ff097b82 */ /* 0x000e220000000800 */
[----:B------:R-:W2:Y:S04]  /*56c90*/  @P0 LDG.E.U8 R48, desc[UR8][R14.64] ;  /* 0x000000080e300981 */ /* 0x000ea8000c1e1100 */
[----:B------:R-:W2:Y:S04]  /*56ca0*/  LDL.LU.64 R14, [R1+0x3730] ;  /* 0x00373000010e7983 */ /* 0x000ea80000300a00 */
[----:B------:R1:W-:Y:S04]  /*56cb0*/  STL [R1+0x1170], R92 ;  /* 0x0011705c01007387 */ /* 0x0003e80000100800 */
[----:B------:R-:W-:Y:S01]  /*56cc0*/  STL [R1+0x1154], R13 ;  /* 0x0011540d01007387 */ /* 0x000fe20000100800 */
[----:B-1----:R-:W-:Y:S01]  /*56cd0*/  @P1 IMAD.MOV.U32 R92, RZ, RZ, R7 ;  /* 0x000000ffff5c1224 */ /* 0x002fe200078e0007 */
[----:B------:R-:W-:-:S04]  /*56ce0*/  IADD3 R7, P5, PT, R55, R19, RZ ;  /* 0x0000001337077210 */ /* 0x000fc80007fbe0ff */
[----:B------:R1:W4:Y:S04]  /*56cf0*/  @P1 LDG.E.U8 R47, desc[UR8][R92.64] ;  /* 0x000000085c2f1981 */ /* 0x000328000c1e1100 */
[----:B------:R-:W-:Y:S01]  /*56d00*/  STL [R1+0x1134], R7 ;  /* 0x0011340701007387 */ /* 0x000fe20000100800 */
[----:B------:R-:W-:Y:S01]  /*56d10*/  PRMT R51, RZ, 0x7610, R51 ;  /* 0x00007610ff337816 */ /* 0x000fe20000000033 */
[----:B-1----:R-:W-:Y:S01]  /*56d20*/  IMAD.X R92, R10, 0x1, R17, P3 ;  /* 0x000000010a5c7824 */ /* 0x002fe200018e0611 */
[----:B------:R-:W-:-:S03]  /*56d30*/  IADD3 R10, P3, PT, R63, R19, RZ ;  /* 0x000000133f0a7210 */ /* 0x000fc60007f7e0ff */
[----:B------:R-:W-:Y:S01]  /*56d40*/  @P1 IMAD.MOV.U32 R93, RZ, RZ, R92 ;  /* 0x000000ffff5d1224 */ /* 0x000fe200078e005c */
[----:B------:R1:W-:Y:S01]  /*56d50*/  STL [R1+0x1150], R92 ;  /* 0x0011505c01007387 */ /* 0x0003e20000100800 */
[----:B------:R-:W-:Y:S01]  /*56d60*/  IMAD.X R12, R12, 0x1, R17, P5 ;  /* 0x000000010c0c7824 */ /* 0x000fe200028e0611 */
[----:B------:R-:W-:Y:S01]  /*56d70*/  PRMT R55, RZ, 0x7610, R55 ;  /* 0x00007610ff377816 */ /* 0x000fe20000000037 */
[----:B-1----:R-:W-:Y:S02]  /*56d80*/  @P1 IMAD.MOV.U32 R92, RZ, RZ, R13 ;  /* 0x000000ffff5c1224 */ /* 0x002fe400078e000d */
[----:B------:R-:W-:-:S03]  /*56d90*/  @P1 IMAD.MOV.U32 R13, RZ, RZ, R12 ;  /* 0x000000ffff0d1224 */ /* 0x000fc600078e000c */
[----:B------:R-:W4:Y:S01]  /*56da0*/  @P1 LDG.E.U8 R51, desc[UR8][R92.64] ;  /* 0x000000085c331981 */ /* 0x000f22000c1e1100 */
[----:B------:R-:W-:Y:S01]  /*56db0*/  IMAD.X R11, R11, 0x1, R17, P3 ;  /* 0x000000010b0b7824 */ /* 0x000fe200018e0611 */
[----:B------:R-:W-:Y:S02]  /*56dc0*/  PRMT R63, RZ, 0x7610, R63 ;  /* 0x00007610ff3f7816 */ /* 0x000fe4000000003f */
[----:B------:R-:W-:Y:S01]  /*56dd0*/  IADD3 R5, P5, PT, R5, R19, RZ ;  /* 0x0000001305057210 */ /* 0x000fe20007fbe0ff */
[----:B0-----:R-:W-:-:S03]  /*56de0*/  IMAD R2, R2, R9, RZ ;  /* 0x0000000902027224 */ /* 0x001fc600078e02ff */
[----:B------:R-:W4:Y:S04]  /*56df0*/  @P1 LDG.E.U8 R63, desc[UR8][R10.64] ;  /* 0x000000080a3f1981 */ /* 0x000f28000c1e1100 */
[----:B------:R-:W4:Y:S04]  /*56e00*/  LDL.LU.64 R92, [R1+0x3728] ;  /* 0x00372800015c7983 */ /* 0x000f280000300a00 */
[----:B------:R-:W-:Y:S04]  /*56e10*/  STL [R1+0x10f4], R10 ;  /* 0x0010f40a01007387 */ /* 0x000fe80000100800 */
[----:B------:R0:W-:Y:S01]  /*56e20*/  STL [R1+0x1130], R12 ;  /* 0x0011300c01007387 */ /* 0x0001e20000100800 */
[----:B------:R-:W-:-:S02]  /*56e30*/  IMAD.X R6, R6, 0x1, R17, P5 ;  /* 0x0000000106067824 */ /* 0x000fc400028e0611 */
[----:B0-----:R-:W-:Y:S01]  /*56e40*/  @P1 IMAD.MOV.U32 R12, RZ, RZ, R7 ;  /* 0x000000ffff0c1224 */ /* 0x001fe200078e0007 */
[----:B------:R-:W-:-:S04]  /*56e50*/  IADD3 R7, P3, PT, R76, R19, RZ ;  /* 0x000000134c077210 */ /* 0x000fc80007f7e0ff */
[----:B------:R-:W4:Y:S01]  /*56e60*/  @P1 LDG.E.U8 R55, desc[UR8][R12.64] ;  /* 0x000000080c371981 */ /* 0x000f22000c1e1100 */
[----:B------:R-:W-:Y:S01]  /*56e70*/  IMAD.X R8, R8, 0x1, R17, P3 ;  /* 0x0000000108087824 */ /* 0x000fe200018e0611 */
[----:B------:R-:W-:-:S03]  /*56e80*/  PRMT R24, RZ, 0x7610, R24 ;  /* 0x00007610ff187816 */ /* 0x000fc60000000018 */
[----:B------:R-:W-:Y:S01]  /*56e90*/  @P1 IMAD.MOV.U32 R9, RZ, RZ, R8 ;  /* 0x000000ffff091224 */ /* 0x000fe200078e0008 */
[----:B------:R-:W5:Y:S04]  /*56ea0*/  LDL.LU.64 R12, [R1+0x3720] ;  /* 0x00372000010c7983 */ /* 0x000f680000300a00 */
[----:B------:R0:W-:Y:S04]  /*56eb0*/  STL [R1+0x10f0], R11 ;  /* 0x0010f00b01007387 */ /* 0x0001e80000100800 */
[----:B0-----:R-:W5:Y:S04]  /*56ec0*/  LDL.LU.64 R10, [R1+0x3718] ;  /* 0x00371800010a7983 */ /* 0x001f680000300a00 */
[----:B------:R-:W-:Y:S04]  /*56ed0*/  STL [R1+0x1094], R7 ;  /* 0x0010940701007387 */ /* 0x000fe80000100800 */
[----:B------:R-:W-:Y:S04]  /*56ee0*/  STL [R1+0x1248], R5 ;  /* 0x0012480501007387 */ /* 0x000fe80000100800 */
[----:B------:R0:W-:Y:S04]  /*56ef0*/  STL [R1+0x1090], R8 ;  /* 0x0010900801007387 */ /* 0x0001e80000100800 */
[----:B------:R1:W-:Y:S01]  /*56f00*/  STL [R1+0x1244], R6 ;  /* 0x0012440601007387 */ /* 0x0003e20000100800 */
[----:B0-----:R-:W-:-:S02]  /*56f10*/  @P1 IMAD.MOV.U32 R8, RZ, RZ, R7 ;  /* 0x000000ffff081224 */ /* 0x001fc400078e0007 */
[----:B------:R-:W-:Y:S02]  /*56f20*/  @P1 IMAD.MOV.U32 R7, RZ, RZ, R6 ;  /* 0x000000ffff071224 */ /* 0x000fe400078e0006 */
[----:B-1----:R-:W-:-:S05]  /*56f30*/  @P1 IMAD.MOV.U32 R6, RZ, RZ, R5 ;  /* 0x000000ffff061224 */ /* 0x002fca00078e0005 */
[----:B------:R0:W4:Y:S01]  /*56f40*/  @P1 LDG.E.U8 R24, desc[UR8][R6.64] ;  /* 0x0000000806181981 */ /* 0x000122000c1e1100 */
[----:B------:R-:W-:-:S06]  /*56f50*/  PRMT R76, RZ, 0x7610, R76 ;  /* 0x00007610ff4c7816 */ /* 0x000fcc000000004c */
[----:B------:R-:W4:Y:S01]  /*56f60*/  @P1 LDG.E.U8 R76, desc[UR8][R8.64] ;  /* 0x00000008084c1981 */ /* 0x000f22000c1e1100 */
[-C--:B0-----:R-:W-:Y:S02]  /*56f70*/  IADD3 R6, P6, PT, R4, R19.reuse, RZ ;  /* 0x0000001304067210 */ /* 0x081fe40007fde0ff */
[C---:B------:R-:W-:Y:S02]  /*56f80*/  IADD3 R4, P3, PT, R2.reuse, R20, RZ ;  /* 0x0000001402047210 */ /* 0x040fe40007f7e0ff */
[----:B------:R-:W-:Y:S02]  /*56f90*/  SHF.R.S32.HI R20, RZ, 0x1f, R2 ;  /* 0x0000001fff147819 */ /* 0x000fe40000011402 */
[----:B------:R-:W-:Y:S01]  /*56fa0*/  IADD3 R2, P5, PT, R2, R19, RZ ;  /* 0x0000001302027210 */ /* 0x000fe20007fbe0ff */
[----:B------:R-:W-:Y:S01]  /*56fb0*/  IMAD.X R7, R3, 0x1, R17, P6 ;  /* 0x0000000103077824 */ /* 0x000fe200030e0611 */
[----:B------:R-:W-:Y:S01]  /*56fc0*/  PRMT R19, RZ, 0x7610, R19 ;  /* 0x00007610ff137816 */ /* 0x000fe20000000013 */
[----:B------:R-:W-:-:S02]  /*56fd0*/  IMAD.X R5, R20, 0x1, R18, P3 ;  /* 0x0000000114057824 */ /* 0x000fc400018e0612 */
[--C-:B------:R-:W-:Y:S01]  /*56fe0*/  IMAD.X R3, R20, 0x1, R17.reuse, P5 ;  /* 0x0000000114037824 */ /* 0x100fe200028e0611 */
[----:B------:R-:W-:Y:S02]  /*56ff0*/  PRMT R18, RZ, 0x7610, R18 ;  /* 0x00007610ff127816 */ /* 0x000fe40000000012 */
[----:B------:R-:W-:Y:S01]  /*57000*/  PRMT R17, RZ, 0x7610, R17 ;  /* 0x00007610ff117816 */ /* 0x000fe20000000011 */
[----:B------:R0:W5:Y:S04]  /*57010*/  LDL.LU.64 R8, [R1+0x3710] ;  /* 0x0037100001087983 */ /* 0x0001680000300a00 */
[----:B------:R-:W4:Y:S04]  /*57020*/  @P1 LDG.E.U8 R19, desc[UR8][R6.64] ;  /* 0x0000000806131981 */ /* 0x000f28000c1e1100 */
[----:B------:R-:W4:Y:S04]  /*57030*/  @P0 LDG.E.U8 R18, desc[UR8][R4.64] ;  /* 0x0000000804120981 */ /* 0x000f28000c1e1100 */
[----:B------:R-:W4:Y:S04]  /*57040*/  @P1 LDG.E.U8 R17, desc[UR8][R2.64] ;  /* 0x0000000802111981 */ /* 0x000f28000c1e1100 */
[----:B------:R-:W-:Y:S04]  /*57050*/  STL [R1+0x11d0], R6 ;  /* 0x0011d00601007387 */ /* 0x000fe80000100800 */
[----:B------:R-:W-:Y:S04]  /*57060*/  STL [R1+0x1010], R4 ;  /* 0x0010100401007387 */ /* 0x000fe80000100800 */
[----:B------:R-:W-:Y:S04]  /*57070*/  STL [R1+0x1018], R2 ;  /* 0x0010180201007387 */ /* 0x000fe80000100800 */
[----:B------:R1:W-:Y:S04]  /*57080*/  STL [R1+0x101c], R7 ;  /* 0x00101c0701007387 */ /* 0x0003e80000100800 */
[----:B------:R0:W-:Y:S04]  /*57090*/  STL [R1+0x100c], R5 ;  /* 0x00100c0501007387 */ /* 0x0001e80000100800 */
[----:B------:R3:W-:Y:S04]  /*570a0*/  STL [R1+0x1014], R3 ;  /* 0x0010140301007387 */ /* 0x0007e80000100800 */
[----:B-1----:R1:W5:Y:S04]  /*570b0*/  LDL.LU.64 R6, [R1+0x3708] ;  /* 0x0037080001067983 */ /* 0x0023680000300a00 */
[----:B0-----:R1:W5:Y:S04]  /*570c0*/  LDL.LU.64 R4, [R1+0x3700] ;  /* 0x0037000001047983 */ /* 0x0013680000300a00 */
[----:B---3--:R1:W5:Y:S04]  /*570d0*/  LDL.LU.64 R2, [R1+0x36f8] ;  /* 0x0036f80001027983 */ /* 0x0083680000300a00 */
[----:B--2---:R-:W-:Y:S04]  /*570e0*/  STS.U8 [R14+UR4+0x43680], R35 ;  /* 0x043680230e007988 */ /* 0x004fe80008000004 */
[----:B------:R0:W-:Y:S04]  /*570f0*/  STS.U8 [R14+UR4+0x47680], R34 ;  /* 0x047680220e007988 */ /* 0x0001e80008000004 */
[----:B0-----:R1:W5:Y:S01]  /*57100*/  LDL.64 R34, [R1+0x98] ;  /* 0x0000980001227983 */ /* 0x0013620000100a00 */
[----:B------:R-:W0:Y:S01]  /*57110*/  S2R R20, SR_TID.X ;  /* 0x0000000000147919 */ /* 0x000e220000002100 */
[----:B------:R-:W-:-:S02]  /*57120*/  LOP3.LUT R16, R0, 0x70, RZ, 0x3c, !PT ;  /* 0x0000007000107812 */ /* 0x000fc400078e3cff */
        /* <DEDUP_REMOVED lines=10> */
[----:B0-----:R-:W-:-:S04]  /*571d0*/  SHF.R.U32.HI R20, RZ, 0x5, R20 ;  /* 0x00000005ff147819 */ /* 0x001fc80000011614 */
[----:B------:R-:W-:Y:S02]  /*571e0*/  ISETP.NE.U32.AND P0, PT, R20, RZ, PT ;  /* 0x000000ff1400720c */ /* 0x000fe40003f05070 */
[----:B------:R-:W0:Y:S01]  /*571f0*/  LDC R20, c[0x0][0x3a0] ;  /* 0x0000e800ff147b82 */ /* 0x000e220000000800 */
        /* <DEDUP_REMOVED lines=28> */
[----:B----4-:R1:W-:Y:S04]  /*573c0*/  STS.U8 [R15+UR4+0x46b00], R47 ;  /* 0x046b002f0f007988 */ /* 0x0103e80008000004 */
        /* <DEDUP_REMOVED lines=31> */
[----:B0-----:R-:W-:-:S03]  /*575c0*/  VIADD R20, R20, 0xff ;  /* 0x000000ff14147836 */ /* 0x001fc60000000000 */
[----:B------:R1:W-:Y:S04]  /*575d0*/  STS.U8 [R16+UR4+0x47380], R19 ;  /* 0x0473801310007988 */ /* 0x0003e80008000004 */
[----:B------:R1:W-:Y:S04]  /*575e0*/  STS.U8 [R16+UR4+0x42b80], R18 ;  /* 0x042b801210007988 */ /* 0x0003e80008000004 */
[----:B------:R1:W-:Y:S01]  /*575f0*/  STS.U8 [R16+UR4+0x46b80], R17 ;  /* 0x046b801110007988 */ /* 0x0003e20008000004 */
[----:B------:R0:W-:Y:S06]  /*57600*/  MEMBAR.ALL.CTA ;  /* 0x0000000000007992 */ /* 0x0001ec0000008000 */
[----:B0-----:R-:W0:Y:S02]  /*57610*/  FENCE.VIEW.ASYNC.S ;  /* 0x00000000000073c6 */ /* 0x001e240000000000 */
[----:B0-----:R-:W-:Y:S01]  /*57620*/  BAR.SYNC.DEFER_BLOCKING 0x0 ;  /* 0x0000000000007b1d */ /* 0x001fe20000010000 */
[C---:B------:R-:W-:Y:S01]  /*57630*/  ISETP.LT.OR P3, PT, R20.reuse, 0x100, P0 ;  /* 0x000001001400780c */ /* 0x040fe20000761670 */
[----:B--2---:R-:W-:Y:S01]  /*57640*/  IMAD.U32 R50, RZ, RZ, UR4 ;  /* 0x00000004ff327e24 */ /* 0x004fe2000f8e00ff */
[----:B------:R-:W-:-:S11]  /*57650*/  ISETP.GE.AND P1, PT, R20, 0x100, PT ;  /* 0x000001001400780c */ /* 0x000fd60003f26270 */
[----:B-1----:R-:W-:Y:S05]  /*57660*/  @P3 BRA `(.L_x_6) ;  /* 0x0000000800983947 */ /* 0x002fea0003800000 */
[----:B------:R-:W-:Y:S01]  /*57670*/  IMAD.U32 R17, RZ, RZ, UR4 ;  /* 0x00000004ff117e24 */ /* 0x000fe2000f8e00ff */
[----:B------:R-:W-:Y:S01]  /*57680*/  ELECT P3, URZ, PT ;  /* 0x0000000000ff782f */ /* 0x000fe20003860000 */
[----:B-----5:R-:W-:Y:S01]  /*57690*/  IMAD.MOV.U32 R35, RZ, RZ, RZ ;  /* 0x000000ffff237224 */ /* 0x020fe200078e00ff */
[----:B------:R-:W-:Y:S01]  /*576a0*/  UMOV UR52, 0x0 ;  /* 0x0000000000347882 */ /* 0x000fe20000000000 */
[----:B------:R-:W-:Y:S01]  /*576b0*/  UMOV UR53, 0x8208010 ;  /* 0x0820801000357882 */ /* 0x000fe20000000000 */
[----:B------:R-:W-:Y:S01]  /*576c0*/  SHF.R.U32.HI R17, RZ, 0x4, R17 ;  /* 0x00000004ff117819 */ /* 0x000fe20000011611 */
[----:B------:R-:W-:Y:S01]  /*576d0*/  UMOV UR59, 0x40004040 ;  /* 0x40004040003b7882 */ /* 0x000fe20000000000 */
[----:B------:R-:W-:Y:S01]  /*576e0*/  UMOV UR46, 0x0 ;  /* 0x00000000002e7882 */ /* 0x000fe20000000000 */
[----:B------:R-:W-:Y:S01]  /*576f0*/  UMOV UR47, 0x8208010 ;  /* 0x08208010002f7882 */ /* 0x000fe20000000000 */
[----:B------:R-:W-:Y:S01]  /*57700*/  SGXT.U32 R17, R17, 0xe ;  /* 0x0000000e1111781a */ /* 0x000fe20000000000 */
[----:B------:R-:W-:Y:S01]  /*57710*/  UMOV UR70, 0x0 ;  /* 0x0000000000467882 */ /* 0x000fe20000000000 */
[----:B------:R-:W-:Y:S01]  /*57720*/  UMOV UR71, 0x8208010 ;  /* 0x0820801000477882 */ /* 0x000fe20000000000 */
[----:B------:R-:W-:Y:S01]  /*57730*/  UMOV UR36, 0x0 ;  /* 0x0000000000247882 */ /* 0x000fe20000000000 */
[----:B------:R-:W-:Y:S01]  /*57740*/  R2UR UR10, R17 ;  /* 0x00000000110a72ca */ /* 0x000fe200000e0000 */
[----:B------:R-:W-:Y:S01]  /*57750*/  @P3 IMAD.MOV.U32 R19, RZ, RZ, 0x40004040 ;  /* 0x40004040ff133424 */ /* 0x000fe200078e00ff */
[----:B------:R-:W-:Y:S01]  /*57760*/  UMOV UR37, 0x8208010 ;  /* 0x0820801000257882 */ /* 0x000fe20000000000 */
[----:B------:R-:W-:Y:S01]  /*57770*/  UIADD3 UR15, UPT, UPT, UR5, 0x80, URZ ;  /* 0x00000080050f7890 */ /* 0x000fe2000fffe0ff */
[----:B------:R0:W-:Y:S01]  /*57780*/  STL.64 [R1+0x98], R34 ;  /* 0x0000982201007387 */ /* 0x0001e20000100a00 */
[----:B------:R-:W-:Y:S01]  /*57790*/  UMOV UR30, 0x0 ;  /* 0x00000000001e7882 */ /* 0x000fe20000000000 */
[----:B------:R-:W-:Y:S01]  /*577a0*/  @P3 R2UR UR21, R19 ;  /* 0x00000000131532ca */ /* 0x000fe200000e0000 */
[----:B------:R-:W-:Y:S01]  /*577b0*/  UMOV UR31, 0x8208010 ;  /* 0x08208010001f7882 */ /* 0x000fe20000000000 */
[----:B------:R-:W-:Y:S01]  /*577c0*/  @P3 MOV R19, R34 ;  /* 0x0000002200133202 */ /* 0x000fe20000000f00 */
[----:B------:R-:W-:Y:S01]  /*577d0*/  UIADD3 UR16, UPT, UPT, UR5, 0x80, URZ ;  /* 0x0000008005107890 */ /* 0x000fe2000fffe0ff */
[----:B------:R-:W-:Y:S01]  /*577e0*/  UMOV UR12, 0x0 ;  /* 0x00000000000c7882 */ /* 0x000fe20000000000 */
[----:B------:R-:W-:-:S02]  /*577f0*/  UMOV UR13, 0x8208010 ;  /* 0x08208010000d7882 */ /* 0x000fc40000000000 */
[----:B------:R-:W-:Y:S01]  /*57800*/  IMAD.U32 R18, RZ, RZ, UR10 ;  /* 0x0000000aff127e24 */ /* 0x000fe2000f8e00ff */
[----:B------:R-:W-:Y:S01]  /*57810*/  @P3 R2UR UR10, R19 ;  /* 0x00000000130a32ca */ /* 0x000fe200000e0000 */
[----:B------:R-:W-:Y:S01]  /*57820*/  UMOV UR56, 0x0 ;  /* 0x0000000000387882 */ /* 0x000fe20000000000 */
[----:B------:R-:W-:Y:S01]  /*57830*/  UMOV UR57, 0x8208010 ;  /* 0x0820801000397882 */ /* 0x000fe20000000000 */
[----:B------:R-:W-:Y:S01]  /*57840*/  UIADD3 UR17, UPT, UPT, UR5, 0x80, URZ ;  /* 0x0000008005117890 */ /* 0x000fe2000fffe0ff */
[----:B------:R-:W-:Y:S01]  /*57850*/  @P3 R2UR UR20, R18 ;  /* 0x00000000121432ca */ /* 0x000fe200000e0000 */
[----:B------:R-:W-:Y:S01]  /*57860*/  VIADD R18, R50, 0x40000 ;  /* 0x0004000032127836 */ /* 0x000fe20000000000 */
[----:B------:R-:W-:Y:S01]  /*57870*/  IADD3 R17, P3, PT, R17, 0x100, RZ ;  /* 0x0000010011117810 */ /* 0x000fe20007f7e0ff */
[----:B------:R-:W-:Y:S01]  /*57880*/  UIADD3 UR18, UPT, UPT, UR5, 0x80, URZ ;  /* 0x0000008005127890 */ /* 0x000fe2000fffe0ff */
[----:B------:R-:W-:Y:S02]  /*57890*/  UMOV UR48, 0x0 ;  /* 0x0000000000307882 */ /* 0x000fe40000000000 */
[----:B------:R-:W-:Y:S01]  /*578a0*/  SHF.R.U32.HI R18, RZ, 0x4, R18 ;  /* 0x00000004ff127819 */ /* 0x000fe20000011612 */
[----:B------:R-:W-:Y:S01]  /*578b0*/  UMOV UR49, 0x8208010 ;  /* 0x0820801000317882 */ /* 0x000fe20000000000 */
[----:B------:R-:W-:Y:S01]  /*578c0*/  R2UR UR64, R17 ;  /* 0x00000000114072ca */ /* 0x000fe200000e0000 */
[----:B------:R-:W-:Y:S01]  /*578d0*/  IMAD.MOV.U32 R17, RZ, RZ, RZ ;  /* 0x000000ffff117224 */ /* 0x000fe200078e00ff */
[----:B------:R-:W-:Y:S01]  /*578e0*/  SGXT.U32 R18, R18, 0xe ;  /* 0x0000000e1212781a */ /* 0x000fe20000000000 */
[----:B------:R-:W-:Y:S01]  /*578f0*/  UIADD3 UR23, UPT, UPT, UR5, 0x80, URZ ;  /* 0x0000008005177890 */ /* 0x000fe2000fffe0ff */
[----:B------:R-:W-:-:S02]  /*57900*/  UMOV UR40, 0x0 ;  /* 0x0000000000287882 */ /* 0x000fc40000000000 */
[C---:B------:R-:W-:Y:S01]  /*57910*/  R2UR UR58, R18.reuse ;  /* 0x00000000123a72ca */ /* 0x040fe200000e0000 */
[----:B------:R-:W-:Y:S01]  /*57920*/  UMOV UR41, 0x8208010 ;  /* 0x0820801000297882 */ /* 0x000fe20000000000 */
[----:B------:R-:W-:Y:S01]  /*57930*/  IADD3 R18, P5, PT, R18, 0x2, RZ ;  /* 0x0000000212127810 */ /* 0x000fe20007fbe0ff */
[----:B------:R-:W-:Y:S01]  /*57940*/  UIADD3 UR19, UPT, UPT, UR5, 0x80, URZ ;  /* 0x0000008005137890 */ /* 0x000fe2000fffe0ff */
[----:B------:R-:W-:Y:S02]  /*57950*/  UMOV UR34, 0x0 ;  /* 0x0000000000227882 */ /* 0x000fe40000000000 */
[----:B------:R-:W-:Y:S01]  /*57960*/  R2UR UR54, R18 ;  /* 0x00000000123672ca */ /* 0x000fe200000e0000 */
[----:B------:R-:W-:Y:S01]  /*57970*/  IMAD.MOV.U32 R18, RZ, RZ, RZ ;  /* 0x000000ffff127224 */ /* 0x000fe200078e00ff */
[----:B------:R-:W-:Y:S01]  /*57980*/  IADD3.X R17, PT, PT, R17, 0x40004040, RZ, P5, !PT ;  /* 0x4000404011117810 */ /* 0x000fe20002ffe4ff */
[----:B------:R-:W-:Y:S01]  /*57990*/  UMOV UR35, 0x8208010 ;  /* 0x0820801000237882 */ /* 0x000fe20000000000 */
[----:B------:R-:W-:-:S02]  /*579a0*/  UIADD3 UR22, UPT, UPT, UR5, 0x80, URZ ;  /* 0x0000008005167890 */ /* 0x000fc4000fffe0ff */
[----:B------:R-:W-:Y:S01]  /*579b0*/  IADD3.X R18, PT, PT, R18, 0x40004040, RZ, P3, !PT ;  /* 0x4000404012127810 */ /* 0x000fe20001ffe4ff */
[----:B------:R1:W-:Y:S01]  /*579c0*/  UTCQMMA gdesc[UR20], gdesc[UR58], tmem[UR5], tmem[UR52], idesc[UR53], !UPT ;  /* 0x00ff343a140075ea */ /* 0x0003e2000f800305 */
[----:B------:R-:W-:Y:S01]  /*579d0*/  R2UR UR55, R17 ;  /* 0x00000000113772ca */ /* 0x000fe200000e0000 */
[----:B------:R-:W-:Y:S01]  /*579e0*/  UIADD3 UR43, UPT, UPT, UR5, 0x80, URZ ;  /* 0x00000080052b7890 */ /* 0x000fe2000fffe0ff */
[----:B------:R-:W-:Y:S01]  /*579f0*/  R2UR UR65, R18 ;  /* 0x00000000124172ca */ /* 0x000fe200000e0000 */
[----:B------:R-:W-:Y:S01]  /*57a00*/  UIADD3 UR42, UPT, UPT, UR5, 0x100, URZ ;  /* 0x00000100052a7890 */ /* 0x000fe2000fffe0ff */
[----:B------:R-:W-:Y:S01]  /*57a10*/  UMOV UR28, 0x0 ;  /* 0x00000000001c7882 */ /* 0x000fe20000000000 */
[----:B------:R-:W-:Y:S01]  /*57a20*/  UMOV UR29, 0x8208010 ;  /* 0x08208010001d7882 */ /* 0x000fe20000000000 */
[----:B------:R-:W-:Y:S01]  /*57a30*/  UIADD3 UR25, UPT, UPT, UR5, 0x100, URZ ;  /* 0x0000010005197890 */ /* 0x000fe2000fffe0ff */
[----:B------:R-:W-:Y:S01]  /*57a40*/  UMOV UR76, 0x0 ;  /* 0x00000000004c7882 */ /* 0x000fe20000000000 */
[----:B------:R-:W-:Y:S01]  /*57a50*/  UMOV UR77, 0x8208010 ;  /* 0x08208010004d7882 */ /* 0x000fe20000000000 */
[----:B------:R-:W-:-:S04]  /*57a60*/  UIADD3 UR24, UPT, UPT, UR5, 0x100, URZ ;  /* 0x0000010005187890 */ /* 0x000fc8000fffe0ff */
[----:B------:R-:W-:Y:S02]  /*57a70*/  UIADD3.64 UR50, UPT, UPT, UR54, 0x2, URZ ;  /* 0x0000000236327897 */ /* 0x000fe4000fffe0ff */
[----:B------:R-:W-:Y:S02]  /*57a80*/  UIADD3.64 UR74, UPT, UPT, UR64, 0x100, URZ ;  /* 0x00000100404a7897 */ /* 0x000fe4000fffe0ff */
[----:B------:R2:W-:Y:S01]  /*57a90*/  UTCQMMA gdesc[UR64], gdesc[UR54], tmem[UR5], tmem[UR46], idesc[UR47], UPT ;  /* 0x00ff2e36400075ea */ /* 0x0005e2000b800305 */
[----:B------:R-:W-:Y:S02]  /*57aa0*/  UIADD3.64 UR44, UPT, UPT, UR54, 0x4, URZ ;  /* 0x00000004362c7897 */ /* 0x000fe4000fffe0ff */
[----:B------:R-:W-:Y:S02]  /*57ab0*/  UIADD3.64 UR68, UPT, UPT, UR64, 0x200, URZ ;  /* 0x0000020040447897 */ /* 0x000fe4000fffe0ff */
[----:B------:R-:W-:Y:S02]  /*57ac0*/  UIADD3.64 UR38, UPT, UPT, UR54, 0x3fe, URZ ;  /* 0x000003fe36267897 */ /* 0x000fe4000fffe0ff */
[----:B------:R-:W-:Y:S01]  /*57ad0*/  UIADD3.64 UR66, UPT, UPT, UR64, 0x300, URZ ;  /* 0x0000030040427897 */ /* 0x000fe2000fffe0ff */
[----:B------:R-:W-:Y:S01]  /*57ae0*/  UTCQMMA gdesc[UR74], gdesc[UR50], tmem[UR5], tmem[UR70], idesc[UR71], UPT ;  /* 0x00ff46324a0075ea */ /* 0x000fe2000b800305 */
[----:B------:R-:W-:-:S02]  /*57af0*/  UIADD3.64 UR32, UPT, UPT, UR54, 0x400, URZ ;  /* 0x0000040036207897 */ /* 0x000fc4000fffe0ff */
[----:B------:R-:W-:Y:S01]  /*57b00*/  UIADD3.64 UR62, UPT, UPT, UR64, 0x400, URZ ;  /* 0x00000400403e7897 */ /* 0x000fe2000fffe0ff */
[----:B------:R3:W-:Y:S01]  /*57b10*/  UTCQMMA gdesc[UR68], gdesc[UR44], tmem[UR5], tmem[UR36], idesc[UR37], UPT ;  /* 0x00ff242c440075ea */ /* 0x0007e2000b800305 */
[----:B------:R-:W-:Y:S02]  /*57b20*/  UIADD3.64 UR26, UPT, UPT, UR54, 0x402, URZ ;  /* 0x00000402361a7897 */ /* 0x000fe4000fffe0ff */
[----:B------:R-:W-:Y:S01]  /*57b30*/  UIADD3.64 UR60, UPT, UPT, UR64, 0x500, URZ ;  /* 0x00000500403c7897 */ /* 0x000fe2000fffe0ff */
[----:B------:R4:W-:Y:S01]  /*57b40*/  UTCQMMA gdesc[UR66], gdesc[UR38], tmem[UR5], tmem[UR30], idesc[UR31], UPT ;  /* 0x00ff1e26420075ea */ /* 0x0009e2000b800305 */
[----:B-1----:R-:W-:Y:S02]  /*57b50*/  UIADD3.64 UR20, UPT, UPT, UR54, 0x404, URZ ;  /* 0x0000040436147897 */ /* 0x002fe4000fffe0ff */
[----:B------:R-:W-:Y:S01]  /*57b60*/  UIADD3.64 UR52, UPT, UPT, UR64, 0x600, URZ ;  /* 0x0000060040347897 */ /* 0x000fe2000fffe0ff */
[----:B------:R1:W-:Y:S01]  /*57b70*/  UTCQMMA gdesc[UR62], gdesc[UR32], tmem[UR5], tmem[UR12], idesc[UR13], UPT ;  /* 0x00ff0c203e0075ea */ /* 0x0003e2000b800305 */
[----:B--2---:R-:W-:-:S02]  /*57b80*/  UIADD3.64 UR46, UPT, UPT, UR64, 0x700, URZ ;  /* 0x00000700402e7897 */ /* 0x004fc4000fffe0ff */
[----:B---3--:R-:W-:Y:S01]  /*57b90*/  UIADD3.64 UR36, UPT, UPT, UR64, 0x800, URZ ;  /* 0x0000080040247897 */ /* 0x008fe2000fffe0ff */
[----:B------:R2:W-:Y:S01]  /*57ba0*/  UTCQMMA gdesc[UR60], gdesc[UR26], tmem[UR5], tmem[UR56], idesc[UR57], UPT ;  /* 0x00ff381a3c0075ea */ /* 0x0005e2000b800305 */
[----:B------:R-:W-:Y:S02]  /*57bb0*/  UIADD3 UR73, UPT, UPT, UR5, 0x100, URZ ;  /* 0x0000010005497890 */ /* 0x000fe4000fffe0ff */
[----:B----4-:R-:W-:Y:S01]  /*57bc0*/  UIADD3.64 UR30, UPT, UPT, UR64, 0x900, URZ ;  /* 0x00000900401e7897 */ /* 0x010fe2000fffe0ff */
[----:B------:R3:W-:Y:S01]  /*57bd0*/  UTCQMMA gdesc[UR52], gdesc[UR20], tmem[UR5], tmem[UR48], idesc[UR49], UPT ;  /* 0x00ff3014340075ea */ /* 0x0007e2000b800305 */
[----:B------:R-:W-:Y:S01]  /*57be0*/  UIADD3.64 UR66, UPT, UPT, UR64, 0xc00, URZ ;  /* 0x00000c0040427897 */ /* 0x000fe2000fffe0ff */
[----:B------:R-:W-:Y:S01]  /*57bf0*/  UTCQMMA gdesc[UR46], gdesc[UR58], tmem[UR15], tmem[UR40], idesc[UR41], !UPT ;  /* 0x00ff283a2e0075ea */ /* 0x000fe2000f80030f */
[----:B-1----:R-:W-:Y:S01]  /*57c00*/  UIADD3.64 UR62, UPT, UPT, UR64, 0xa00, URZ ;  /* 0x00000a00403e7897 */ /* 0x002fe2000fffe0ff */
[----:B------:R1:W-:Y:S01]  /*57c10*/  UTCQMMA gdesc[UR36], gdesc[UR54], tmem[UR16], tmem[UR34], idesc[UR35], UPT ;  /* 0x00ff2236240075ea */ /* 0x0003e2000b800310 */
[----:B------:R-:W-:-:S02]  /*57c20*/  UIADD3.64 UR74, UPT, UPT, UR64, 0x1200, URZ ;  /* 0x00001200404a7897 */ /* 0x000fc4000fffe0ff */
[----:B--2---:R-:W-:Y:S01]  /*57c30*/  UIADD3.64 UR56, UPT, UPT, UR64, 0xb00, URZ ;  /* 0x00000b0040387897 */ /* 0x004fe2000fffe0ff */
[----:B------:R2:W-:Y:S01]  /*57c40*/  UTCQMMA gdesc[UR30], gdesc[UR50], tmem[UR17], tmem[UR28], idesc[UR29], UPT ;  /* 0x00ff1c321e0075ea */ /* 0x0005e2000b800311 */
[----:B------:R-:W-:Y:S02]  /*57c50*/  UIADD3.64 UR60, UPT, UPT, UR64, 0xd00, URZ ;  /* 0x00000d00403c7897 */ /* 0x000fe4000fffe0ff */
[----:B---3--:R-:W-:Y:S01]  /*57c60*/  UIADD3.64 UR52, UPT, UPT, UR64, 0xe00, URZ ;  /* 0x00000e0040347897 */ /* 0x008fe2000fffe0ff */
[----:B------:R3:W-:Y:S01]  /*57c70*/  UTCQMMA gdesc[UR62], gdesc[UR44], tmem[UR18], tmem[UR76], idesc[UR77], UPT ;  /* 0x00ff4c2c3e0075ea */ /* 0x0007e2000b800312 */
[----:B------:R-:W-:Y:S02]  /*57c80*/  UIADD3.64 UR48, UPT, UPT, UR64, 0xf00, URZ ;  /* 0x00000f0040307897 */ /* 0x000fe4000fffe0ff */
[----:B-1----:R-:W-:Y:S01]  /*57c90*/  UIADD3.64 UR36, UPT, UPT, UR64, 0x1000, URZ ;  /* 0x0000100040247897 */ /* 0x002fe2000fffe0ff */
[----:B------:R-:W-:Y:S01]  /*57ca0*/  UTCQMMA gdesc[UR56], gdesc[UR38], tmem[UR23], tmem[UR70], idesc[UR71], UPT ;  /* 0x00ff4626380075ea */ /* 0x000fe2000b800317 */
[----:B------:R1:W-:Y:S01]  /*57cb0*/  UTCQMMA gdesc[UR66], gdesc[UR32], tmem[UR19], tmem[UR70], idesc[UR71], UPT ;  /* 0x00ff4620420075ea */ /* 0x0003e2000b800313 */
[----:B--2---:R-:W-:Y:S01]  /*57cc0*/  UIADD3.64 UR30, UPT, UPT, UR64, 0x1100, URZ ;  /* 0x00001100401e7897 */ /* 0x004fe2000fffe0ff */
[----:B------:R-:W-:Y:S01]  /*57cd0*/  UTCQMMA gdesc[UR60], gdesc[UR26], tmem[UR22], tmem[UR70], idesc[UR71], UPT ;  /* 0x00ff461a3c0075ea */ /* 0x000fe2000b800316 */
[----:B------:R-:W-:Y:S01]  /*57ce0*/  UTCQMMA gdesc[UR52], gdesc[UR20], tmem[UR43], tmem[UR70], idesc[UR71], UPT ;  /* 0x00ff4614340075ea */ /* 0x000fe2000b80032b */
[----:B------:R-:W-:Y:S01]  /*57cf0*/  UIADD3 UR72, UPT, UPT, UR5, 0x100, URZ ;  /* 0x0000010005487890 */ /* 0x000fe2000fffe0ff */
[----:B------:R-:W-:Y:S01]  /*57d00*/  UTCQMMA gdesc[UR48], gdesc[UR58], tmem[UR42], tmem[UR70], idesc[UR71], !UPT ;  /* 0x00ff463a300075ea */ /* 0x000fe2000f80032a */
[----:B------:R-:W-:Y:S01]  /*57d10*/  UIADD3 UR69, UPT, UPT, UR5, 0x100, URZ ;  /* 0x0000010005457890 */ /* 0x000fe2000fffe0ff */
[----:B------:R2:W-:Y:S01]  /*57d20*/  UTCQMMA gdesc[UR36], gdesc[UR54], tmem[UR25], tmem[UR70], idesc[UR71], UPT ;  /* 0x00ff4636240075ea */ /* 0x0005e2000b800319 */
[----:B---3--:R-:W-:Y:S01]  /*57d30*/  UMOV UR62, 0x0 ;  /* 0x00000000003e7882 */ /* 0x008fe20000000000 */
[----:B------:R-:W-:Y:S01]  /*57d40*/  UMOV UR63, 0x8208010 ;  /* 0x08208010003f7882 */ /* 0x000fe20000000000 */
[----:B-1----:R-:W-:Y:S01]  /*57d50*/  UIADD3.64 UR66, UPT, UPT, UR64, 0x1400, URZ ;  /* 0x0000140040427897 */ /* 0x002fe2000fffe0ff */
[----:B------:R1:W-:Y:S01]  /*57d60*/  UTCQMMA gdesc[UR30], gdesc[UR50], tmem[UR24], tmem[UR62], idesc[UR63], UPT ;  /* 0x00ff3e321e0075ea */ /* 0x0003e2000b800318 */
[----:B------:R-:W-:Y:S01]  /*57d70*/  UMOV UR56, 0x0 ;  /* 0x0000000000387882 */ /* 0x000fe20000000000 */
[----:B------:R-:W-:Y:S01]  /*57d80*/  UMOV UR57, 0x8208010 ;  /* 0x0820801000397882 */ /* 0x000fe20000000000 */
[----:B------:R-:W-:Y:S01]  /*57d90*/  UIADD3 UR11, UPT, UPT, UR5, 0x100, URZ ;  /* 0x00000100050b7890 */ /* 0x000fe2000fffe0ff */
[----:B------:R3:W-:Y:S01]  /*57da0*/  UTCQMMA gdesc[UR74], gdesc[UR44], tmem[UR73], tmem[UR56], idesc[UR57], UPT ;  /* 0x00ff382c4a0075ea */ /* 0x0007e2000b800349 */
[----:B------:R-:W-:-:S02]  /*57db0*/  UIADD3 UR12, UPT, UPT, UR5, 0x100, URZ ;  /* 0x00000100050c7890 */ /* 0x000fc4000fffe0ff */
[----:B--2---:R-:W-:Y:S02]  /*57dc0*/  UIADD3.64 UR70, UPT, UPT, UR64, 0x1300, URZ ;  /* 0x0000130040467897 */ /* 0x004fe4000fffe0ff */
[----:B------:R-:W-:Y:S02]  /*57dd0*/  UIADD3.64 UR60, UPT, UPT, UR64, 0x1600, URZ ;  /* 0x00001600403c7897 */ /* 0x000fe4000fffe0ff */
[----:B-1----:R-:W-:Y:S02]  /*57de0*/  UIADD3.64 UR62, UPT, UPT, UR64, 0x1500, URZ ;  /* 0x00001500403e7897 */ /* 0x002fe4000fffe0ff */
[----:B------:R-:W-:Y:S01]  /*57df0*/  UIADD3 UR13, UPT, UPT, UR5, 0x180, URZ ;  /* 0x00000180050d7890 */ /* 0x000fe2000fffe0ff */
[----:B------:R-:W-:Y:S01]  /*57e00*/  UMOV UR42, 0x0 ;  /* 0x00000000002a7882 */ /* 0x000fe20000000000 */
[----:B------:R-:W-:Y:S01]  /*57e10*/  UMOV UR43, 0x8208010 ;  /* 0x08208010002b7882 */ /* 0x000fe20000000000 */
[----:B---3--:R-:W-:Y:S01]  /*57e20*/  UIADD3.64 UR56, UPT, UPT, UR64, 0x1700, URZ ;  /* 0x0000170040387897 */ /* 0x008fe2000fffe0ff */
[----:B------:R1:W-:Y:S01]  /*57e30*/  UTCQMMA gdesc[UR70], gdesc[UR38], tmem[UR72], tmem[UR42], idesc[UR43], UPT ;  /* 0x00ff2a26460075ea */ /* 0x0003e2000b800348 */
[----:B------:R-:W-:-:S02]  /*57e40*/  UIADD3 UR14, UPT, UPT, UR5, 0x180, URZ ;  /* 0x00000180050e7890 */ /* 0x000fc4000fffe0ff */
[----:B------:R-:W-:Y:S02]  /*57e50*/  UIADD3.64 UR52, UPT, UPT, UR64, 0x1800, URZ ;  /* 0x0000180040347897 */ /* 0x000fe4000fffe0ff */
[----:B------:R-:W-:Y:S01]  /*57e60*/  UIADD3 UR15, UPT, UPT, UR5, 0x180, URZ ;  /* 0x00000180050f7890 */ /* 0x000fe2000fffe0ff */
[----:B------:R-:W-:Y:S01]  /*57e70*/  UMOV UR24, 0x0 ;  /* 0x0000000000187882 */ /* 0x000fe20000000000 */
[----:B------:R-:W-:Y:S01]  /*57e80*/  UMOV UR25, 0x8208010 ;  /* 0x0820801000197882 */ /* 0x000fe20000000000 */
[----:B------:R-:W-:Y:S01]  /*57e90*/  UIADD3.64 UR48, UPT, UPT, UR64, 0x1900, URZ ;  /* 0x0000190040307897 */ /* 0x000fe2000fffe0ff */
[----:B------:R2:W-:Y:S01]  /*57ea0*/  UTCQMMA gdesc[UR66], gdesc[UR32], tmem[UR69], tmem[UR24], idesc[UR25], UPT ;  /* 0x00ff1820420075ea */ /* 0x0005e2000b800345 */
[----:B------:R-:W-:Y:S02]  /*57eb0*/  UIADD3 UR16, UPT, UPT, UR5, 0x180, URZ ;  /* 0x0000018005107890 */ /* 0x000fe4000fffe0ff */
[----:B-1----:R-:W-:Y:S02]  /*57ec0*/  UIADD3.64 UR42, UPT, UPT, UR64, 0x1a00, URZ ;  /* 0x00001a00402a7897 */ /* 0x002fe4000fffe0ff */
[----:B------:R-:W-:-:S02]  /*57ed0*/  UIADD3 UR17, UPT, UPT, UR5, 0x180, URZ ;  /* 0x0000018005117890 */ /* 0x000fc4000fffe0ff */
[----:B------:R-:W-:Y:S02]  /*57ee0*/  UIADD3.64 UR36, UPT, UPT, UR64, 0x1b00, URZ ;  /* 0x00001b0040247897 */ /* 0x000fe4000fffe0ff */
[----:B------:R-:W-:Y:S02]  /*57ef0*/  UIADD3 UR18, UPT, UPT, UR5, 0x180, URZ ;  /* 0x0000018005127890 */ /* 0x000fe4000fffe0ff */
[----:B------:R-:W-:Y:S01]  /*57f00*/  UIADD3.64 UR30, UPT, UPT, UR64, 0x1c00, URZ ;  /* 0x00001c00401e7897 */ /* 0x000fe2000fffe0ff */
[----:B--2---:R-:W-:Y:S01]  /*57f10*/  UMOV UR66, 0x0 ;  /* 0x0000000000427882 */ /* 0x004fe20000000000 */
[----:B------:R-:W-:Y:S01]  /*57f20*/  UMOV UR67, 0x8208010 ;  /* 0x0820801000437882 */ /* 0x000fe20000000000 */
[----:B------:R-:W-:Y:S01]  /*57f30*/  UIADD3 UR19, UPT, UPT, UR5, 0x180, URZ ;  /* 0x0000018005137890 */ /* 0x000fe2000fffe0ff */
[----:B------:R0:W-:Y:S01]  /*57f40*/  UTCQMMA gdesc[UR62], gdesc[UR26], tmem[UR11], tmem[UR66], idesc[UR67], UPT ;  /* 0x00ff421a3e0075ea */ /* 0x0001e2000b80030b */
[----:B------:R-:W-:Y:S01]  /*57f50*/  UIADD3.64 UR24, UPT, UPT, UR64, 0x1d00, URZ ;  /* 0x00001d0040187897 */ /* 0x000fe2000fffe0ff */
[----:B------:R-:W-:Y:S01]  /*57f60*/  UMOV UR70, 0x0 ;  /* 0x0000000000467882 */ /* 0x000fe20000000000 */
[----:B------:R-:W-:Y:S01]  /*57f70*/  UMOV UR71, 0x8208010 ;  /* 0x0820801000477882 */ /* 0x000fe20000000000 */
[----:B------:R-:W-:Y:S01]  /*57f80*/  UIADD3 UR68, UPT, UPT, UR5, 0x180, URZ ;  /* 0x0000018005447890 */ /* 0x000fe2000fffe0ff */
[----:B------:R0:W-:Y:S01]  /*57f90*/  UTCQMMA gdesc[UR60], gdesc[UR20], tmem[UR12], tmem[UR70], idesc[UR71], UPT ;  /* 0x00ff46143c0075ea */ /* 0x0001e2000b80030c */
[----:B------:R-:W-:Y:S01]  /*57fa0*/  UIADD3.64 UR64, UPT, UPT, UR64, 0x1e00, URZ ;  /* 0x00001e0040407897 */ /* 0x000fe2000fffe0ff */
[----:B------:R-:W-:Y:S01]  /*57fb0*/  UMOV UR72, 0x0 ;  /* 0x0000000000487882 */ /* 0x000fe20000000000 */
[----:B------:R-:W-:Y:S01]  /*57fc0*/  UMOV UR73, 0x8208010 ;  /* 0x0820801000497882 */ /* 0x000fe20000000000 */
[----:B------:R-:W-:Y:S01]  /*57fd0*/  UMOV UR74, 0x0 ;  /* 0x00000000004a7882 */ /* 0x000fe20000000000 */
[----:B------:R-:W-:Y:S01]  /*57fe0*/  UMOV UR75, 0x8208010 ;  /* 0x08208010004b7882 */ /* 0x000fe20000000000 */
[----:B------:R0:W-:Y:S01]  /*57ff0*/  UTCQMMA gdesc[UR56], gdesc[UR58], tmem[UR13], tmem[UR72], idesc[UR73], !UPT ;  /* 0x00ff483a380075ea */ /* 0x0001e2000f80030d */
[----:B------:R-:W-:Y:S01]  /*58000*/  UMOV UR46, 0x0 ;  /* 0x00000000002e7882 */ /* 0x000fe20000000000 */
[----:B------:R-:W-:Y:S01]  /*58010*/  UMOV UR47, 0x8208010 ;  /* 0x08208010002f7882 */ /* 0x000fe20000000000 */
[----:B------:R0:W-:Y:S01]  /*58020*/  UTCQMMA gdesc[UR52], gdesc[UR54], tmem[UR14], tmem[UR74], idesc[UR75], UPT ;  /* 0x00ff4a36340075ea */ /* 0x0001e2000b80030e */
[----:B------:R0:W-:Y:S01]  /*58030*/  UTCQMMA gdesc[UR48], gdesc[UR50], tmem[UR15], tmem[UR76], idesc[UR77], UPT ;  /* 0x00ff4c32300075ea */ /* 0x0001e2000b80030f */
[----:B------:R0:W-:Y:S01]  /*58040*/  UTCQMMA gdesc[UR42], gdesc[UR44], tmem[UR16], tmem[UR46], idesc[UR47], UPT ;  /* 0x00ff2e2c2a0075ea */ /* 0x0001e2000b800310 */
[----:B------:R0:W-:Y:S01]  /*58050*/  UTCQMMA gdesc[UR36], gdesc[UR38], tmem[UR17], tmem[UR40], idesc[UR41], UPT ;  /* 0x00ff2826240075ea */ /* 0x0001e2000b800311 */
[----:B------:R-:W-:Y:S01]  /*58060*/  UMOV UR22, 0x0 ;  /* 0x0000000000167882 */ /* 0x000fe20000000000 */
[----:B------:R-:W-:Y:S01]  /*58070*/  UMOV UR23, 0x8208010 ;  /* 0x0820801000177882 */ /* 0x000fe20000000000 */
[----:B------:R0:W-:Y:S01]  /*58080*/  UTCQMMA gdesc[UR30], gdesc[UR32], tmem[UR18], tmem[UR34], idesc[UR35], UPT ;  /* 0x00ff22201e0075ea */ /* 0x0001e2000b800312 */
[----:B------:R0:W-:Y:S01]  /*58090*/  UTCQMMA gdesc[UR24], gdesc[UR26], tmem[UR19], tmem[UR28], idesc[UR29], UPT ;  /* 0x00ff1c1a180075ea */ /* 0x0001e2000b800313 */
[----:B------:R0:W-:Y:S01]  /*580a0*/  UTCQMMA gdesc[UR64], gdesc[UR20], tmem[UR68], tmem[UR22], idesc[UR23], UPT ;  /* 0x00ff1614400075ea */ /* 0x0001e2000b800344 */
[----:B------:R0:W-:Y:S01]  /*580b0*/  UTCBAR [UR10], URZ ;  /* 0x000000ff0a0073e9 */ /* 0x0001e200080000ff */
[----:B------:R-:W-:Y:S01]  /*580c0*/  NOP ;  /* 0x0000000000007918 */ /* 0x000fe20000000000 */
.L_x_6:
[----:B------:R-:W-:Y:S01]  /*580d0*/  ISETP.GE.AND P3, PT, R20, 0x200, PT ;  /* 0x000002001400780c */ /* 0x000fe20003f66270 */
[----:B------:R-:W-:-:S12]  /*580e0*/  IMAD.MOV.U32 R21, RZ, RZ, RZ ;  /* 0x000000ffff157224 */ /* 0x000fd800078e00ff */
[----:B------:R-:W-:Y:S05]  /*580f0*/  @!P3 BRA `(.L_x_7) ;  /* 0x000005780034b947 */ /* 0x000fea0003800000 */
[----:B------:R-:W-:Y:S01]  /*58100*/  VIADD R17, R50, 0x20000 ;  /* 0x0002000032117836 */ /* 0x000fe20000000000 */
[----:B-----5:R-:W-:Y:S01]  /*58110*/  R2UR UR7, R34 ;  /* 0x00000000220772ca */ /* 0x020fe200000e0000 */
[----:B------:R-:W-:Y:S01]  /*58120*/  VIADD R18, R50, 0x48000 ;  /* 0x0004800032127836 */ /* 0x000fe20000000000 */
[----:B0-----:R-:W-:Y:S01]  /*58130*/  UMOV UR13, 0x40004040 ;  /* 0x40004040000d7882 */ /* 0x001fe20000000000 */
[----:B------:R-:W-:Y:S01]  /*58140*/  IMAD.MOV.U32 R21, RZ, RZ, RZ ;  /* 0x000000ffff157224 */ /* 0x000fe200078e00ff */
[----:B------:R-:W-:-:S04]  /*58150*/  SHF.R.U32.HI R17, RZ, 0x4, R17 ;  /* 0x00000004ff117819 */ /* 0x000fc80000011611 */
[----:B------:R-:W-:-:S04]  /*58160*/  SGXT.U32 R17, R17, 0xe ;  /* 0x0000000e1111781a */ /* 0x000fc80000000000 */
[----:B------:R-:W-:-:S04]  /*58170*/  IADD3 R17, P3, PT, R17, 0x100, RZ ;  /* 0x0000010011117810 */ /* 0x000fc80007f7e0ff */
[----:B------:R-:W-:Y:S02]  /*58180*/  R2UR UR10, R17 ;  /* 0x00000000110a72ca */ /* 0x000fe400000e0000 */
[----:B------:R-:W-:Y:S01]  /*58190*/  SHF.R.U32.HI R17, RZ, 0x4, R18 ;  /* 0x00000004ff117819 */ /* 0x000fe20000011612 */
[----:B------:R-:W-:-:S03]  /*581a0*/  IMAD.MOV.U32 R18, RZ, RZ, RZ ;  /* 0x000000ffff127224 */ /* 0x000fc600078e00ff */
[----:B------:R-:W-:Y:S02]  /*581b0*/  SGXT.U32 R17, R17, 0xe ;  /* 0x0000000e1111781a */ /* 0x000fe40000000000 */
[----:B------:R-:W-:Y:S02]  /*581c0*/  IADD3.X R18, PT, PT, R18, 0x40004040, RZ, P3, !PT ;  /* 0x4000404012127810 */ /* 0x000fe40001ffe4ff */
[C---:B------:R-:W-:Y:S02]  /*581d0*/  R2UR UR12, R17.reuse ;  /* 0x00000000110c72ca */ /* 0x040fe400000e0000 */
[----:B------:R-:W-:Y:S02]  /*581e0*/  R2UR UR11, R18 ;  /* 0x00000000120b72ca */ /* 0x000fe400000e0000 */
[----:B------:R-:W-:Y:S01]  /*581f0*/  IADD3 R18, P3, PT, R17, 0x2, RZ ;  /* 0x0000000211127810 */ /* 0x000fe20007f7e0ff */
[----:B------:R-:W-:-:S03]  /*58200*/  IMAD.MOV.U32 R17, RZ, RZ, RZ ;  /* 0x000000ffff117224 */ /* 0x000fc600078e00ff */
[----:B------:R-:W-:Y:S02]  /*58210*/  R2UR UR14, R18 ;  /* 0x00000000120e72ca */ /* 0x000fe400000e0000 */
[----:B------:R-:W-:-:S04]  /*58220*/  IADD3.X R17, PT, PT, R17, 0x40004040, RZ, P3, !PT ;  /* 0x4000404011117810 */ /* 0x000fc80001ffe4ff */
[----:B------:R-:W-:Y:S01]  /*58230*/  R2UR UR15, R17 ;  /* 0x00000000110f72ca */ /* 0x000fe200000e0000 */
[----:B------:R-:W-:Y:S01]  /*58240*/  UIADD3.64 UR18, UPT, UPT, UR10, 0x100, URZ ;  /* 0x000001000a127897 */ /* 0x000fe2000fffe0ff */
[----:B------:R-:W-:Y:S01]  /*58250*/  SHF.R.S32.HI R17, RZ, 0x1f, R20 ;  /* 0x0000001fff117819 */ /* 0x000fe20000011414 */
[----:B------:R-:W-:Y:S02]  /*58260*/  UIADD3.64 UR20, UPT, UPT, UR10, 0x200, URZ ;  /* 0x000002000a147897 */ /* 0x000fe4000fffe0ff */
[----:B------:R-:W-:Y:S01]  /*58270*/  UIADD3.64 UR16, UPT, UPT, UR10, 0x300, URZ ;  /* 0x000003000a107897 */ /* 0x000fe2000fffe0ff */
[----:B------:R-:W-:Y:S01]  /*58280*/  LEA.HI R17, R17, R20, RZ, 0x8 ;  /* 0x0000001411117211 */ /* 0x000fe200078f40ff */
[----:B------:R-:W-:Y:S01]  /*58290*/  UIADD3.64 UR18, UPT, UPT, UR10, 0x400, URZ ;  /* 0x000004000a127897 */ /* 0x000fe2000fffe0ff */
[----:B------:R-:W0:Y:S01]  /*582a0*/  LDC R20, c[0x0][0x3a8] ;  /* 0x0000ea00ff147b82 */ /* 0x000e220000000800 */
[----:B------:R-:W-:Y:S01]  /*582b0*/  UIADD3.64 UR20, UPT, UPT, UR10, 0x500, URZ ;  /* 0x000005000a147897 */ /* 0x000fe2000fffe0ff */
[----:B------:R-:W-:Y:S01]  /*582c0*/  SHF.R.S32.HI R19, RZ, 0x8, R17 ;  /* 0x00000008ff137819 */ /* 0x000fe20000011411 */
[----:B------:R-:W-:-:S02]  /*582d0*/  UIADD3.64 UR16, UPT, UPT, UR10, 0x600, URZ ;  /* 0x000006000a107897 */ /* 0x000fc4000fffe0ff */
[----:B------:R-:W-:Y:S01]  /*582e0*/  UIADD3.64 UR18, UPT, UPT, UR10, 0x700, URZ ;  /* 0x000007000a127897 */ /* 0x000fe2000fffe0ff */
[----:B------:R-:W-:Y:S01]  /*582f0*/  VIMNMX R19, PT, PT, R19, 0x2, !PT ;  /* 0x0000000213137848 */ /* 0x000fe20007fe0100 */
[----:B------:R-:W-:Y:S02]  /*58300*/  UIADD3.64 UR20, UPT, UPT, UR10, 0x800, URZ ;  /* 0x000008000a147897 */ /* 0x000fe4000fffe0ff */
[----:B------:R-:W-:Y:S02]  /*58310*/  UIADD3.64 UR16, UPT, UPT, UR10, 0x900, URZ ;  /* 0x000009000a107897 */ /* 0x000fe4000fffe0ff */
[----:B------:R-:W-:Y:S01]  /*58320*/  VIADD R19, R19, 0xfffffffe ;  /* 0xfffffffe13137836 */ /* 0x000fe20000000000 */
[----:B------:R-:W-:Y:S02]  /*58330*/  UIADD3.64 UR18, UPT, UPT, UR10, 0xa00, URZ ;  /* 0x00000a000a127897 */ /* 0x000fe4000fffe0ff */
[----:B------:R-:W-:Y:S02]  /*58340*/  UIADD3.64 UR20, UPT, UPT, UR10, 0xb00, URZ ;  /* 0x00000b000a147897 */ /* 0x000fe4000fffe0ff */
[----:B------:R1:W-:Y:S01]  /*58350*/  STL [R1+0x36f0], R19 ;  /* 0x0036f01301007387 */ /* 0x0003e20000100800 */
[----:B------:R-:W-:-:S02]  /*58360*/  UIADD3.64 UR22, UPT, UPT, UR10, 0xc00, URZ ;  /* 0x00000c000a167897 */ /* 0x000fc4000fffe0ff */
[----:B------:R-:W-:Y:S02]  /*58370*/  UIADD3.64 UR24, UPT, UPT, UR10, 0xd00, URZ ;  /* 0x00000d000a187897 */ /* 0x000fe4000fffe0ff */
[----:B------:R-:W-:Y:S02]  /*58380*/  UIADD3.64 UR26, UPT, UPT, UR10, 0xe00, URZ ;  /* 0x00000e000a1a7897 */ /* 0x000fe4000fffe0ff */
[----:B------:R-:W-:Y:S01]  /*58390*/  UIADD3.64 UR28, UPT, UPT, UR10, 0xf00, URZ ;  /* 0x00000f000a1c7897 */ /* 0x000fe2000fffe0ff */
[----:B0-----:R-:W-:Y:S01]  /*583a0*/  IMAD.SHL.U32 R17, R20, 0x100, RZ ;  /* 0x0000010014117824 */ /* 0x001fe200078e00ff */
[----:B------:R-:W-:Y:S01]  /*583b0*/  UIADD3.64 UR30, UPT, UPT, UR10, 0x1000, URZ ;  /* 0x000010000a1e7897 */ /* 0x000fe2000fffe0ff */
[----:B------:R-:W0:Y:S01]  /*583c0*/  LDC R20, c[0x0][0x3ac] ;  /* 0x0000eb00ff147b82 */ /* 0x000e220000000800 */
[----:B-1----:R-:W-:Y:S01]  /*583d0*/  IMAD.MOV.U32 R19, RZ, RZ, 0x1 ;  /* 0x00000001ff137424 */ /* 0x002fe200078e00ff */
[----:B------:R-:W-:Y:S02]  /*583e0*/  UIADD3.64 UR32, UPT, UPT, UR10, 0x1100, URZ ;  /* 0x000011000a207897 */ /* 0x000fe4000fffe0ff */
[----:B------:R-:W-:-:S02]  /*583f0*/  UIADD3.64 UR34, UPT, UPT, UR10, 0x1200, URZ ;  /* 0x000012000a227897 */ /* 0x000fc4000fffe0ff */
[----:B------:R1:W-:Y:S01]  /*58400*/  STL [R1+0x36dc], R19 ;  /* 0x0036dc1301007387 */ /* 0x0003e20000100800 */
[----:B------:R-:W-:Y:S02]  /*58410*/  UIADD3.64 UR36, UPT, UPT, UR10, 0x1300, URZ ;  /* 0x000013000a247897 */ /* 0x000fe4000fffe0ff */
[----:B------:R-:W-:Y:S01]  /*58420*/  UIADD3.64 UR38, UPT, UPT, UR10, 0x1400, URZ ;  /* 0x000014000a267897 */ /* 0x000fe2000fffe0ff */
[----:B------:R2:W-:Y:S01]  /*58430*/  STL [R1+0x36e8], RZ ;  /* 0x0036e8ff01007387 */ /* 0x0005e20000100800 */
[----:B------:R-:W-:Y:S02]  /*58440*/  UIADD3.64 UR40, UPT, UPT, UR10, 0x1500, URZ ;  /* 0x000015000a287897 */ /* 0x000fe4000fffe0ff */
[----:B------:R-:W-:Y:S01]  /*58450*/  UIADD3.64 UR42, UPT, UPT, UR10, 0x1600, URZ ;  /* 0x000016000a2a7897 */ /* 0x000fe2000fffe0ff */
[----:B------:R2:W-:Y:S01]  /*58460*/  STL [R1+0x36e0], RZ ;  /* 0x0036e0ff01007387 */ /* 0x0005e20000100800 */
[----:B------:R-:W-:Y:S01]  /*58470*/  UIADD3.64 UR44, UPT, UPT, UR10, 0x1700, URZ ;  /* 0x000017000a2c7897 */ /* 0x000fe2000fffe0ff */
[----:B-1----:R-:W-:Y:S01]  /*58480*/  SHF.R.S32.HI R19, RZ, 0x1f, R17 ;  /* 0x0000001fff137819 */ /* 0x002fe20000011411 */
[----:B------:R-:W-:-:S02]  /*58490*/  UIADD3.64 UR46, UPT, UPT, UR10, 0x1800, URZ ;  /* 0x000018000a2e7897 */ /* 0x000fc4000fffe0ff */
[----:B------:R-:W-:Y:S02]  /*584a0*/  UIADD3.64 UR48, UPT, UPT, UR10, 0x1900, URZ ;  /* 0x000019000a307897 */ /* 0x000fe4000fffe0ff */
[----:B------:R-:W-:Y:S02]  /*584b0*/  UIADD3.64 UR50, UPT, UPT, UR10, 0x1a00, URZ ;  /* 0x00001a000a327897 */ /* 0x000fe4000fffe0ff */
[----:B------:R-:W-:Y:S01]  /*584c0*/  UIADD3.64 UR52, UPT, UPT, UR10, 0x1b00, URZ ;  /* 0x00001b000a347897 */ /* 0x000fe2000fffe0ff */
[----:B0-----:R-:W-:Y:S01]  /*584d0*/  IMAD.SHL.U32 R18, R20, 0x100, RZ ;  /* 0x0000010014127824 */ /* 0x001fe200078e00ff */
[----:B------:R-:W-:Y:S02]  /*584e0*/  UIADD3.64 UR54, UPT, UPT, UR10, 0x1c00, URZ ;  /* 0x00001c000a367897 */ /* 0x000fe4000fffe0ff */
[----:B------:R-:W-:Y:S02]  /*584f0*/  UIADD3.64 UR56, UPT, UPT, UR10, 0x1d00, URZ ;  /* 0x00001d000a387897 */ /* 0x000fe4000fffe0ff */
[----:B------:R-:W-:Y:S01]  /*58500*/  SHF.R.S32.HI R20, RZ, 0x1f, R18 ;  /* 0x0000001fff147819 */ /* 0x000fe20000011412 */
[----:B------:R-:W-:-:S02]  /*58510*/  UIADD3.64 UR58, UPT, UPT, UR10, 0x1e00, URZ ;  /* 0x00001e000a3a7897 */ /* 0x000fc4000fffe0ff */
[----:B------:R-:W-:Y:S02]  /*58520*/  UIADD3.64 UR60, UPT, UPT, UR14, 0x2, URZ ;  /* 0x000000020e3c7897 */ /* 0x000fe4000fffe0ff */
[----:B------:R-:W-:Y:S02]  /*58530*/  UIADD3.64 UR62, UPT, UPT, UR14, 0x4, URZ ;  /* 0x000000040e3e7897 */ /* 0x000fe4000fffe0ff */
[----:B------:R-:W-:Y:S02]  /*58540*/  UIADD3.64 UR64, UPT, UPT, UR14, 0x3fe, URZ ;  /* 0x000003fe0e407897 */ /* 0x000fe4000fffe0ff */
[----:B------:R-:W-:Y:S02]  /*58550*/  UIADD3.64 UR66, UPT, UPT, UR14, 0x400, URZ ;  /* 0x000004000e427897 */ /* 0x000fe4000fffe0ff */
[----:B------:R-:W-:Y:S02]  /*58560*/  UIADD3.64 UR68, UPT, UPT, UR14, 0x402, URZ ;  /* 0x000004020e447897 */ /* 0x000fe4000fffe0ff */
[----:B--2---:R-:W-:-:S12]  /*58570*/  UIADD3.64 UR70, UPT, UPT, UR14, 0x404, URZ ;  /* 0x000004040e467897 */ /* 0x004fd8000fffe0ff */
.L_x_10:
[----:B------:R-:W2:Y:S04]  /*58580*/  LDL.LU R31, [R1+0x1258] ;  /* 0x00125800011f7983 */ /* 0x000ea80000300800 */
[----:B------:R-:W3:Y:S04]  /*58590*/  LDL.LU R30, [R1+0x1250] ;  /* 0x00125000011e7983 */ /* 0x000ee80000300800 */
[----:B------:R-:W4:Y:S04]  /*585a0*/  LDL.LU R29, [R1+0x1230] ;  /* 0x00123000011d7983 */ /* 0x000f280000300800 */
[----:B------:R-:W5:Y:S04]  /*585b0*/  LDL.LU R28, [R1+0x1254] ;  /* 0x00125400011c7983 */ /* 0x000f680000300800 */
[----:B------:R-:W5:Y:S04]  /*585c0*/  LDL.LU R27, [R1+0x1238] ;  /* 0x00123800011b7983 */ /* 0x000f680000300800 */
[----:B------:R-:W5:Y:S04]  /*585d0*/  LDL.LU R26, [R1+0x124c] ;  /* 0x00124c00011a7983 */ /* 0x000f680000300800 */
[----:B-1----:R-:W5:Y:S04]  /*585e0*/  LDL.LU R25, [R1+0x1240] ;  /* 0x0012400001197983 */ /* 0x002f680000300800 */
[----:B------:R-:W5:Y:S04]  /*585f0*/  LDL.LU R22, [R1+0x122c] ;  /* 0x00122c0001167983 */ /* 0x000f680000300800 */
[----:B------:R-:W5:Y:S04]  /*58600*/  LDL.LU R24, [R1+0x1740] ;  /* 0x0017400001187983 */ /* 0x000f680000300800 */
[----:B------:R-:W5:Y:S01]  /*58610*/  LDL.LU R23, [R1+0x1234] ;  /* 0x0012340001177983 */ /* 0x000f620000300800 */
[----:B------:R-:W-:Y:S01]  /*58620*/  IMAD.U32 R21, R21, -0x80000000, RZ ;  /* 0x8000000015157824 */ /* 0x000fe200078e00ff */
[----:B--2---:R-:W-:-:S02]  /*58630*/  IADD3 R31, P3, PT, R18, R31, RZ ;  /* 0x0000001f121f7210 */ /* 0x004fc40007f7e0ff */
[----:B---3--:R-:W-:-:S03]  /*58640*/  IADD3 R30, P6, PT, R18, R30, RZ ;  /* 0x0000001e121e7210 */ /* 0x008fc60007fde0ff */
[----:B------:R-:W-:Y:S01]  /*58650*/  STL [R1+0x1258], R31 ;  /* 0x0012581f01007387 */ /* 0x000fe20000100800 */
[----:B----4-:R-:W-:-:S03]  /*58660*/  IADD3 R29, P5, PT, R18, R29, RZ ;  /* 0x0000001d121d7210 */ /* 0x010fc60007fbe0ff */
[----:B------:R-:W-:Y:S01]  /*58670*/  STL [R1+0x1250], R30 ;  /* 0x0012501e01007387 */ /* 0x000fe20000100800 */
[----:B-----5:R-:W-:-:S03]  /*58680*/  IMAD.X R28, R20, 0x1, R28, P3 ;  /* 0x00000001141c7824 */ /* 0x020fc600018e061c */
[----:B------:R-:W-:Y:S01]  /*58690*/  STL [R1+0x1230], R29 ;  /* 0x0012301d01007387 */ /* 0x000fe20000100800 */
[----:B------:R-:W-:-:S03]  /*586a0*/  IADD3 R27, P3, PT, R18, R27, RZ ;  /* 0x0000001b121b7210 */ /* 0x000fc60007f7e0ff */
[----:B------:R-:W-:Y:S01]  /*586b0*/  STL [R1+0x1254], R28 ;  /* 0x0012541c01007387 */ /* 0x000fe20000100800 */
[----:B------:R-:W-:-:S03]  /*586c0*/  IMAD.X R26, R20, 0x1, R26, P6 ;  /* 0x00000001141a7824 */ /* 0x000fc600030e061a */
[----:B------:R-:W-:Y:S01]  /*586d0*/  STL [R1+0x1238], R27 ;  /* 0x0012381b01007387 */ /* 0x000fe20000100800 */
[----:B------:R-:W-:Y:S01]  /*586e0*/  IADD3 R25, P6, PT, R18, R25, RZ ;  /* 0x0000001912197210 */ /* 0x000fe20007fde0ff */
[----:B------:R-:W-:-:S05]  /*586f0*/  IMAD.X R22, R20, 0x1, R22, P5 ;  /* 0x0000000114167824 */ /* 0x000fca00028e0616 */
[----:B0-----:R0:W-:Y:S04]  /*58700*/  STL [R1+0x122c], R22 ;  /* 0x00122c1601007387 */ /* 0x0011e80000100800 */
[----:B------:R-:W-:Y:S04]  /*58710*/  STL [R1+0x124c], R26 ;  /* 0x00124c1a01007387 */ /* 0x000fe80000100800 */
[----:B0-----:R-:W2:Y:S01]  /*58720*/  LDL.LU R22, [R1+0x1738] ;  /* 0x0017380001167983 */ /* 0x001ea20000300800 */
[----:B------:R-:W-:-:S03]  /*58730*/  IADD3 R24, P5, PT, R18, R24, RZ ;  /* 0x0000001812187210 */ /* 0x000fc60007fbe0ff */
[----:B------:R-:W-:Y:S04]  /*58740*/  STL [R1+0x1240], R25 ;  /* 0x0012401901007387 */ /* 0x000fe80000100800 */
[----:B------:R-:W3:Y:S04]  /*58750*/  LDL.LU R50, [R1+0x123c] ;  /* 0x00123c0001327983 */ /* 0x000ee80000300800 */
[----:B------:R-:W4:Y:S04]  /*58760*/  LDL.LU R49, [R1+0x1730] ;  /* 0x0017300001317983 */ /* 0x000f280000300800 */
[----:B------:R-:W5:Y:S04]  /*58770*/  LDL.LU R48, [R1+0x173c] ;  /* 0x00173c0001307983 */ /* 0x000f680000300800 */
[----:B------:R0:W-:Y:S04]  /*58780*/  STL [R1+0x1740], R24 ;  /* 0x0017401801007387 */ /* 0x0001e80000100800 */
[----:B------:R-:W5:Y:S04]  /*58790*/  LDL.LU R47, [R1+0x16f0] ;  /* 0x0016f000012f7983 */ /* 0x000f680000300800 */
[----:B------:R-:W5:Y:S04]  /*587a0*/  LDL.LU R46, [R1+0x1734] ;  /* 0x00173400012e7983 */ /* 0x000f680000300800 */
[----:B------:R-:W5:Y:S01]  /*587b0*/  LDL.LU R45, [R1+0x16f8] ;  /* 0x0016f800012d7983 */ /* 0x000f620000300800 */
[----:B------:R-:W-:-:S03]  /*587c0*/  IMAD.X R23, R20, 0x1, R23, P3 ;  /* 0x0000000114177824 */ /* 0x000fc600018e0617 */
[----:B------:R-:W5:Y:S04]  /*587d0*/  LDL.LU R44, [R1+0x172c] ;  /* 0x00172c00012c7983 */ /* 0x000f680000300800 */
[----:B------:R-:W5:Y:S04]  /*587e0*/  LDL.LU R43, [R1+0x1700] ;  /* 0x00170000012b7983 */ /* 0x000f680000300800 */
[----:B0-----:R-:W5:Y:S04]  /*587f0*/  LDL.LU R24, [R1+0x16ec] ;  /* 0x0016ec0001187983 */ /* 0x001f680000300800 */
[----:B------:R-:W5:Y:S04]  /*58800*/  LDL.LU R42, [R1+0x1728] ;  /* 0x00172800012a7983 */ /* 0x000f680000300800 */
[----:B------:R-:W5:Y:S04]  /*58810*/  LDL.LU R41, [R1+0x16f4] ;  /* 0x0016f40001297983 */ /* 0x000f680000300800 */
[----:B------:R-:W5:Y:S04]  /*58820*/  LDL.LU R40, [R1+0x1720] ;  /* 0x0017200001287983 */ /* 0x000f680000300800 */
[----:B------:R0:W-:Y:S04]  /*58830*/  STL [R1+0x1234], R23 ;  /* 0x0012341701007387 */ /* 0x0001e80000100800 */
[----:B------:R-:W5:Y:S04]  /*58840*/  LDL.LU R39, [R1+0x16fc] ;  /* 0x0016fc0001277983 */ /* 0x000f680000300800 */
        /* <DEDUP_REMOVED lines=14> */
[----:B0-----:R-:W5:Y:S01]  /*58930*/  LDL.LU R23, [R1+0x1210] ;  /* 0x0012100001177983 */ /* 0x001f620000300800 */
[----:B--2---:R-:W-:-:S05]  /*58940*/  IADD3 R22, P3, PT, R18, R22, RZ ;  /* 0x0000001612167210 */ /* 0x004fca0007f7e0ff */
[----:B------:R0:W-:Y:S04]  /*58950*/  STL [R1+0x1738], R22 ;  /* 0x0017381601007387 */ /* 0x0001e80000100800 */
[----:B0-----:R-:W2:Y:S01]  /*58960*/  LDL.LU R22, [R1+0x121c] ;  /* 0x00121c0001167983 */ /* 0x001ea20000300800 */
[----:B---3--:R-:W-:Y:S01]  /*58970*/  IMAD.X R50, R20, 0x1, R50, P6 ;  /* 0x0000000114327824 */ /* 0x008fe200030e0632 */
[----:B----4-:R-:W-:Y:S01]  /*58980*/  IADD3 R49, P6, PT, R18, R49, RZ ;  /* 0x0000003112317210 */ /* 0x010fe20007fde0ff */
[----:B-----5:R-:W-:-:S03]  /*58990*/  IMAD.X R48, R20, 0x1, R48, P5 ;  /* 0x0000000114307824 */ /* 0x020fc600028e0630 */
[----:B------:R-:W-:Y:S01]  /*589a0*/  STL [R1+0x123c], R50 ;  /* 0x00123c3201007387 */ /* 0x000fe20000100800 */
[----:B------:R-:W-:-:S03]  /*589b0*/  IADD3 R47, P5, PT, R18, R47, RZ ;  /* 0x0000002f122f7210 */ /* 0x000fc60007fbe0ff */
        /* <DEDUP_REMOVED lines=9> */
[----:B------:R-:W-:Y:S01]  /*58a50*/  IMAD.X R24, R20, 0x1, R24, P5 ;  /* 0x0000000114187824 */ /* 0x000fe200028e0618 */
[----:B------:R-:W-:-:S04]  /*58a60*/  IADD3 R42, P5, PT, R18, R42, RZ ;  /* 0x0000002a122a7210 */ /* 0x000fc80007fbe0ff */
[----:B------:R0:W-:Y:S01]  /*58a70*/  STL [R1+0x16ec], R24 ;  /* 0x0016ec1801007387 */ /* 0x0001e20000100800 */
[----:B------:R-:W-:-:S03]  /*58a80*/  IMAD.X R41, R20, 0x1, R41, P3 ;  /* 0x0000000114297824 */ /* 0x000fc600018e0629 */
[----:B------:R-:W-:Y:S01]  /*58a90*/  STL [R1+0x172c], R44 ;  /* 0x00172c2c01007387 */ /* 0x000fe20000100800 */
[----:B------:R-:W-:-:S03]  /*58aa0*/  IADD3 R40, P3, PT, R18, R40, RZ ;  /* 0x0000002812287210 */ /* 0x000fc60007f7e0ff */
[----:B0-----:R-:W3:Y:S04]  /*58ab0*/  LDL.LU R24, [R1+0x1208] ;  /* 0x0012080001187983 */ /* 0x001ee80000300800 */
        /* <DEDUP_REMOVED lines=32> */
[----:B------:R-:W-:Y:S04]  /*58cc0*/  STL [R1+0x1244], R27 ;  /* 0x0012441b01007387 */ /* 0x000fe80000100800 */
[----:B------:R0:W-:Y:S04]  /*58cd0*/  STL [R1+0x1210], R23 ;  /* 0x0012101701007387 */ /* 0x0001e80000100800 */
[----:B------:R-:W-:Y:S04]  /*58ce0*/  STL [R1+0x1218], R26 ;  /* 0x0012181a01007387 */ /* 0x000fe80000100800 */
[----:B0-----:R-:W4:Y:S04]  /*58cf0*/  LDL.LU R23, [R1+0x1214] ;  /* 0x0012140001177983 */ /* 0x001f280000300800 */
[----:B------:R-:W-:Y:S04]  /*58d00*/  STL [R1+0x1224], R25 ;  /* 0x0012241901007387 */ /* 0x000fe80000100800 */
[----:B------:R-:W5:Y:S04]  /*58d10*/  LDL.LU R50, [R1+0x16e8] ;  /* 0x0016e80001327983 */ /* 0x000f680000300800 */
[----:B------:R-:W5:Y:S04]  /*58d20*/  LDL.LU R49, [R1+0x120c] ;  /* 0x00120c0001317983 */ /* 0x000f680000300800 */
[----:B------:R-:W5:Y:S01]  /*58d30*/  LDL.LU R48, [R1+0x16e0] ;  /* 0x0016e00001307983 */ /* 0x000f620000300800 */
[----:B--2---:R-:W-:-:S05]  /*58d40*/  IMAD.X R22, R20, 0x1, R22, P3 ;  /* 0x0000000114167824 */ /* 0x004fca00018e0616 */
[----:B------:R0:W-:Y:S04]  /*58d50*/  STL [R1+0x121c], R22 ;  /* 0x00121c1601007387 */ /* 0x0001e80000100800 */
[----:B------:R-:W2:Y:S04]  /*58d60*/  LDL.LU R47, [R1+0x1204] ;  /* 0x00120400012f7983 */ /* 0x000ea80000300800 */
[----:B------:R-:W2:Y:S04]  /*58d70*/  LDL.LU R46, [R1+0x16d8] ;  /* 0x0016d800012e7983 */ /* 0x000ea80000300800 */
[----:B------:R-:W2:Y:S04]  /*58d80*/  LDL.LU R45, [R1+0x16e4] ;  /* 0x0016e400012d7983 */ /* 0x000ea80000300800 */
[----:B------:R-:W2:Y:S04]  /*58d90*/  LDL.LU R44, [R1+0x16d0] ;  /* 0x0016d000012c7983 */ /* 0x000ea80000300800 */
[----:B------:R-:W2:Y:S04]  /*58da0*/  LDL.LU R43, [R1+0x16dc] ;  /* 0x0016dc00012b7983 */ /* 0x000ea80000300800 */
[----:B0-----:R-:W2:Y:S04]  /*58db0*/  LDL.LU R22, [R1+0x16c8] ;  /* 0x0016c80001167983 */ /* 0x001ea80000300800 */
[----:B------:R-:W2:Y:S04]  /*58dc0*/  LDL.LU R42, [R1+0x16d4] ;  /* 0x0016d400012a7983 */ /* 0x000ea80000300800 */
[----:B------:R-:W2:Y:S04]  /*58dd0*/  LDL.LU R41, [R1+0x16c0] ;  /* 0x0016c00001297983 */ /* 0x000ea80000300800 */
[----:B------:R-:W2:Y:S01]  /*58de0*/  LDL.LU R40, [R1+0x16cc] ;  /* 0x0016cc0001287983 */ /* 0x000ea20000300800 */
[----:B---3--:R-:W-:-:S05]  /*58df0*/  IADD3 R24, P3, PT, R18, R24, RZ ;  /* 0x0000001812187210 */ /* 0x008fca0007f7e0ff */
[----:B------:R0:W-:Y:S04]  /*58e00*/  STL [R1+0x1208], R24 ;  /* 0x0012081801007387 */ /* 0x0001e80000100800 */
        /* <DEDUP_REMOVED lines=15> */
[----:B0-----:R-:W3:Y:S01]  /*58f00*/  LDL.LU R24, [R1+0x11f4] ;  /* 0x0011f40001187983 */ /* 0x001ee20000300800 */
[----:B----4-:R-:W-:-:S05]  /*58f10*/  IMAD.X R23, R20, 0x1, R23, P6 ;  /* 0x0000000114177824 */ /* 0x010fca00030e0617 */
[----:B------:R0:W-:Y:S01]  /*58f20*/  STL [R1+0x1214], R23 ;  /* 0x0012141701007387 */ /* 0x0001e20000100800 */
[----:B-----5:R-:W-:Y:S01]  /*58f30*/  IADD3 R50, P6, PT, R18, R50, RZ ;  /* 0x0000003212327210 */ /* 0x020fe20007fde0ff */
[----:B------:R-:W-:Y:S02]  /*58f40*/  IMAD.X R49, R20, 0x1, R49, P5 ;  /* 0x0000000114317824 */ /* 0x000fe400028e0631 */
[----:B0-----:R-:W4:Y:S01]  /*58f50*/  LDL.LU R23, [R1+0x11e0] ;  /* 0x0011e00001177983 */ /* 0x001f220000300800 */
[----:B------:R-:W-:-:S03]  /*58f60*/  IADD3 R48, P5, PT, R18, R48, RZ ;  /* 0x0000003012307210 */ /* 0x000fc60007fbe0ff */
[----:B------:R-:W-:Y:S04]  /*58f70*/  STL [R1+0x16e8], R50 ;  /* 0x0016e83201007387 */ /* 0x000fe80000100800 */
[----:B------:R-:W-:Y:S04]  /*58f80*/  STL [R1+0x120c], R49 ;  /* 0x00120c3101007387 */ /* 0x000fe80000100800 */
[----:B------:R-:W-:Y:S01]  /*58f90*/  STL [R1+0x16e0], R48 ;  /* 0x0016e03001007387 */ /* 0x000fe20000100800 */
[----:B--2---:R-:W-:Y:S01]  /*58fa0*/  IMAD.X R47, R20, 0x1, R47, P3 ;  /* 0x00000001142f7824 */ /* 0x004fe200018e062f */
[----:B------:R-:W-:-:S04]  /*58fb0*/  IADD3 R46, P3, PT, R18, R46, RZ ;  /* 0x0000002e122e7210 */ /* 0x000fc80007f7e0ff */
[----:B------:R-:W-:Y:S01]  /*58fc0*/  STL [R1+0x1204], R47 ;  /* 0x0012042f01007387 */ /* 0x000fe20000100800 */
[----:B------:R-:W-:-:S03]  /*58fd0*/  IMAD.X R45, R20, 0x1, R45, P6 ;  /* 0x00000001142d7824 */ /* 0x000fc600030e062d */
[----:B------:R-:W-:Y:S01]  /*58fe0*/  STL [R1+0x16d8], R46 ;  /* 0x0016d82e01007387 */ /* 0x000fe20000100800 */
[----:B------:R-:W-:Y:S01]  /*58ff0*/  IADD3 R44, P6, PT, R18, R44, RZ ;  /* 0x0000002c122c7210 */ /* 0x000fe20007fde0ff */
[----:B------:R-:W-:Y:S01]  /*59000*/  IMAD.X R43, R20, 0x1, R43, P5 ;  /* 0x00000001142b7824 */ /* 0x000fe200028e062b */
[----:B------:R-:W-:Y:S01]  /*59010*/  IADD3 R22, P5, PT, R18, R22, RZ ;  /* 0x0000001612167210 */ /* 0x000fe20007fbe0ff */
[----:B------:R-:W-:Y:S04]  /*59020*/  STL [R1+0x16e4], R45 ;  /* 0x0016e42d01007387 */ /* 0x000fe80000100800 */
[----:B------:R0:W-:Y:S04]  /*59030*/  STL [R1+0x16c8], R22 ;  /* 0x0016c81601007387 */ /* 0x0001e80000100800 */
[----:B------:R-:W-:Y:S04]  /*59040*/  STL [R1+0x16d0], R44 ;  /* 0x0016d02c01007387 */ /* 0x000fe80000100800 */
[----:B0-----:R-:W2:Y:S01]  /*59050*/  LDL.LU R22, [R1+0x11ec] ;  /* 0x0011ec0001167983 */ /* 0x001ea20000300800 */
[----:B------:R-:W-:Y:S01]  /*59060*/  IMAD.X R42, R20, 0x1, R42, P3 ;  /* 0x00000001142a7824 */ /* 0x000fe200018e062a */
[----:B------:R-:W-:Y:S01]  /*59070*/  IADD3 R41, P3, PT, R18, R41, RZ ;  /* 0x0000002912297210 */ /* 0x000fe20007f7e0ff */
[----:B------:R-:W-:Y:S01]  /*59080*/  IMAD.X R40, R20, 0x1, R40, P6 ;  /* 0x0000000114287824 */ /* 0x000fe200030e0628 */
[----:B------:R-:W-:Y:S01]  /*59090*/  STL [R1+0x16dc], R43 ;  /* 0x0016dc2b01007387 */ /* 0x000fe20000100800 */
[----:B---3--:R-:W-:-:S03]  /*590a0*/  IADD3 R39, P6, PT, R18, R39, RZ ;  /* 0x0000002712277210 */ /* 0x008fc60007fde0ff */
        /* <DEDUP_REMOVED lines=30> */
[----:B------:R-:W-:Y:S04]  /*59290*/  STL [R1+0x11f0], R27 ;  /* 0x0011f01b01007387 */ /* 0x000fe80000100800 */
[----:B------:R0:W-:Y:S04]  /*592a0*/  STL [R1+0x11f4], R24 ;  /* 0x0011f41801007387 */ /* 0x0001e80000100800 */
[----:B------:R-:W-:Y:S04]  /*592b0*/  STL [R1+0x11fc], R26 ;  /* 0x0011fc1a01007387 */ /* 0x000fe80000100800 */
[----:B0-----:R-:W3:Y:S04]  /*592c0*/  LDL.LU R24, [R1+0x11d8] ;  /* 0x0011d80001187983 */ /* 0x001ee80000300800 */
[----:B------:R-:W-:Y:S04]  /*592d0*/  STL [R1+0x11e8], R25 ;  /* 0x0011e81901007387 */ /* 0x000fe80000100800 */
[----:B------:R-:W5:Y:S04]  /*592e0*/  LDL.LU R50, [R1+0x11e4] ;  /* 0x0011e40001327983 */ /* 0x000f680000300800 */
[----:B------:R-:W5:Y:S01]  /*592f0*/  LDL.LU R49, [R1+0x1698] ;  /* 0x0016980001317983 */ /* 0x000f620000300800 */
[----:B----4-:R-:W-:-:S03]  /*59300*/  IADD3 R23, P3, PT, R18, R23, RZ ;  /* 0x0000001712177210 */ /* 0x010fc60007f7e0ff */
[----:B------:R-:W4:Y:S04]  /*59310*/  LDL.LU R48, [R1+0x11dc] ;  /* 0x0011dc0001307983 */ /* 0x000f280000300800 */
[----:B------:R0:W-:Y:S04]  /*59320*/  STL [R1+0x11e0], R23 ;  /* 0x0011e01701007387 */ /* 0x0001e80000100800 */
[----:B------:R-:W4:Y:S04]  /*59330*/  LDL.LU R47, [R1+0x1690] ;  /* 0x00169000012f7983 */ /* 0x000f280000300800 */
[----:B------:R-:W4:Y:S04]  /*59340*/  LDL.LU R46, [R1+0x11d4] ;  /* 0x0011d400012e7983 */ /* 0x000f280000300800 */
[----:B------:R-:W4:Y:S04]  /*59350*/  LDL.LU R45, [R1+0x1688] ;  /* 0x00168800012d7983 */ /* 0x000f280000300800 */
[----:B------:R-:W4:Y:S04]  /*59360*/  LDL.LU R44, [R1+0x1694] ;  /* 0x00169400012c7983 */ /* 0x000f280000300800 */
[----:B------:R-:W4:Y:S04]  /*59370*/  LDL.LU R43, [R1+0x1680] ;  /* 0x00168000012b7983 */ /* 0x000f280000300800 */
[----:B0-----:R-:W4:Y:S04]  /*59380*/  LDL.LU R23, [R1+0x168c] ;  /* 0x00168c0001177983 */ /* 0x001f280000300800 */
[----:B------:R-:W4:Y:S04]  /*59390*/  LDL.LU R42, [R1+0x1678] ;  /* 0x00167800012a7983 */ /* 0x000f280000300800 */
[----:B------:R-:W4:Y:S04]  /*593a0*/  LDL.LU R41, [R1+0x1684] ;  /* 0x0016840001297983 */ /* 0x000f280000300800 */
[----:B------:R-:W4:Y:S01]  /*593b0*/  LDL.LU R40, [R1+0x1670] ;  /* 0x0016700001287983 */ /* 0x000f220000300800 */
[----:B--2---:R-:W-:-:S05]  /*593c0*/  IMAD.X R22, R20, 0x1, R22, P6 ;  /* 0x0000000114167824 */ /* 0x004fca00030e0616 */
[----:B------:R0:W-:Y:S04]  /*593d0*/  STL [R1+0x11ec], R22 ;  /* 0x0011ec1601007387 */ /* 0x0001e80000100800 */
        /* <DEDUP_REMOVED lines=15> */
[----:B0-----:R-:W2:Y:S01]  /*594d0*/  LDL.LU R22, [R1+0x11bc] ;  /* 0x0011bc0001167983 */ /* 0x001ea20000300800 */
[----:B---3--:R-:W-:-:S05]  /*594e0*/  IADD3 R24, P6, PT, R18, R24, RZ ;  /* 0x0000001812187210 */ /* 0x008fca0007fde0ff */
[----:B------:R0:W-:Y:S01]  /*594f0*/  STL [R1+0x11d8], R24 ;  /* 0x0011d81801007387 */ /* 0x0001e20000100800 */
[----:B-----5:R-:W-:Y:S01]  /*59500*/  IMAD.X R50, R20, 0x1, R50, P5 ;  /* 0x0000000114327824 */ /* 0x020fe200028e0632 */
[----:B------:R-:W-:Y:S02]  /*59510*/  IADD3 R49, P5, PT, R18, R49, RZ ;  /* 0x0000003112317210 */ /* 0x000fe40007fbe0ff */
[----:B0-----:R-:W3:Y:S01]  /*59520*/  LDL.LU R24, [R1+0x11c8] ;  /* 0x0011c80001187983 */ /* 0x001ee20000300800 */
[----:B----4-:R-:W-:-:S03]  /*59530*/  IMAD.X R48, R20, 0x1, R48, P3 ;  /* 0x0000000114307824 */ /* 0x010fc600018e0630 */
        /* <DEDUP_REMOVED lines=9> */
[----:B------:R-:W-:-:S03]  /*595d0*/  IMAD.X R23, R20, 0x1, R23, P3 ;  /* 0x0000000114177824 */ /* 0x000fc600018e0617 */
[----:B------:R-:W-:Y:S01]  /*595e0*/  STL [R1+0x1688], R45 ;  /* 0x0016882d01007387 */ /* 0x000fe20000100800 */
[----:B------:R-:W-:-:S03]  /*595f0*/  IADD3 R43, P5, PT, R18, R43, RZ ;  /* 0x0000002b122b7210 */ /* 0x000fc60007fbe0ff */
[----:B------:R0:W-:Y:S01]  /*59600*/  STL [R1+0x168c], R23 ;  /* 0x00168c1701007387 */ /* 0x0001e20000100800 */
[----:B------:R-:W-:-:S03]  /*59610*/  IADD3 R42, P3, PT, R18, R42, RZ ;  /* 0x0000002a122a7210 */ /* 0x000fc60007f7e0ff */
[----:B------:R-:W-:Y:S01]  /*59620*/  STL [R1+0x1694], R44 ;  /* 0x0016942c01007387 */ /* 0x000fe20000100800 */
[----:B------:R-:W-:-:S03]  /*59630*/  IMAD.X R41, R20, 0x1, R41, P6 ;  /* 0x0000000114297824 */ /* 0x000fc600030e0629 */
[----:B0-----:R-:W4:Y:S01]  /*59640*/  LDL.LU R23, [R1+0x11b4] ;  /* 0x0011b40001177983 */ /* 0x001f220000300800 */
[----:B------:R-:W-:-:S03]  /*59650*/  IADD3 R40, P6, PT, R18, R40, RZ ;  /* 0x0000002812287210 */ /* 0x000fc60007fde0ff */
[----:B------:R-:W-:Y:S04]  /*59660*/  STL [R1+0x1680], R43 ;  /* 0x0016802b01007387 */ /* 0x000fe80000100800 */
[----:B------:R-:W-:Y:S04]  /*59670*/  STL [R1+0x1678], R42 ;  /* 0x0016782a01007387 */ /* 0x000fe80000100800 */
[----:B------:R-:W-:Y:S04]  /*59680*/  STL [R1+0x1684], R41 ;  /* 0x0016842901007387 */ /* 0x000fe80000100800 */
[----:B------:R-:W-:Y:S01]  /*59690*/  STL [R1+0x1670], R40 ;  /* 0x0016702801007387 */ /* 0x000fe20000100800 */
[----:B--2---:R-:W-:Y:S01]  /*596a0*/  IMAD.X R39, R20, 0x1, R39, P5 ;  /* 0x0000000114277824 */ /* 0x004fe200028e0627 */
[----:B------:R-:W-:Y:S01]  /*596b0*/  IADD3 R38, P5, PT, R18, R38, RZ ;  /* 0x0000002612267210 */ /* 0x000fe20007fbe0ff */
[----:B------:R-:W-:Y:S01]  /*596c0*/  IMAD.X R37, R20, 0x1, R37, P3 ;  /* 0x0000000114257824 */ /* 0x000fe200018e0625 */
[----:B------:R-:W-:-:S02]  /*596d0*/  IADD3 R36, P3, PT, R18, R36, RZ ;  /* 0x0000002412247210 */ /* 0x000fc40007f7e0ff */
        /* <DEDUP_REMOVED lines=27> */
[----:B0-----:R-:W2:Y:S04]  /*59890*/  LDL.LU R22, [R1+0x11c0] ;  /* 0x0011c00001167983 */ /* 0x001ea80000300800 */
[----:B------:R-:W-:Y:S04]  /*598a0*/  STL [R1+0x101c], R25 ;  /* 0x00101c1901007387 */ /* 0x000fe80000100800 */
[----:B------:R-:W5:Y:S04]  /*598b0*/  LDL.LU R50, [R1+0x11ac] ;  /* 0x0011ac0001327983 */ /* 0x000f680000300800 */
[----:B------:R-:W5:Y:S01]  /*598c0*/  LDL.LU R49, [R1+0x11b8] ;  /* 0x0011b80001317983 */ /* 0x000f620000300800 */
[----:B---3--:R-:W-:-:S03]  /*598d0*/  IMAD.X R24, R20, 0x1, R24, P6 ;  /* 0x0000000114187824 */ /* 0x008fc600030e0618 */
[----:B------:R-:W3:Y:S04]  /*598e0*/  LDL.LU R48, [R1+0x1648] ;  /* 0x0016480001307983 */ /* 0x000ee80000300800 */
[----:B------:R0:W-:Y:S04]  /*598f0*/  STL [R1+0x11c8], R24 ;  /* 0x0011c81801007387 */ /* 0x0001e80000100800 */
[----:B------:R-:W3:Y:S04]  /*59900*/  LDL.LU R47, [R1+0x11b0] ;  /* 0x0011b000012f7983 */ /* 0x000ee80000300800 */
[----:B------:R-:W3:Y:S04]  /*59910*/  LDL.LU R46, [R1+0x1640] ;  /* 0x00164000012e7983 */ /* 0x000ee80000300800 */
[----:B------:R-:W3:Y:S04]  /*59920*/  LDL.LU R45, [R1+0x11a8] ;  /* 0x0011a800012d7983 */ /* 0x000ee80000300800 */
[----:B------:R-:W3:Y:S04]  /*59930*/  LDL.LU R44, [R1+0x1638] ;  /* 0x00163800012c7983 */ /* 0x000ee80000300800 */
[----:B------:R-:W3:Y:S04]  /*59940*/  LDL.LU R43, [R1+0x1644] ;  /* 0x00164400012b7983 */ /* 0x000ee80000300800 */
[----:B0-----:R-:W3:Y:S04]  /*59950*/  LDL.LU R24, [R1+0x1630] ;  /* 0x0016300001187983 */ /* 0x001ee80000300800 */
[----:B------:R-:W3:Y:S04]  /*59960*/  LDL.LU R42, [R1+0x163c] ;  /* 0x00163c00012a7983 */ /* 0x000ee80000300800 */
[----:B------:R-:W3:Y:S04]  /*59970*/  LDL.LU R41, [R1+0x1628] ;  /* 0x0016280001297983 */ /* 0x000ee80000300800 */
[----:B------:R-:W3:Y:S01]  /*59980*/  LDL.LU R40, [R1+0x1634] ;  /* 0x0016340001287983 */ /* 0x000ee20000300800 */
[----:B----4-:R-:W-:-:S05]  /*59990*/  IADD3 R23, P6, PT, R18, R23, RZ ;  /* 0x0000001712177210 */ /* 0x010fca0007fde0ff */
[----:B------:R0:W-:Y:S04]  /*599a0*/  STL [R1+0x11b4], R23 ;  /* 0x0011b41701007387 */ /* 0x0001e80000100800 */
        /* <DEDUP_REMOVED lines=15> */
[----:B0-----:R-:W4:Y:S01]  /*59aa0*/  LDL.LU R23, [R1+0x11a0] ;  /* 0x0011a00001177983 */ /* 0x001f220000300800 */
[----:B--2---:R-:W-:-:S05]  /*59ab0*/  IMAD.X R22, R20, 0x1, R22, P5 ;  /* 0x0000000114167824 */ /* 0x004fca00028e0616 */
[----:B------:R0:W-:Y:S04]  /*59ac0*/  STL [R1+0x11c0], R22 ;  /* 0x0011c01601007387 */ /* 0x0001e80000100800 */
[----:B0-----:R-:W2:Y:S01]  /*59ad0*/  LDL.LU R22, [R1+0x118c] ;  /* 0x00118c0001167983 */ /* 0x001ea20000300800 */
[----:B-----5:R-:W-:Y:S01]  /*59ae0*/  IMAD.X R49, R20, 0x1, R49, P3 ;  /* 0x0000000114317824 */ /* 0x020fe200018e0631 */
[C---:B------:R-:W-:Y:S02]  /*59af0*/  IADD3 R50, P5, PT, R18.reuse, R50, RZ ;  /* 0x0000003212327210 */ /* 0x040fe40007fbe0ff */
        /* <DEDUP_REMOVED lines=8> */
[----:B------:R-:W-:Y:S01]  /*59b80*/  IADD3 R44, P5, PT, R18, R44, RZ ;  /* 0x0000002c122c7210 */ /* 0x000fe20007fbe0ff */
[----:B------:R-:W-:Y:S02]  /*59b90*/  IMAD.X R43, R20, 0x1, R43, P3 ;  /* 0x00000001142b7824 */ /* 0x000fe400018e062b */
[----:B------:R-:W-:Y:S01]  /*59ba0*/  STL [R1+0x1640], R46 ;  /* 0x0016402e01007387 */ /* 0x000fe20000100800 */
[----:B------:R-:W-:-:S03]  /*59bb0*/  IADD3 R24, P3, PT, R18, R24, RZ ;  /* 0x0000001812187210 */ /* 0x000fc60007f7e0ff */
[----:B------:R-:W-:Y:S01]  /*59bc0*/  STL [R1+0x11a8], R45 ;  /* 0x0011a82d01007387 */ /* 0x000fe20000100800 */
[----:B------:R-:W-:-:S03]  /*59bd0*/  IMAD.X R42, R20, 0x1, R42, P6 ;  /* 0x00000001142a7824 */ /* 0x000fc600030e062a */
[----:B------:R0:W-:Y:S01]  /*59be0*/  STL [R1+0x1630], R24 ;  /* 0x0016301801007387 */ /* 0x0001e20000100800 */
[----:B------:R-:W-:-:S03]  /*59bf0*/  IADD3 R41, P6, PT, R18, R41, RZ ;  /* 0x0000002912297210 */ /* 0x000fc60007fde0ff */
[----:B------:R-:W-:Y:S01]  /*59c00*/  STL [R1+0x1638], R44 ;  /* 0x0016382c01007387 */ /* 0x000fe20000100800 */
[----:B------:R-:W-:-:S03]  /*59c10*/  IMAD.X R40, R20, 0x1, R40, P5 ;  /* 0x0000000114287824 */ /* 0x000fc600028e0628 */
[----:B0-----:R-:W3:Y:S04]  /*59c20*/  LDL.LU R24, [R1+0x1198] ;  /* 0x0011980001187983 */ /* 0x001ee80000300800 */
[----:B------:R-:W-:Y:S01]  /*59c30*/  STL [R1+0x1644], R43 ;  /* 0x0016442b01007387 */ /* 0x000fe20000100800 */
[----:B----4-:R-:W-:-:S03]  /*59c40*/  IADD3 R39, P5, PT, R18, R39, RZ ;  /* 0x0000002712277210 */ /* 0x010fc60007fbe0ff */
        /* <DEDUP_REMOVED lines=27> */
[----:B------:R-:W-:Y:S01]  /*59e00*/  STL [R1+0x1604], R28 ;  /* 0x0016041c01007387 */ /* 0x000fe20000100800 */
[----:B------:R-:W-:-:S03]  /*59e10*/  IMAD.X R23, R20, 0x1, R23, P6 ;  /* 0x0000000114177824 */ /* 0x000fc600030e0617 */
[----:B------:R-:W-:Y:S01]  /*59e20*/  STL [R1+0x119c], R27 ;  /* 0x00119c1b01007387 */ /* 0x000fe20000100800 */
[----:B------:R-:W-:-:S03]  /*59e30*/  IADD3 R25, P3, PT, R18, R25, RZ ;  /* 0x0000001912197210 */ /* 0x000fc60007f7e0ff */
[----:B------:R0:W-:Y:S04]  /*59e40*/  STL [R1+0x11a0], R23 ;  /* 0x0011a01701007387 */ /* 0x0001e80000100800 */
[----:B------:R-:W-:Y:S04]  /*59e50*/  STL [R1+0x15fc], R26 ;  /* 0x0015fc1a01007387 */ /* 0x000fe80000100800 */
[----:B0-----:R-:W4:Y:S04]  /*59e60*/  LDL.LU R23, [R1+0x1184] ;  /* 0x0011840001177983 */ /* 0x001f280000300800 */
[----:B------:R-:W-:Y:S04]  /*59e70*/  STL [R1+0x1194], R25 ;  /* 0x0011941901007387 */ /* 0x000fe80000100800 */
[----:B------:R-:W5:Y:S04]  /*59e80*/  LDL.LU R50, [R1+0x1190] ;  /* 0x0011900001327983 */ /* 0x000f680000300800 */
[----:B------:R-:W5:Y:S04]  /*59e90*/  LDL.LU R49, [R1+0x117c] ;  /* 0x00117c0001317983 */ /* 0x000f680000300800 */
[----:B------:R-:W5:Y:S01]  /*59ea0*/  LDL.LU R48, [R1+0x1188] ;  /* 0x0011880001307983 */ /* 0x000f620000300800 */
[----:B--2---:R-:W-:-:S05]  /*59eb0*/  IADD3 R22, P6, PT, R18, R22, RZ ;  /* 0x0000001612167210 */ /* 0x004fca0007fde0ff */
        /* <DEDUP_REMOVED lines=10> */
[----:B---3--:R-:W-:-:S05]  /*59f60*/  IMAD.X R24, R20, 0x1, R24, P5 ;  /* 0x0000000114187824 */ /* 0x008fca00028e0618 */
        /* <DEDUP_REMOVED lines=17> */
[----:B----4-:R-:W-:-:S05]  /*5a080*/  IADD3 R23, P5, PT, R18, R23, RZ ;  /* 0x0000001712177210 */ /* 0x010fca0007fbe0ff */
[----:B------:R0:W-:Y:S01]  /*5a090*/  STL [R1+0x1184], R23 ;  /* 0x0011841701007387 */ /* 0x0001e20000100800 */
[----:B-----5:R-:W-:Y:S01]  /*5a0a0*/  IMAD.X R50, R20, 0x1, R50, P3 ;  /* 0x0000000114327824 */ /* 0x020fe200018e0632 */
[----:B------:R-:W-:Y:S02]  /*5a0b0*/  IADD3 R49, P3, PT, R18, R49, RZ ;  /* 0x0000003112317210 */ /* 0x000fe40007f7e0ff */
[----:B0-----:R-:W4:Y:S01]  /*5a0c0*/  LDL.LU R23, [R1+0x1014] ;  /* 0x0010140001177983 */ /* 0x001f220000300800 */
[----:B------:R-:W-:-:S03]  /*5a0d0*/  IMAD.X R48, R20, 0x1, R48, P6 ;  /* 0x0000000114307824 */ /* 0x000fc600030e0630 */
[----:B------:R-:W-:Y:S04]  /*5a0e0*/  STL [R1+0x1190], R50 ;  /* 0x0011903201007387 */ /* 0x000fe80000100800 */
[----:B------:R-:W-:Y:S04]  /*5a0f0*/  STL [R1+0x117c], R49 ;  /* 0x00117c3101007387 */ /* 0x000fe80000100800 */
[----:B------:R-:W-:Y:S01]  /*5a100*/  STL [R1+0x1188], R48 ;  /* 0x0011883001007387 */ /* 0x000fe20000100800 */
[----:B--2---:R-:W-:Y:S01]  /*5a110*/  IADD3 R47, P6, PT, R18, R47, RZ ;  /* 0x0000002f122f7210 */ /* 0x004fe20007fde0ff */
[----:B------:R-:W-:-:S04]  /*5a120*/  IMAD.X R46, R20, 0x1, R46, P5 ;  /* 0x00000001142e7824 */ /* 0x000fc800028e062e */
[----:B------:R-:W-:Y:S01]  /*5a130*/  STL [R1+0x15f8], R47 ;  /* 0x0015f82f01007387 */ /* 0x000fe20000100800 */
[----:B------:R-:W-:-:S03]  /*5a140*/  IADD3 R45, P5, PT, R18, R45, RZ ;  /* 0x0000002d122d7210 */ /* 0x000fc60007fbe0ff */
[----:B------:R-:W-:Y:S01]  /*5a150*/  STL [R1+0x1180], R46 ;  /* 0x0011802e01007387 */ /* 0x000fe20000100800 */
[----:B------:R-:W-:-:S03]  /*5a160*/  IMAD.X R44, R20, 0x1, R44, P3 ;  /* 0x00000001142c7824 */ /* 0x000fc600018e062c */
[----:B------:R-:W-:Y:S01]  /*5a170*/  STL [R1+0x15f0], R45 ;  /* 0x0015f02d01007387 */ /* 0x000fe20000100800 */
[----:B------:R-:W-:-:S05]  /*5a180*/  IMAD.X R22, R20, 0x1, R22, P6 ;  /* 0x0000000114167824 */ /* 0x000fca00030e0616 */
[----:B------:R0:W-:Y:S04]  /*5a190*/  STL [R1+0x15f4], R22 ;  /* 0x0015f41601007387 */ /* 0x0001e80000100800 */
[----:B------:R-:W-:Y:S04]  /*5a1a0*/  STL [R1+0x1178], R44 ;  /* 0x0011782c01007387 */ /* 0x000fe80000100800 */
[----:B0-----:R-:W2:Y:S01]  /*5a1b0*/  LDL.LU R22, [R1+0x116c] ;  /* 0x00116c0001167983 */ /* 0x001ea20000300800 */
[C---:B------:R-:W-:Y:S02]  /*5a1c0*/  IADD3 R43, P3, PT, R18.reuse, R43, RZ ;  /* 0x0000002b122b7210 */ /* 0x040fe40007f7e0ff */
[----:B------:R-:W-:Y:S01]  /*5a1d0*/  IADD3 R42, P6, PT, R18, R42, RZ ;  /* 0x0000002a122a7210 */ /* 0x000fe20007fde0ff */
[----:B------:R-:W-:Y:S01]  /*5a1e0*/  IMAD.X R41, R20, 0x1, R41, P5 ;  /* 0x0000000114297824 */ /* 0x000fe200028e0629 */
[----:B------:R-:W-:Y:S01]  /*5a1f0*/  IADD3 R40, P5, PT, R18, R40, RZ ;  /* 0x0000002812287210 */ /* 0x000fe20007fbe0ff */
[----:B------:R-:W-:Y:S01]  /*5a200*/  STL [R1+0x15e8], R43 ;  /* 0x0015e82b01007387 */ /* 0x000fe20000100800 */
[----:B---3--:R-:W-:-:S03]  /*5a210*/  IMAD.X R39, R20, 0x1, R39, P3 ;  /* 0x0000000114277824 */ /* 0x008fc600018e0627 */
        /* <DEDUP_REMOVED lines=33> */
[----:B0-----:R-:W3:Y:S04]  /*5a430*/  LDL.LU R24, [R1+0x100c] ;  /* 0x00100c0001187983 */ /* 0x001ee80000300800 */
[----:B------:R-:W-:Y:S04]  /*5a440*/  STL [R1+0x15ac], R25 ;  /* 0x0015ac1901007387 */ /* 0x000fe80000100800 */
[----:B------:R-:W5:Y:S04]  /*5a450*/  LDL.LU R50, [R1+0x1164] ;  /* 0x0011640001327983 */ /* 0x000f680000300800 */
[----:B------:R-:W5:Y:S01]  /*5a460*/  LDL.LU R49, [R1+0x1170] ;  /* 0x0011700001317983 */ /* 0x000f620000300800 */
[----:B----4-:R-:W-:-:S03]  /*5a470*/  IMAD.X R23, R20, 0x1, R23, P5 ;  /* 0x0000000114177824 */ /* 0x010fc600028e0617 */
        /* <DEDUP_REMOVED lines=11> */
[----:B--2---:R-:W-:-:S05]  /*5a530*/  IADD3 R22, P5, PT, R18, R22, RZ ;  /* 0x0000001612167210 */ /* 0x004fca0007fbe0ff */
        /* <DEDUP_REMOVED lines=17> */
[----:B---3--:R-:W-:-:S05]  /*5a650*/  IMAD.X R24, R20, 0x1, R24, P3 ;  /* 0x0000000114187824 */ /* 0x008fca00018e0618 */
[----:B------:R0:W-:Y:S01]  /*5a660*/  STL [R1+0x100c], R24 ;  /* 0x00100c1801007387 */ /* 0x0001e20000100800 */
[----:B-----5:R-:W-:Y:S01]  /*5a670*/  IADD3 R50, P3, PT, R18, R50, RZ ;  /* 0x0000003212327210 */ /* 0x020fe20007f7e0ff */
[----:B------:R-:W-:Y:S02]  /*5a680*/  IMAD.X R49, R20, 0x1, R49, P6 ;  /* 0x0000000114317824 */ /* 0x000fe400030e0631 */
[----:B0-----:R-:W3:Y:S01]  /*5a690*/  LDL.LU R24, [R1+0x1144] ;  /* 0x0011440001187983 */ /* 0x001ee20000300800 */
        /* <DEDUP_REMOVED lines=12> */
[----:B------:R-:W-:Y:S04]  /*5a760*/  STL [R1+0x1160], R45 ;  /* 0x0011602d01007387 */ /* 0x000fe80000100800 */
[----:B------:R0:W-:Y:S01]  /*5a770*/  STL [R1+0x1598], R23 ;  /* 0x0015981701007387 */ /* 0x0001e20000100800 */
[----:B------:R-:W-:-:S03]  /*5a780*/  IMAD.X R42, R20, 0x1, R42, P5 ;  /* 0x00000001142a7824 */ /* 0x000fc600028e062a */
[----:B------:R-:W-:Y:S01]  /*5a790*/  STL [R1+0x15a0], R44 ;  /* 0x0015a02c01007387 */ /* 0x000fe20000100800 */
[----:B------:R-:W-:-:S03]  /*5a7a0*/  IADD3 R41, P5, PT, R18, R41, RZ ;  /* 0x0000002912297210 */ /* 0x000fc60007fbe0ff */
[----:B0-----:R-:W4:Y:S01]  /*5a7b0*/  LDL.LU R23, [R1+0x1150] ;  /* 0x0011500001177983 */ /* 0x001f220000300800 */
[----:B------:R-:W-:-:S03]  /*5a7c0*/  IMAD.X R40, R20, 0x1, R40, P3 ;  /* 0x0000000114287824 */ /* 0x000fc600018e0628 */
[----:B------:R-:W-:Y:S04]  /*5a7d0*/  STL [R1+0x1158], R43 ;  /* 0x0011582b01007387 */ /* 0x000fe80000100800 */
[----:B------:R-:W-:Y:S04]  /*5a7e0*/  STL [R1+0x15a4], R42 ;  /* 0x0015a42a01007387 */ /* 0x000fe80000100800 */
[----:B------:R-:W-:Y:S04]  /*5a7f0*/  STL [R1+0x1590], R41 ;  /* 0x0015902901007387 */ /* 0x000fe80000100800 */
[----:B------:R-:W-:Y:S01]  /*5a800*/  STL [R1+0x159c], R40 ;  /* 0x00159c2801007387 */ /* 0x000fe20000100800 */
[----:B--2---:R-:W-:Y:S01]  /*5a810*/  IADD3 R39, P3, PT, R18, R39, RZ ;  /* 0x0000002712277210 */ /* 0x004fe20007f7e0ff */
[----:B------:R-:W-:-:S04]  /*5a820*/  IMAD.X R38, R20, 0x1, R38, P6 ;  /* 0x0000000114267824 */ /* 0x000fc800030e0626 */
[----:B------:R-:W-:Y:S01]  /*5a830*/  STL [R1+0x1588], R39 ;  /* 0x0015882701007387 */ /* 0x000fe20000100800 */
[----:B------:R-:W-:Y:S01]  /*5a840*/  IADD3 R37, P6, PT, R18, R37, RZ ;  /* 0x0000002512257210 */ /* 0x000fe20007fde0ff */
[----:B------:R-:W-:Y:S01]  /*5a850*/  IMAD.X R36, R20, 0x1, R36, P5 ;  /* 0x0000000114247824 */ /* 0x000fe200028e0624 */
[----:B------:R-:W-:Y:S01]  /*5a860*/  IADD3 R35, P5, PT, R18, R35, RZ ;  /* 0x0000002312237210 */ /* 0x000fe20007fbe0ff */
        /* <DEDUP_REMOVED lines=21> */
[----:B------:R-:W-:Y:S04]  /*5a9c0*/  STL [R1+0x1154], R27 ;  /* 0x0011541b01007387 */ /* 0x000fe80000100800 */
[----:B------:R0:W-:Y:S04]  /*5a9d0*/  STL [R1+0x155c], R22 ;  /* 0x00155c1601007387 */ /* 0x0001e80000100800 */
[----:B------:R-:W-:Y:S04]  /*5a9e0*/  STL [R1+0x1564], R26 ;  /* 0x0015641a01007387 */ /* 0x000fe80000100800 */
[----:B0-----:R-:W2:Y:S01]  /*5a9f0*/  LDL.LU R22, [R1+0x113c] ;  /* 0x00113c0001167983 */ /* 0x001ea20000300800 */
[----:B------:R-:W-:-:S05]  /*5aa00*/  IADD3 R25, P6, PT, R18, R25, RZ ;  /* 0x0000001912197210 */ /* 0x000fca0007fde0ff */
[----:B------:R-:W-:Y:S04]  /*5aa10*/  STL [R1+0x114c], R25 ;  /* 0x00114c1901007387 */ /* 0x000fe80000100800 */
[----:B------:R-:W5:Y:S04]  /*5aa20*/  LDL.LU R50, [R1+0x1148] ;  /* 0x0011480001327983 */ /* 0x000f680000300800 */
[----:B------:R-:W5:Y:S01]  /*5aa30*/  LDL.LU R49, [R1+0x1558] ;  /* 0x0015580001317983 */ /* 0x000f620000300800 */
[----:B---3--:R-:W-:-:S03]  /*5aa40*/  IADD3 R24, P5, PT, R18, R24, RZ ;  /* 0x0000001812187210 */ /* 0x008fc60007fbe0ff */
        /* <DEDUP_REMOVED lines=11> */
[----:B----4-:R-:W-:-:S05]  /*5ab00*/  IMAD.X R23, R20, 0x1, R23, P3 ;  /* 0x0000000114177824 */ /* 0x010fca00018e0617 */
        /* <DEDUP_REMOVED lines=17> */
[----:B--2---:R-:W-:-:S05]  /*5ac20*/  IADD3 R22, P3, PT, R18, R22, RZ ;  /* 0x0000001612167210 */ /* 0x004fca0007f7e0ff */
[----:B------:R0:W-:Y:S04]  /*5ac30*/  STL [R1+0x113c], R22 ;  /* 0x00113c1601007387 */ /* 0x0001e80000100800 */
[----:B0-----:R-:W2:Y:S01]  /*5ac40*/  LDL.LU R22, [R1+0x14fc] ;  /* 0x0014fc0001167983 */ /* 0x001ea20000300800 */
[----:B-----5:R-:W-:Y:S01]  /*5ac50*/  IMAD.X R50, R20, 0x1, R50, P6 ;  /* 0x0000000114327824 */ /* 0x020fe200030e0632 */
[----:B------:R-:W-:Y:S01]  /*5ac60*/  IADD3 R49, P6, PT, R18, R49, RZ ;  /* 0x0000003112317210 */ /* 0x000fe20007fde0ff */
        /* <DEDUP_REMOVED lines=14> */
[----:B------:R0:W-:Y:S01]  /*5ad50*/  STL [R1+0x154c], R24 ;  /* 0x00154c1801007387 */ /* 0x0001e20000100800 */
[----:B------:R-:W-:-:S03]  /*5ad60*/  IMAD.X R41, R20, 0x1, R41, P3 ;  /* 0x0000000114297824 */ /* 0x000fc600018e0629 */
[----:B------:R-:W-:Y:S01]  /*5ad70*/  STL [R1+0x1554], R44 ;  /* 0x0015542c01007387 */ /* 0x000fe20000100800 */
[----:B------:R-:W-:-:S03]  /*5ad80*/  IADD3 R40, P3, PT, R18, R40, RZ ;  /* 0x0000002812287210 */ /* 0x000fc60007f7e0ff */
[----:B0-----:R-:W3:Y:S04]  /*5ad90*/  LDL.LU R24, [R1+0x1124] ;  /* 0x0011240001187983 */ /* 0x001ee80000300800 */
[----:B------:R-:W-:Y:S01]  /*5ada0*/  STL [R1+0x1540], R43 ;  /* 0x0015402b01007387 */ /* 0x000fe20000100800 */
        /* <DEDUP_REMOVED lines=92> */
[----:B------:R-:W-:Y:S04]  /*5b370*/  STL [R1+0x14f4], R43 ;  /* 0x0014f42b01007387 */ /* 0x000fe80000100800 */
[----:B------:R-:W-:Y:S01]  /*5b380*/  STL [R1+0x14ec], R42 ;  /* 0x0014ec2a01007387 */ /* 0x000fe20000100800 */
[----:B---3--:R-:W-:-:S03]  /*5b390*/  IADD3 R39, P6, PT, R18, R39, RZ ;  /* 0x0000002712277210 */ /* 0x008fc60007fde0ff */
        /* <DEDUP_REMOVED lines=128> */
[----:B------:R-:W5:Y:S04]  /*5bba0*/  LDL.LU R49, [R1+0x10f0] ;  /* 0x0010f00001317983 */ /* 0x000f680000300800 */
[----:B------:R-:W5:Y:S01]  /*5bbb0*/  LDL.LU R48, [R1+0x10dc] ;  /* 0x0010dc0001307983 */ /* 0x000f620000300800 */
[----:B---3--:R-:W-:-:S05]  /*5bbc0*/  IMAD.X R24, R20, 0x1, R24, P6 ;  /* 0x0000000114187824 */ /* 0x008fca00030e0618 */
        /* <DEDUP_REMOVED lines=33> */
[----:B------:R-:W-:-:S03]  /*5bde0*/  IADD3 R48, P3, PT, R18, R48, RZ ;  /* 0x0000003012307210 */ /* 0x000fc60007f7e0ff */
[----:B------:R-:W-:Y:S01]  /*5bdf0*/  STL [R1+0x10e4], R50 ;  /* 0x0010e43201007387 */ /* 0x000fe20000100800 */
[----:B---3--:R-:W-:-:S03]  /*5be00*/  IMAD.X R47, R20, 0x1, R47, P6 ;  /* 0x00000001142f7824 */ /* 0x008fc600030e062f */
        /* <DEDUP_REMOVED lines=5815> */
[----:B------:R1:W-:Y:S04]  /*72980*/  STL [R1+0x1794], R26 ;  /* 0x0017941a01007387 */ /* 0x0003e80000100800 */
[----:B0-----:R-:W2:Y:S01]  /*72990*/  LDL.LU R22, [R1+0x3690] ;  /* 0x0036900001167983 */ /* 0x001ea20000300800 */
[----:B------:R-:W-:-:S05]  /*729a0*/  IADD3 R25, P6, PT, R17, R25, RZ ;  /* 0x0000001911197210 */ /* 0x000fca0007fde0ff */
[----:B------:R0:W-:Y:S04]  /*729b0*/  STL [R1+0x1768], R25 ;  /* 0x0017681901007387 */ /* 0x0001e80000100800 */
        /* <DEDUP_REMOVED lines=14> */
[----:B----4-:R-:W-:-:S05]  /*72aa0*/  IMAD.X R23, R19, 0x1, R23, P3 ;  /* 0x0000000113177824 */ /* 0x010fca00018e0617 */
        /* <DEDUP_REMOVED lines=13> */
[----:B-1----:R-:W3:Y:S04]  /*72b80*/  LDL.LU R26, [R1+0xf18] ;  /* 0x000f1800011a7983 */ /* 0x002ee80000300800 */
[----:B0-----:R-:W3:Y:S04]  /*72b90*/  LDL.LU R25, [R1+0xf24] ;  /* 0x000f240001197983 */ /* 0x001ee80000300800 */
[----:B------:R-:W3:Y:S04]  /*72ba0*/  LDL.LU R24, [R1+0xf08] ;  /* 0x000f080001187983 */ /* 0x000ee80000300800 */
[----:B----4-:R-:W4:Y:S01]  /*72bb0*/  LDL.LU R23, [R1+0xf14] ;  /* 0x000f140001177983 */ /* 0x010f220000300800 */
[----:B--2---:R-:W-:-:S05]  /*72bc0*/  IADD3 R22, P3, PT, R17, R22, RZ ;  /* 0x0000001611167210 */ /* 0x004fca0007f7e0ff */
[----:B------:R0:W-:Y:S04]  /*72bd0*/  STL [R1+0x3690], R22 ;  /* 0x0036901601007387 */ /* 0x0001e80000100800 */
[----:B0-----:R-:W2:Y:S01]  /*72be0*/  LDL.LU R22, [R1+0xf04] ;  /* 0x000f040001167983 */ /* 0x001ea20000300800 */
[----:B-----5:R-:W-:Y:S01]  /*72bf0*/  IMAD.X R50, R19, 0x1, R50, P6 ;  /* 0x0000000113327824 */ /* 0x020fe200030e0632 */
[----:B------:R-:W-:Y:S01]  /*72c00*/  IADD3 R49, P6, PT, R17, R49, RZ ;  /* 0x0000003111317210 */ /* 0x000fe20007fde0ff */
[C---:B---3--:R-:W-:Y:S02]  /*72c10*/  IMAD.X R48, R19.reuse, 0x1, R48, P5 ;  /* 0x0000000113307824 */ /* 0x048fe400028e0630 */
[----:B------:R-:W-:Y:S01]  /*72c20*/  IMAD.X R46, R19, 0x1, R46, P3 ;  /* 0x00000001132e7824 */ /* 0x000fe200018e062e */
[----:B------:R-:W-:-:S02]  /*72c30*/  IADD3 R45, P3, PT, R17, R45, RZ ;  /* 0x0000002d112d7210 */ /* 0x000fc40007f7e0ff */
[----:B------:R-:W-:Y:S01]  /*72c40*/  IADD3 R47, P5, PT, R17, R47, RZ ;  /* 0x0000002f112f7210 */ /* 0x000fe20007fbe0ff */
[----:B------:R-:W-:Y:S01]  /*72c50*/  IMAD.X R44, R19, 0x1, R44, P6 ;  /* 0x00000001132c7824 */ /* 0x000fe200030e062c */
[----:B------:R-:W-:Y:S01]  /*72c60*/  IADD3 R43, P6, PT, R17, R43, RZ ;  /* 0x0000002b112b7210 */ /* 0x000fe20007fde0ff */
[----:B------:R0:W-:Y:S01]  /*72c70*/  STL [R1+0x1764], R50 ;  /* 0x0017643201007387 */ /* 0x0001e20000100800 */
[----:B------:R-:W-:Y:S01]  /*72c80*/  IMAD.X R41, R19, 0x1, R41, P3 ;  /* 0x0000000113297824 */ /* 0x000fe200018e0629 */
[----:B------:R-:W-:Y:S02]  /*72c90*/  IADD3 R40, P3, PT, R17, R40, RZ ;  /* 0x0000002811287210 */ /* 0x000fe40007f7e0ff */
[----:B------:R0:W-:Y:S01]  /*72ca0*/  STL [R1+0x36c4], R49 ;  /* 0x0036c43101007387 */ /* 0x0001e20000100800 */
[----:B------:R-:W-:-:S03]  /*72cb0*/  IMAD.X R39, R19, 0x1, R39, P6 ;  /* 0x0000000113277824 */ /* 0x000fc600030e0627 */
[----:B------:R0:W-:Y:S01]  /*72cc0*/  STL [R1+0x1754], R48 ;  /* 0x0017543001007387 */ /* 0x0001e20000100800 */
[----:B------:R-:W-:Y:S01]  /*72cd0*/  IMAD.X R42, R19, 0x1, R42, P5 ;  /* 0x00000001132a7824 */ /* 0x000fe200028e062a */
[----:B------:R-:W1:Y:S02]  /*72ce0*/  SYNCS.PHASECHK.TRANS64.TRYWAIT P5, [UR7], R21 ;  /* 0x00000015ff0075a7 */ /* 0x000e6400080a1107 */
[----:B------:R0:W-:Y:S01]  /*72cf0*/  STL [R1+0x36a0], R47 ;  /* 0x0036a02f01007387 */ /* 0x0001e20000100800 */
[----:B------:R-:W-:Y:S01]  /*72d00*/  IADD3 R38, P6, PT, R17, R38, RZ ;  /* 0x0000002611267210 */ /* 0x000fe20007fde0ff */
[----:B------:R-:W-:Y:S01]  /*72d10*/  IMAD.X R37, R19, 0x1, R37, P3 ;  /* 0x0000000113257824 */ /* 0x000fe200018e0625 */
[----:B------:R-:W-:Y:S01]  /*72d20*/  IADD3 R36, P3, PT, R17, R36, RZ ;  /* 0x0000002411247210 */ /* 0x000fe20007f7e0ff */
[----:B------:R0:W-:Y:S02]  /*72d30*/  STL [R1+0x368c], R46 ;  /* 0x00368c2e01007387 */ /* 0x0001e40000100800 */
[----:B------:R-:W-:-:S02]  /*72d40*/  IMAD.X R35, R19, 0x1, R35, P6 ;  /* 0x0000000113237824 */ /* 0x000fc400030e0623 */
[----:B------:R0:W-:Y:S01]  /*72d50*/  STL [R1+0x36d4], R45 ;  /* 0x0036d42d01007387 */ /* 0x0001e20000100800 */
[----:B------:R-:W-:-:S03]  /*72d60*/  IADD3 R34, P6, PT, R17, R34, RZ ;  /* 0x0000002211227210 */ /* 0x000fc60007fde0ff */
[----:B------:R0:W-:Y:S01]  /*72d70*/  STL [R1+0x36bc], R44 ;  /* 0x0036bc2c01007387 */ /* 0x0001e20000100800 */
[----:B------:R-:W-:-:S03]  /*72d80*/  IMAD.X R33, R19, 0x1, R33, P3 ;  /* 0x0000000113217824 */ /* 0x000fc600018e0621 */
        /* <DEDUP_REMOVED lines=10> */
[----:B------:R0:W-:Y:S04]  /*72e30*/  STL [R1+0x3678], R38 ;  /* 0x0036782601007387 */ /* 0x0001e80000100800 */
        /* <DEDUP_REMOVED lines=10> */
[----:B----4-:R-:W-:-:S03]  /*72ee0*/  IMAD.X R23, R19, 0x1, R23, P6 ;  /* 0x0000000113177824 */ /* 0x010fc600030e0617 */
[----:B------:R0:W-:Y:S04]  /*72ef0*/  STL [R1+0x3654], R31 ;  /* 0x0036541f01007387 */ /* 0x0001e80000100800 */
[----:B------:R0:W-:Y:S04]  /*72f00*/  STL [R1+0xf38], R30 ;  /* 0x000f381e01007387 */ /* 0x0001e80000100800 */
[----:B------:R0:W-:Y:S04]  /*72f10*/  STL [R1+0x1744], R29 ;  /* 0x0017441d01007387 */ /* 0x0001e80000100800 */
[----:B------:R0:W-:Y:S04]  /*72f20*/  STL [R1+0xf28], R28 ;  /* 0x000f281c01007387 */ /* 0x0001e80000100800 */
[----:B------:R0:W-:Y:S04]  /*72f30*/  STL [R1+0xf34], R27 ;  /* 0x000f341b01007387 */ /* 0x0001e80000100800 */
[----:B------:R0:W-:Y:S04]  /*72f40*/  STL [R1+0xf18], R26 ;  /* 0x000f181a01007387 */ /* 0x0001e80000100800 */
[----:B------:R0:W-:Y:S04]  /*72f50*/  STL [R1+0xf24], R25 ;  /* 0x000f241901007387 */ /* 0x0001e80000100800 */
[----:B------:R0:W-:Y:S04]  /*72f60*/  STL [R1+0xf08], R24 ;  /* 0x000f081801007387 */ /* 0x0001e80000100800 */
[----:B------:R0:W-:Y:S01]  /*72f70*/  STL [R1+0xf14], R23 ;  /* 0x000f141701007387 */ /* 0x0001e20000100800 */
[----:B------:R-:W-:-:S05]  /*72f80*/  IADD3 R8, P6, PT, R17, R8, RZ ;  /* 0x0000000811087210 */ /* 0x000fca0007fde0ff */
[----:B------:R-:W-:Y:S01]  /*72f90*/  IMAD.X R9, R19, 0x1, R9, P6 ;  /* 0x0000000113097824 */ /* 0x000fe200030e0609 */
[----:B------:R-:W-:-:S05]  /*72fa0*/  IADD3 R2, P6, PT, R17, R2, RZ ;  /* 0x0000000211027210 */ /* 0x000fca0007fde0ff */
[C---:B------:R-:W-:Y:S02]  /*72fb0*/  IMAD.X R3, R19.reuse, 0x1, R3, P6 ;  /* 0x0000000113037824 */ /* 0x040fe400030e0603 */
[----:B--2---:R-:W-:-:S05]  /*72fc0*/  IMAD.X R22, R19, 0x1, R22, P3 ;  /* 0x0000000113167824 */ /* 0x004fca00018e0616 */
[----:B------:R0:W-:Y:S01]  /*72fd0*/  STL [R1+0xf04], R22 ;  /* 0x000f041601007387 */ /* 0x0001e20000100800 */
[----:B------:R-:W-:-:S05]  /*72fe0*/  IADD3 R4, P3, PT, R17, R4, RZ ;  /* 0x0000000411047210 */ /* 0x000fca0007f7e0ff */
[----:B------:R-:W-:Y:S01]  /*72ff0*/  IMAD.X R5, R19, 0x1, R5, P3 ;  /* 0x0000000113057824 */ /* 0x000fe200018e0605 */
[----:B-1----:R-:W-:Y:S07]  /*73000*/  @!P5 BRA `(.L_x_8) ;  /* 0x0000051c00d8d947 */ /* 0x002fee0003800000 */
.L_x_16:
[----:B0-----:R-:W2:Y:S01]  /*73010*/  LDL.LU R23, [R1+0xefc] ;  /* 0x000efc0001177983 */ /* 0x001ea20000300800 */
[----:B------:R-:W0:Y:S03]  /*73020*/  LDC R21, c[0x0][0x3a0] ;  /* 0x0000e800ff157b82 */ /* 0x000e260000000800 */
[----:B------:R-:W3:Y:S04]  /*73030*/  LDL.LU R22, [R1+0xf00] ;  /* 0x000f000001167983 */ /* 0x000ee80000300800 */
        /* <DEDUP_REMOVED lines=284> */
[----:B-1----:R-:W4:Y:S04]  /*74200*/  LDL R45, [R1+0x36e0] ;  /* 0x0036e000012d7983 */ /* 0x002f280000100800 */
        /* <DEDUP_REMOVED lines=356> */
[----:B-1----:R-:W2:Y:S01]  /*75850*/  LDL.LU R41, [R1+0xf10] ;  /* 0x000f100001297983 */ /* 0x002ea20000300800 */
[----:B----4-:R-:W-:-:S03]  /*75860*/  VIADD R45, R45, 0x1 ;  /* 0x000000012d2d7836 */ /* 0x010fc60000000000 */
[----:B------:R-:W-:Y:S01]  /*75870*/  STL [R1+0x3bac], R25 ;  /* 0x003bac1901007387 */ /* 0x000fe20000100800 */
[----:B0-----:R-:W-:-:S03]  /*75880*/  IMAD R21, R45, -0x100, R21 ;  /* 0xffffff002d157824 */ /* 0x001fc600078e0215 */
        /* <DEDUP_REMOVED lines=227> */
[----:B------:R-:W-:-:S03]  /*766c0*/  ISETP.GT.AND P3, PT, R21, 0x1, PT ;  /* 0x000000011500780c */ /* 0x000fc60003f64270 */
[----:B------:R-:W-:Y:S04]  /*766d0*/  STL [R1+0x3964], R18 ;  /* 0x0039641201007387 */ /* 0x000fe80000100800 */
[----:B------:R-:W-:Y:S04]  /*766e0*/  STL [R1+0x396c], R18 ;  /* 0x00396c1201007387 */ /* 0x000fe80000100800 */
[----:B------:R-:W-:Y:S01]  /*766f0*/  STL [R1+0x3974], R18 ;  /* 0x0039741201007387 */ /* 0x000fe20000100800 */
[----:B---3--:R-:W-:-:S03]  /*76700*/  IADD3 R22, P5, PT, R17, R22, RZ ;  /* 0x0000001611167210 */ /* 0x008fc60007fbe0ff */
[----:B------:R-:W-:Y:S04]  /*76710*/  STL [R1+0x397c], R18 ;  /* 0x00397c1201007387 */ /* 0x000fe80000100800 */
[----:B------:R-:W-:Y:S04]  /*76720*/  STL [R1+0x3984], R18 ;  /* 0x0039841201007387 */ /* 0x000fe80000100800 */
[----:B------:R-:W-:Y:S04]  /*76730*/  STL [R1+0x398c], R18 ;  /* 0x00398c1201007387 */ /* 0x000fe80000100800 */
[----:B------:R-:W-:Y:S01]  /*76740*/  STL [R1+0x3994], R18 ;  /* 0x0039941201007387 */ /* 0x000fe20000100800 */
[----:B------:R-:W-:-:S03]  /*76750*/  PRMT R13, RZ, 0x7610, R13 ;  /* 0x00007610ff0d7816 */ /* 0x000fc6000000000d */
[----:B------:R-:W-:Y:S01]  /*76760*/  STL [R1+0x399c], R18 ;  /* 0x00399c1201007387 */ /* 0x000fe20000100800 */
[----:B--2---:R-:W-:-:S03]  /*76770*/  IMAD.X R23, R19, 0x1, R23, P5 ;  /* 0x0000000113177824 */ /* 0x004fc600028e0617 */
[----:B------:R-:W-:Y:S04]  /*76780*/  STL [R1+0x36f4], R72 ;  /* 0x0036f44801007387 */ /* 0x000fe80000100800 */
[----:B------:R-:W-:Y:S04]  /*76790*/  STL [R1+0x37e8], R72 ;  /* 0x0037e84801007387 */ /* 0x000fe80000100800 */
[----:B------:R-:W-:Y:S04]  /*767a0*/  STL [R1+0x37f0], R72 ;  /* 0x0037f04801007387 */ /* 0x000fe80000100800 */
[----:B------:R-:W-:Y:S04]  /*767b0*/  STL [R1+0x39a0], R72 ;  /* 0x0039a04801007387 */ /* 0x000fe80000100800 */
[----:B------:R-:W-:Y:S04]  /*767c0*/  STL [R1+0x36e4], R45 ;  /* 0x0036e42d01007387 */ /* 0x000fe80000100800 */
[----:B0-----:R-:W2:Y:S04]  /*767d0*/  LDL.LU R0, [R1+0xf0c] ;  /* 0x000f0c0001007983 */ /* 0x001ea80000300800 */
[----:B------:R-:W3:Y:S04]  /*767e0*/  LDL.LU R33, [R1+0xf20] ;  /* 0x000f200001217983 */ /* 0x000ee80000300800 */
[----:B------:R0:W-:Y:S04]  /*767f0*/  STL [R1+0xf00], R22 ;  /* 0x000f001601007387 */ /* 0x0001e80000100800 */
[----:B------:R1:W-:Y:S04]  /*76800*/  STL [R1+0xefc], R23 ;  /* 0x000efc1701007387 */ /* 0x0003e80000100800 */
[----:B------:R4:W2:Y:S04]  /*76810*/  @P3 LDG.E.U8 R13, desc[UR8][R22.64] ;  /* 0x00000008160d3981 */ /* 0x0008a8000c1e1100 */
[----:B0-----:R-:W4:Y:S04]  /*76820*/  LDL R22, [R1+0xf04] ;  /* 0x000f040001167983 */ /* 0x001f280000100800 */
[----:B-1----:R-:W4:Y:S01]  /*76830*/  LDL R23, [R1+0xf08] ;  /* 0x000f080001177983 */ /* 0x002f220000100800 */
[----:B------:R-:W-:-:S02]  /*76840*/  IADD3 R41, P6, PT, R17, R41, RZ ;  /* 0x0000002911297210 */ /* 0x000fc40007fde0ff */
[----:B------:R-:W-:Y:S02]  /*76850*/  PRMT R17, RZ, 0x7610, R17 ;  /* 0x00007610ff117816 */ /* 0x000fe40000000011 */
[-C--:B----4-:R-:W-:Y:S01]  /*76860*/  @P3 LOP3.LUT R23, R23, R22.reuse, RZ, 0x3c, !PT ;  /* 0x0000001617173212 */ /* 0x090fe200078e3cff */
[----:B--2---:R0:W-:Y:S03]  /*76870*/  STL [R1+0xef8], R13 ;  /* 0x000ef80d01007387 */ /* 0x0041e60000100800 */
[----:B------:R-:W-:-:S04]  /*76880*/  @P3 LOP3.LUT R22, R23, R22, RZ, 0x3c, !PT ;  /* 0x0000001617163212 */ /* 0x000fc800078e3cff */
[----:B------:R-:W-:Y:S01]  /*76890*/  @P3 LOP3.LUT R23, R23, R22, RZ, 0x3c, !PT ;  /* 0x0000001617173212 */ /* 0x000fe200078e3cff */
[----:B------:R-:W-:Y:S01]  /*768a0*/  IMAD.X R0, R19, 0x1, R0, P6 ;  /* 0x0000000113007824 */ /* 0x000fe200030e0600 */
[----:B0-----:R-:W2:Y:S04]  /*768b0*/  LDL.LU R13, [R1+0xf1c] ;  /* 0x000f1c00010d7983 */ /* 0x001ea80000300800 */
[----:B------:R0:W4:Y:S04]  /*768c0*/  @P3 LDG.E.U8 R17, desc[UR8][R22.64] ;  /* 0x0000000816113981 */ /* 0x000128000c1e1100 */
[----:B------:R-:W2:Y:S04]  /*768d0*/  LDL R45, [R1+0xf24] ;  /* 0x000f2400012d7983 */ /* 0x000ea80000100800 */
[----:B------:R-:W2:Y:S01]  /*768e0*/  LDL R44, [R1+0xf28] ;  /* 0x000f2800012c7983 */ /* 0x000ea20000100800 */
[----:B0-----:R-:W-:-:S03]  /*768f0*/  PRMT R23, RZ, 0x7610, R23 ;  /* 0x00007610ff177816 */ /* 0x001fc60000000017 */
[----:B------:R-:W2:Y:S01]  /*76900*/  LDL.LU R25, [R1+0xf30] ;  /* 0x000f300001197983 */ /* 0x000ea20000300800 */
[----:B------:R-:W-:Y:S02]  /*76910*/  PRMT R40, RZ, 0x7610, R40 ;  /* 0x00007610ff287816 */ /* 0x000fe40000000028 */
[----:B------:R-:W-:Y:S01]  /*76920*/  ISETP.GT.AND P5, PT, R21, 0x2, PT ;  /* 0x000000021500780c */ /* 0x000fe20003fa4270 */
[----:B------:R-:W-:Y:S01]  /*76930*/  STL [R1+0xf10], R41 ;  /* 0x000f102901007387 */ /* 0x000fe20000100800 */
[----:B------:R-:W-:-:S03]  /*76940*/  @P3 IMAD.MOV.U32 R22, RZ, RZ, R41 ;  /* 0x000000ffff163224 */ /* 0x000fc600078e0029 */
[----:B----4-:R0:W-:Y:S04]  /*76950*/  STL [R1+0xef4], R17 ;  /* 0x000ef41101007387 */ /* 0x0101e80000100800 */
[----:B------:R-:W-:Y:S04]  /*76960*/  STL [R1+0xf0c], R0 ;  /* 0x000f0c0001007387 */ /* 0x000fe80000100800 */
[----:B------:R1:W-:Y:S01]  /*76970*/  STL.S16 [R1+0xeec], R23 ;  /* 0x000eec1701007387 */ /* 0x0003e20000100600 */
[----:B0-----:R-:W0:Y:S01]  /*76980*/  LDC R17, c[0x0][0x3a8] ;  /* 0x0000ea00ff117b82 */ /* 0x001e220000000800 */
[----:B-1----:R-:W-:-:S02]  /*76990*/  @P3 IMAD.MOV.U32 R23, RZ, RZ, R0 ;  /* 0x000000ffff173224 */ /* 0x002fc400078e0000 */
[----:B------:R-:W4:Y:S04]  /*769a0*/  LDL.LU R0, [R1+0x466c] ;  /* 0x00466c0001007983 */ /* 0x000f280000300800 */
[----:B------:R-:W4:Y:S04]  /*769b0*/  @P3 LDG.E.U8 R40, desc[UR8][R22.64] ;  /* 0x0000000816283981 */ /* 0x000f28000c1e1100 */
[----:B------:R-:W4:Y:S01]  /*769c0*/  LDL.LU R41, [R1+0x4668] ;  /* 0x0046680001297983 */ /* 0x000f220000300800 */
[----:B0-----:R-:W-:-:S03]  /*769d0*/  IMAD.SHL.U32 R17, R17, 0x100, RZ ;  /* 0x0000010011117824 */ /* 0x001fc600078e00ff */
[----:B------:R-:W4:Y:S04]  /*769e0*/  LDL R22, [R1+0xf14] ;  /* 0x000f140001167983 */ /* 0x000f280000100800 */
[----:B------:R-:W4:Y:S01]  /*769f0*/  LDL R23, [R1+0xf18] ;  /* 0x000f180001177983 */ /* 0x000f220000100800 */
[----:B---3--:R-:W-:-:S05]  /*76a00*/  IADD3 R33, P6, PT, R17, R33, RZ ;  /* 0x0000002111217210 */ /* 0x008fca0007fde0ff */
[----:B------:R-:W-:Y:S01]  /*76a10*/  STL [R1+0xf20], R33 ;  /* 0x000f202101007387 */ /* 0x000fe20000100800 */
[----:B--2---:R-:W-:-:S03]  /*76a20*/  IMAD.X R13, R19, 0x1, R13, P6 ;  /* 0x00000001130d7824 */ /* 0x004fc600030e060d */
[----:B----4-:R0:W-:Y:S04]  /*76a30*/  STL [R1+0xef0], R40 ;  /* 0x000ef02801007387 */ /* 0x0101e80000100800 */
[----:B0-----:R-:W2:Y:S04]  /*76a40*/  LDL.LU R40, [R1+0xf40] ;  /* 0x000f400001287983 */ /* 0x001ea80000300800 */
[----:B------:R-:W3:Y:S01]  /*76a50*/  LDL R19, [R1+0xeec] ;  /* 0x000eec0001137983 */ /* 0x000ee20000100800 */
[----:B------:R-:W-:-:S04]  /*76a60*/  @P3 LOP3.LUT R23, R23, R22, RZ, 0x3c, !PT ;  /* 0x0000001617173212 */ /* 0x000fc800078e3cff */
[----:B------:R-:W-:-:S04]  /*76a70*/  @P3 LOP3.LUT R22, R23, R22, RZ, 0x3c, !PT ;  /* 0x0000001617163212 */ /* 0x000fc800078e3cff */
[----:B------:R-:W-:Y:S02]  /*76a80*/  @P3 LOP3.LUT R23, R23, R22, RZ, 0x3c, !PT ;  /* 0x0000001617173212 */ /* 0x000fe400078e3cff */
[----:B------:R-:W-:-:S03]  /*76a90*/  PRMT R17, RZ, 0x7610, R17 ;  /* 0x00007610ff117816 */ /* 0x000fc60000000011 */
[----:B---3--:R0:W3:Y:S02]  /*76aa0*/  @P3 LDG.E.U8 R19, desc[UR8][R22.64] ;  /* 0x0000000816133981 */ /* 0x0080e4000c1e1100 */
[----:B0-----:R-:W-:Y:S02]  /*76ab0*/  @P5 IMAD.MOV.U32 R22, RZ, RZ, R33 ;  /* 0x000000ffff165224 */ /* 0x001fe400078e0021 */
[----:B------:R-:W-:-:S05]  /*76ac0*/  @P5 IMAD.MOV.U32 R23, RZ, RZ, R13 ;  /* 0x000000ffff175224 */ /* 0x000fca00078e000d */
[----:B------:R0:W4:Y:S01]  /*76ad0*/  @P5 LDG.E.U8 R17, desc[UR8][R22.64] ;  /* 0x0000000816115981 */ /* 0x000122000c1e1100 */
[----:B------:R-:W-:Y:S01]  /*76ae0*/  PRMT R41, RZ, 0x7610, R41 ;  /* 0x00007610ff297816 */ /* 0x000fe20000000029 */
[----:B0-----:R-:W-:Y:S02]  /*76af0*/  @P5 IMAD.MOV.U32 R22, RZ, RZ, R44 ;  /* 0x000000ffff165224 */ /* 0x001fe400078e002c */
[----:B------:R-:W-:-:S05]  /*76b00*/  @P5 IMAD.MOV.U32 R23, RZ, RZ, R45 ;  /* 0x000000ffff175224 */ /* 0x000fca00078e002d */
[----:B------:R0:W2:Y:S04]  /*76b10*/  @P5 LDG.E.U8 R41, desc[UR8][R22.64] ;  /* 0x0000000816295981 */ /* 0x0000a8000c1e1100 */
[----:B---3--:R1:W-:Y:S04]  /*76b20*/  @P3 STL [R1+0xeec], R19 ;  /* 0x000eec1301003387 */ /* 0x0083e80000100800 */
[----:B------:R3:W-:Y:S01]  /*76b30*/  STL [R1+0xf1c], R13 ;  /* 0x000f1c0d01007387 */ /* 0x0007e20000100800 */
[----:B-1----:R-:W1:Y:S03]  /*76b40*/  LDC R19, c[0x0][0x3a8] ;  /* 0x0000ea00ff137b82 */ /* 0x002e660000000800 */
[----:B---3--:R-:W3:Y:S04]  /*76b50*/  LDL.LU R13, [R1+0x4664] ;  /* 0x00466400010d7983 */ /* 0x008ee80000300800 */
[----:B------:R-:W3:Y:S04]  /*76b60*/  LDL.LU R33, [R1+0x4660] ;  /* 0x0046600001217983 */ /* 0x000ee80000300800 */
[----:B----4-:R4:W-:Y:S02]  /*76b70*/  STL [R1+0xee8], R17 ;  /* 0x000ee81101007387 */ /* 0x0109e40000100800 */
[----:B----4-:R-:W4:Y:S02]  /*76b80*/  LDC R17, c[0x0][0x3a8] ;  /* 0x0000ea00ff117b82 */ /* 0x010f240000000800 */
[----:B----4-:R-:W-:-:S05]  /*76b90*/  IMAD.SHL.U32 R17, R17, 0x100, RZ ;  /* 0x0000010011117824 */ /* 0x010fca00078e00ff */
[----:B------:R-:W-:-:S05]  /*76ba0*/  IADD3 R25, P6, PT, R17, R25, RZ ;  /* 0x0000001911197210 */ /* 0x000fca0007fde0ff */
[----:B------:R4:W-:Y:S04]  /*76bb0*/  STL [R1+0xf30], R25 ;  /* 0x000f301901007387 */ /* 0x0009e80000100800 */
[----:B------:R-:W3:Y:S01]  /*76bc0*/  LDL.LU R22, [R1+0xf2c] ;  /* 0x000f2c0001167983 */ /* 0x000ee20000300800 */
[----:B-1----:R-:W-:Y:S02]  /*76bd0*/  IMAD.SHL.U32 R19, R19, 0x100, RZ ;  /* 0x0000010013137824 */ /* 0x002fe400078e00ff */
[----:B0-----:R-:W-:Y:S01]  /*76be0*/  IMAD.MOV.U32 R23, RZ, RZ, R25 ;  /* 0x000000ffff177224 */ /* 0x001fe200078e0019 */
[----:B------:R-:W3:Y:S02]  /*76bf0*/  LDL R45, [R1+0x1748] ;  /* 0x00174800012d7983 */ /* 0x000ee40000100800 */
[----:B------:R-:W-:-:S02]  /*76c00*/  SHF.R.S32.HI R19, RZ, 0x1f, R19 ;  /* 0x0000001fff137819 */ /* 0x000fc40000011413 */
[----:B----4-:R-:W4:Y:S04]  /*76c10*/  LDL.LU R25, [R1+0x364c] ;  /* 0x00364c0001197983 */ /* 0x010f280000300800 */
[----:B--2---:R0:W-:Y:S04]  /*76c20*/  STL [R1+0xee4], R41 ;  /* 0x000ee42901007387 */ /* 0x0041e80000100800 */
[----:B0-----:R-:W2:Y:S04]  /*76c30*/  LDL.LU R41, [R1+0x3650] ;  /* 0x0036500001297983 */ /* 0x001ea80000300800 */
[----:B------:R-:W2:Y:S01]  /*76c40*/  LDL.LU R44, [R1+0x3660] ;  /* 0x00366000012c7983 */ /* 0x000ea20000300800 */
[----:B---3--:R-:W-:Y:S01]  /*76c50*/  PRMT R33, RZ, 0x7610, R33 ;  /* 0x00007610ff217816 */ /* 0x008fe20000000021 */
[----:B------:R-:W-:Y:S01]  /*76c60*/  IMAD.X R22, R19, 0x1, R22, P6 ;  /* 0x0000000113167824 */ /* 0x000fe200030e0616 */
[----:B------:R-:W-:-:S02]  /*76c70*/  IADD3 R40, P6, PT, R17, R40, RZ ;  /* 0x0000002811287210 */ /* 0x000fc40007fde0ff */
[----:B------:R-:W3:Y:S02]  /*76c80*/  LDL.LU R17, [R1+0xf3c] ;  /* 0x000f3c0001117983 */ /* 0x000ee40000300800 */
[-C--:B------:R-:W-:Y:S02]  /*76c90*/  @P5 LOP3.LUT R23, R23, R22.reuse, RZ, 0x3c, !PT ;  /* 0x0000001617175212 */ /* 0x080fe400078e3cff */
[----:B------:R0:W-:Y:S02]  /*76ca0*/  STL [R1+0xf2c], R22 ;  /* 0x000f2c1601007387 */ /* 0x0001e40000100800 */
[----:B0-----:R-:W-:-:S04]  /*76cb0*/  @P5 LOP3.LUT R22, R23, R22, RZ, 0x3c, !PT ;  /* 0x0000001617165212 */ /* 0x001fc800078e3cff */
[----:B------:R-:W-:-:S05]  /*76cc0*/  @P5 LOP3.LUT R23, R23, R22, RZ, 0x3c, !PT ;  /* 0x0000001617175212 */ /* 0x000fca00078e3cff */
[----:B------:R-:W2:Y:S01]  /*76cd0*/  @P5 LDG.E.U8 R33, desc[UR8][R22.64] ;  /* 0x0000000816215981 */ /* 0x000ea2000c1e1100 */
[----:B------:R-:W-:-:S05]  /*76ce0*/  PRMT R19, RZ, 0x7610, R19 ;  /* 0x00007610ff137816 */ /* 0x000fca0000000013 */
[----:B------:R0:W-:Y:S02]  /*76cf0*/  STL.S16 [R1+0xedc], R19 ;  /* 0x000edc1301007387 */ /* 0x0001e40000100600 */
[----:B0-----:R-:W0:Y:S02]  /*76d00*/  LDC R19, c[0x0][0x3a8] ;  /* 0x0000ea00ff137b82 */ /* 0x001e240000000800 */
[----:B------:R-:W-:Y:S01]  /*76d10*/  STL [R1+0xf40], R40 ;  /* 0x000f402801007387 */ /* 0x000fe20000100800 */
[----:B0-----:R-:W-:-:S05]  /*76d20*/  IMAD.SHL.U32 R19, R19, 0x100, RZ ;  /* 0x0000010013137824 */ /* 0x001fca00078e00ff */
[----:B------:R-:W-:-:S05]  /*76d30*/  SHF.R.S32.HI R19, RZ, 0x1f, R19 ;  /* 0x0000001fff137819 */ /* 0x000fca0000011413 */
[----:B---3--:R-:W-:Y:S02]  /*76d40*/  IMAD.X R17, R19, 0x1, R17, P6 ;  /* 0x0000000113117824 */ /* 0x008fe400030e0611 */
[----:B------:R-:W3:Y:S04]  /*76d50*/  LDL R19, [R1+0xedc] ;  /* 0x000edc0001137983 */ /* 0x000ee80000100800 */
[----:B--2---:R0:W-:Y:S04]  /*76d60*/  STL [R1+0xee0], R33 ;  /* 0x000ee02101007387 */ /* 0x0041e80000100800 */
[----:B0-----:R-:W2:Y:S04]  /*76d70*/  LDL.LU R33, [R1+0x465c] ;  /* 0x00465c0001217983 */ /* 0x001ea80000300800 */
[----:B------:R-:W2:Y:S04]  /*76d80*/  LDL R22, [R1+0xf34] ;  /* 0x000f340001167983 */ /* 0x000ea80000100800 */
[----:B------:R-:W2:Y:S01]  /*76d90*/  LDL R23, [R1+0xf38] ;  /* 0x000f380001177983 */ /* 0x000ea20000100800 */
[----:B------:R-:W-:-:S02]  /*76da0*/  ISETP.GT.AND P3, PT, R21, 0x3, PT ;  /* 0x000000031500780c */ /* 0x000fc40003f64270 */
[----:B--2---:R-:W-:-:S04]  /*76db0*/  @P5 LOP3.LUT R23, R23, R22, RZ, 0x3c, !PT ;  /* 0x0000001617175212 */ /* 0x004fc800078e3cff */
[----:B------:R-:W-:-:S04]  /*76dc0*/  @P5 LOP3.LUT R22, R23, R22, RZ, 0x3c, !PT ;  /* 0x0000001617165212 */ /* 0x000fc800078e3cff */
[----:B------:R-:W-:-:S05]  /*76dd0*/  @P5 LOP3.LUT R23, R23, R22, RZ, 0x3c, !PT ;  /* 0x0000001617175212 */ /* 0x000fca00078e3cff */
[----:B---3--:R0:W2:Y:S01]  /*76de0*/  @P5 LDG.E.U8 R19, desc[UR8][R22.64] ;  /* 0x0000000816135981 */ /* 0x0080a2000c1e1100 */
[----:B------:R-:W-:-:S03]  /*76df0*/  PRMT R13, RZ, 0x7610, R13 ;  /* 0x00007610ff0d7816 */ /* 0x000fc6000000000d */
[----:B------:R1:W-:Y:S01]  /*76e00*/  STL [R1+0xf3c], R17 ;  /* 0x000f3c1101007387 */ /* 0x0003e20000100800 */
[----:B0-----:R-:W-:Y:S02]  /*76e10*/  @P3 IMAD.MOV.U32 R22, RZ, RZ, R40 ;  /* 0x000000ffff163224 */ /* 0x001fe400078e0028 */
[----:B------:R-:W-:Y:S02]  /*76e20*/  @P3 IMAD.MOV.U32 R23, RZ, RZ, R17 ;  /* 0x000000ffff173224 */ /* 0x000fe400078e0011 */
[----:B-1----:R-:W0:Y:S03]  /*76e30*/  LDC R17, c[0x0][0x3a8] ;  /* 0x0000ea00ff117b82 */ /* 0x002e260000000800 */
[----:B------:R1:W3:Y:S04]  /*76e40*/  @P3 LDG.E.U8 R13, desc[UR8][R22.64] ;  /* 0x00000008160d3981 */ /* 0x0002e8000c1e1100 */
[----:B--2---:R2:W-:Y:S04]  /*76e50*/  @P5 STL [R1+0xedc], R19 ;  /* 0x000edc1301005387 */ /* 0x0045e80000100800 */
[----:B------:R-:W3:Y:S01]  /*76e60*/  LDL R23, [R1+0x1744] ;  /* 0x0017440001177983 */ /* 0x000ee20000100800 */
[----:B0-----:R-:W-:-:S02]  /*76e70*/  IMAD.SHL.U32 R17, R17, 0x100, RZ ;  /* 0x0000010011117824 */ /* 0x001fc400078e00ff */
[----:B-1----:R-:W-:-:S03]  /*76e80*/  @P3 IMAD.MOV.U32 R22, RZ, RZ, R45 ;  /* 0x000000ffff163224 */ /* 0x002fc600078e002d */
[----:B------:R-:W-:Y:S01]  /*76e90*/  IADD3 R41, P6, PT, R17, R41, RZ ;  /* 0x0000002911297210 */ /* 0x000fe20007fde0ff */
[----:B--2---:R-:W0:Y:S01]  /*76ea0*/  LDC R19, c[0x0][0x3a8] ;  /* 0x0000ea00ff137b82 */ /* 0x004e220000000800 */
[----:B------:R-:W-:-:S06]  /*76eb0*/  PRMT R17, RZ, 0x7610, R17 ;  /* 0x00007610ff117816 */ /* 0x000fcc0000000011 */
[----:B---3--:R1:W2:Y:S01]  /*76ec0*/  @P3 LDG.E.U8 R17, desc[UR8][R22.64] ;  /* 0x0000000816113981 */ /* 0x0082a2000c1e1100 */
[----:B0-----:R-:W-:-:S05]  /*76ed0*/  IMAD.SHL.U32 R19, R19, 0x100, RZ ;  /* 0x0000010013137824 */ /* 0x001fca00078e00ff */
[----:B------:R-:W-:Y:S01]  /*76ee0*/  SHF.R.S32.HI R19, RZ, 0x1f, R19 ;  /* 0x0000001fff137819 */ /* 0x000fe20000011413 */
[----:B------:R0:W-:Y:S01]  /*76ef0*/  STL [R1+0xed8], R13 ;  /* 0x000ed80d01007387 */ /* 0x0001e20000100800 */
[----:B-1----:R-:W-:-:S03]  /*76f00*/  PRMT R23, RZ, 0x7610, R23 ;  /* 0x00007610ff177816 */ /* 0x002fc60000000017 */
[----:B----4-:R-:W-:Y:S01]  /*76f10*/  IMAD.X R25, R19, 0x1, R25, P6 ;  /* 0x0000000113197824 */ /* 0x010fe200030e0619 */
[----:B0-----:R-:W3:Y:S04]  /*76f20*/  LDL.LU R13, [R1+0x365c] ;  /* 0x00365c00010d7983 */ /* 0x001ee80000300800 */
[----:B------:R-:W4:Y:S04]  /*76f30*/  LDL.LU R40, [R1+0x3670] ;  /* 0x0036700001287983 */ /* 0x000f280000300800 */
[----:B------:R-:W-:Y:S01]  /*76f40*/  STL [R1+0x3650], R41 ;  /* 0x0036502901007387 */ /* 0x000fe20000100800 */
[----:B------:R-:W-:-:S03]  /*76f50*/  PRMT R33, RZ, 0x7610, R33 ;  /* 0x00007610ff217816 */ /* 0x000fc60000000021 */
[----:B------:R-:W3:Y:S01]  /*76f60*/  LDL R45, [R1+0x3668] ;  /* 0x00366800012d7983 */ /* 0x000ee20000100800 */
[----:B------:R-:W-:-:S03]  /*76f70*/  @P3 IMAD.MOV.U32 R22, RZ, RZ, R41 ;  /* 0x000000ffff163224 */ /* 0x000fc600078e0029 */
[----:B--2---:R0:W-:Y:S04]  /*76f80*/  STL [R1+0xed4], R17 ;  /* 0x000ed41101007387 */ /* 0x0041e80000100800 */
[----:B------:R-:W-:Y:S04]  /*76f90*/  STL [R1+0x364c], R25 ;  /* 0x00364c1901007387 */ /* 0x000fe80000100800 */
[----:B------:R1:W-:Y:S01]  /*76fa0*/  STL.S16 [R1+0xecc], R23 ;  /* 0x000ecc1701007387 */ /* 0x0003e20000100600 */
[----:B0-----:R-:W0:Y:S01]  /*76fb0*/  LDC R17, c[0x0][0x3a8] ;  /* 0x0000ea00ff117b82 */ /* 0x001e220000000800 */
[----:B-1----:R-:W-:-:S02]  /*76fc0*/  @P3 IMAD.MOV.U32 R23, RZ, RZ, R25 ;  /* 0x000000ffff173224 */ /* 0x002fc400078e0019 */
[----:B------:R-:W2:Y:S04]  /*76fd0*/  LDL.LU R25, [R1+0x4658] ;  /* 0x0046580001197983 */ /* 0x000ea80000300800 */
[----:B------:R-:W2:Y:S04]  /*76fe0*/  @P3 LDG.E.U8 R33, desc[UR8][R22.64] ;  /* 0x0000000816213981 */ /* 0x000ea8000c1e1100 */
[----:B------:R-:W4:Y:S01]  /*76ff0*/  LDL.LU R41, [R1+0x4654] ;  /* 0x0046540001297983 */ /* 0x000f220000300800 */
[----:B0-----:R-:W-:-:S03]  /*77000*/  IMAD.SHL.U32 R17, R17, 0x100, RZ ;  /* 0x0000010011117824 */ /* 0x001fc600078e00ff */
[----:B------:R-:W4:Y:S04]  /*77010*/  LDL R22, [R1+0x3654] ;  /* 0x0036540001167983 */ /* 0x000f280000100800 */
[----:B------:R-:W4:Y:S01]  /*77020*/  LDL R23, [R1+0x3658] ;  /* 0x0036580001177983 */ /* 0x000f220000100800 */
[----:B------:R-:W-:-:S05]  /*77030*/  IADD3 R44, P6, PT, R17, R44, RZ ;  /* 0x0000002c112c7210 */ /* 0x000fca0007fde0ff */
[----:B------:R-:W-:Y:S01]  /*77040*/  STL [R1+0x3660], R44 ;  /* 0x0036602c01007387 */ /* 0x000fe20000100800 */
[----:B---3--:R-:W-:-:S03]  /*77050*/  IMAD.X R13, R19, 0x1, R13, P6 ;  /* 0x00000001130d7824 */ /* 0x008fc600030e060d */
[----:B--2---:R0:W-:Y:S04]  /*77060*/  STL [R1+0xed0], R33 ;  /* 0x000ed02101007387 */ /* 0x0041e80000100800 */
[----:B0-----:R-:W2:Y:S04]  /*77070*/  LDL.LU R33, [R1+0x3680] ;  /* 0x0036800001217983 */ /* 0x001ea80000300800 */
[----:B------:R-:W3:Y:S01]  /*77080*/  LDL R19, [R1+0xecc] ;  /* 0x000ecc0001137983 */ /* 0x000ee20000100800 */
[----:B----4-:R-:W-:Y:S02]  /*77090*/  @P3 LOP3.LUT R23, R23, R22, RZ, 0x3c, !PT ;  /* 0x0000001617173212 */ /* 0x010fe400078e3cff */
[----:B------:R-:W-:-:S02]  /*770a0*/  ISETP.GT.AND P5, PT, R21, 0x4, PT ;  /* 0x000000041500780c */ /* 0x000fc40003fa4270 */
[----:B------:R-:W-:-:S04]  /*770b0*/  @P3 LOP3.LUT R22, R23, R22, RZ, 0x3c, !PT ;  /* 0x0000001617163212 */ /* 0x000fc800078e3cff */
[----:B------:R-:W-:Y:S02]  /*770c0*/  @P3 LOP3.LUT R23, R23, R22, RZ, 0x3c, !PT ;  /* 0x0000001617173212 */ /* 0x000fe400078e3cff */
[----:B------:R-:W-:-:S03]  /*770d0*/  PRMT R17, RZ, 0x7610, R17 ;  /* 0x00007610ff117816 */ /* 0x000fc60000000011 */
[----:B---3--:R0:W3:Y:S02]  /*770e0*/  @P3 LDG.E.U8 R19, desc[UR8][R22.64] ;  /* 0x0000000816133981 */ /* 0x0080e4000c1e1100 */
[----:B0-----:R-:W-:Y:S02]  /*770f0*/  IMAD.MOV.U32 R22, RZ, RZ, R13 ;  /* 0x000000ffff167224 */ /* 0x001fe400078e000d */
[----:B------:R-:W-:-:S05]  /*77100*/  IMAD.MOV.U32 R23, RZ, RZ, R44 ;  /* 0x000000ffff177224 */ /* 0x000fca00078e002c */
[----:B------:R-:W-:-:S04]  /*77110*/  @P5 LOP3.LUT R23, R23, R22, RZ, 0x3c, !PT ;  /* 0x0000001617175212 */ /* 0x000fc800078e3cff */
[----:B------:R-:W-:-:S04]  /*77120*/  @P5 LOP3.LUT R22, R23, R22, RZ, 0x3c, !PT ;  /* 0x0000001617165212 */ /* 0x000fc800078e3cff */
[----:B------:R-:W-:-:S05]  /*77130*/  @P5 LOP3.LUT R23, R23, R22, RZ, 0x3c, !PT ;  /* 0x0000001617175212 */ /* 0x000fca00078e3cff */
[----:B------:R0:W4:Y:S04]  /*77140*/  @P5 LDG.E.U8 R17, desc[UR8][R22.64] ;  /* 0x0000000816115981 */ /* 0x000128000c1e1100 */
[----:B---3--:R1:W-:Y:S04]  /*77150*/  @P3 STL [R1+0xecc], R19 ;  /* 0x000ecc1301003387 */ /* 0x0083e80000100800 */
[----:B------:R3:W-:Y:S01]  /*77160*/  STL [R1+0x365c], R13 ;  /* 0x00365c0d01007387 */ /* 0x0007e20000100800 */
[----:B------:R-:W-:Y:S01]  /*77170*/  PRMT R41, RZ, 0x7610, R41 ;  /* 0x00007610ff297816 */ /* 0x000fe20000000029 */
[----:B0-----:R-:W-:Y:S01]  /*77180*/  @P5 IMAD.MOV.U32 R22, RZ, RZ, R45 ;  /* 0x000000ffff165224 */ /* 0x001fe200078e002d */
[----:B-1----:R-:W0:Y:S01]  /*77190*/  LDC R19, c[0x0][0x3a8] ;  /* 0x0000ea00ff137b82 */ /* 0x002e220000000800 */
[----:B---3--:R-:W3:Y:S04]  /*771a0*/  LDL.LU R13, [R1+0x4650] ;  /* 0x00465000010d7983 */ /* 0x008ee80000300800 */
[----:B------:R-:W2:Y:S04]  /*771b0*/  LDL.LU R44, [R1+0x367c] ;  /* 0x00367c00012c7983 */ /* 0x000ea80000300800 */
[----:B----4-:R1:W-:Y:S04]  /*771c0*/  STL [R1+0xec8], R17 ;  /* 0x000ec81101007387 */ /* 0x0103e80000100800 */
[----:B------:R-:W4:Y:S01]  /*771d0*/  LDL R23, [R1+0x3664] ;  /* 0x0036640001177983 */ /* 0x000f220000100800 */
[----:B-1----:R-:W1:Y:S02]  /*771e0*/  LDC R17, c[0x0][0x3a8] ;  /* 0x0000ea00ff117b82 */ /* 0x002e640000000800 */
[----:B-1----:R-:W-:-:S05]  /*771f0*/  IMAD.SHL.U32 R17, R17, 0x100, RZ ;  /* 0x0000010011117824 */ /* 0x002fca00078e00ff */
[----:B------:R-:W-:-:S05]  /*77200*/  IADD3 R40, P6, PT, R17, R40, RZ ;  /* 0x0000002811287210 */ /* 0x000fca0007fde0ff */
[----:B------:R-:W-:Y:S04]  /*77210*/  STL [R1+0x3670], R40 ;  /* 0x0036702801007387 */ /* 0x000fe80000100800 */
[----:B----4-:R1:W4:Y:S04]  /*77220*/  @P5 LDG.E.U8 R41, desc[UR8][R22.64] ;  /* 0x0000000816295981 */ /* 0x010328000c1e1100 */
[----:B------:R-:W2:Y:S01]  /*77230*/  LDL.LU R22, [R1+0x366c] ;  /* 0x00366c0001167983 */ /* 0x000ea20000300800 */
[----:B0-----:R-:W-:-:S05]  /*77240*/  IMAD.SHL.U32 R19, R19, 0x100, RZ ;  /* 0x0000010013137824 */ /* 0x001fca00078e00ff */
[----:B------:R-:W-:Y:S01]  /*77250*/  SHF.R.S32.HI R19, RZ, 0x1f, R19 ;  /* 0x0000001fff137819 */ /* 0x000fe20000011413 */
[----:B-1----:R-:W-:Y:S01]  /*77260*/  IMAD.MOV.U32 R23, RZ, RZ, R40 ;  /* 0x000000ffff177224 */ /* 0x002fe200078e0028 */
[----:B------:R-:W-:Y:S01]  /*77270*/  PRMT R25, RZ, 0x7610, R25 ;  /* 0x00007610ff197816 */ /* 0x000fe20000000019 */
[----:B----4-:R0:W-:Y:S02]  /*77280*/  STL [R1+0xec4], R41 ;  /* 0x000ec42901007387 */ /* 0x0101e40000100800 */
[----:B--2---:R-:W-:Y:S02]  /*77290*/  IMAD.X R22, R19, 0x1, R22, P6 ;  /* 0x0000000113167824 */ /* 0x004fe400030e0616 */
[----:B0-----:R-:W2:Y:S03]  /*772a0*/  LDL.LU R41, [R1+0x36ac] ;  /* 0x0036ac0001297983 */ /* 0x001ea60000300800 */
[-C--:B------:R-:W-:Y:S01]  /*772b0*/  @P5 LOP3.LUT R23, R23, R22.reuse, RZ, 0x3c, !PT ;  /* 0x0000001617175212 */ /* 0x080fe200078e3cff */
[----:B------:R-:W4:Y:S04]  /*772c0*/  LDL.LU R40, [R1+0x36b8] ;  /* 0x0036b80001287983 */ /* 0x000f280000300800 */
[----:B------:R-:W2:Y:S04]  /*772d0*/  LDL.LU R45, [R1+0x36d8] ;  /* 0x0036d800012d7983 */ /* 0x000ea80000300800 */
[----:B------:R0:W-:Y:S02]  /*772e0*/  STL [R1+0x366c], R22 ;  /* 0x00366c1601007387 */ /* 0x0001e40000100800 */
[----:B0-----:R-:W-:-:S04]  /*772f0*/  @P5 LOP3.LUT R22, R23, R22, RZ, 0x3c, !PT ;  /* 0x0000001617165212 */ /* 0x001fc800078e3cff */
[----:B------:R-:W-:-:S05]  /*77300*/  @P5 LOP3.LUT R23, R23, R22, RZ, 0x3c, !PT ;  /* 0x0000001617175212 */ /* 0x000fca00078e3cff */
[----:B------:R-:W2:Y:S01]  /*77310*/  @P5 LDG.E.U8 R25, desc[UR8][R22.64] ;  /* 0x0000000816195981 */ /* 0x000ea2000c1e1100 */
[----:B------:R-:W-:-:S05]  /*77320*/  IADD3 R33, P6, PT, R17, R33, RZ ;  /* 0x0000002111217210 */ /* 0x000fca0007fde0ff */
[----:B------:R-:W-:Y:S04]  /*77330*/  STL [R1+0x3680], R33 ;  /* 0x0036802101007387 */ /* 0x000fe80000100800 */
[----:B--2---:R0:W-:Y:S04]  /*77340*/  STL [R1+0xec0], R25 ;  /* 0x000ec01901007387 */ /* 0x0041e80000100800 */
[----:B0-----:R-:W2:Y:S04]  /*77350*/  LDL.LU R25, [R1+0x464c] ;  /* 0x00464c0001197983 */ /* 0x001ea80000300800 */
[----:B------:R-:W2:Y:S04]  /*77360*/  LDL R22, [R1+0x3674] ;  /* 0x0036740001167983 */ /* 0x000ea80000100800 */
[----:B------:R-:W2:Y:S01]  /*77370*/  LDL R23, [R1+0x3678] ;  /* 0x0036780001177983 */ /* 0x000ea20000100800 */
[----:B------:R-:W-:-:S02]  /*77380*/  PRMT R17, RZ, 0x7610, R17 ;  /* 0x00007610ff117816 */ /* 0x000fc40000000011 */
[----:B------:R-:W-:Y:S02]  /*77390*/  ISETP.GT.AND P3, PT, R21, 0x5, PT ;  /* 0x000000051500780c */ /* 0x000fe40003f64270 */
[----:B--2---:R-:W-:-:S04]  /*773a0*/  @P5 LOP3.LUT R23, R23, R22, RZ, 0x3c, !PT ;  /* 0x0000001617175212 */ /* 0x004fc800078e3cff */
[----:B------:R-:W-:-:S04]  /*773b0*/  @P5 LOP3.LUT R22, R23, R22, RZ, 0x3c, !PT ;  /* 0x0000001617165212 */ /* 0x000fc800078e3cff */
[----:B------:R-:W-:-:S05]  /*773c0*/  @P5 LOP3.LUT R23, R23, R22, RZ, 0x3c, !PT ;  /* 0x0000001617175212 */ /* 0x000fca00078e3cff */
[----:B------:R0:W2:Y:S01]  /*773d0*/  @P5 LDG.E.U8 R17, desc[UR8][R22.64] ;  /* 0x0000000816115981 */ /* 0x0000a2000c1e1100 */
[----:B------:R-:W-:Y:S01]  /*773e0*/  IMAD.X R44, R19, 0x1, R44, P6 ;  /* 0x00000001132c7824 */ /* 0x000fe200030e062c */
[----:B---3--:R-:W-:-:S04]  /*773f0*/  PRMT R13, RZ, 0x7610, R13 ;  /* 0x00007610ff0d7816 */ /* 0x008fc8000000000d */
[----:B------:R-:W-:Y:S01]  /*77400*/  STL [R1+0x367c], R44 ;  /* 0x00367c2c01007387 */ /* 0x000fe20000100800 */
[----:B0-----:R-:W-:Y:S02]  /*77410*/  @P3 IMAD.MOV.U32 R22, RZ, RZ, R33 ;  /* 0x000000ffff163224 */ /* 0x001fe400078e0021 */
[----:B------:R-:W-:-:S05]  /*77420*/  @P3 IMAD.MOV.U32 R23, RZ, RZ, R44 ;  /* 0x000000ffff173224 */ /* 0x000fca00078e002c */
[----:B------:R-:W3:Y:S04]  /*77430*/  @P3 LDG.E.U8 R13, desc[UR8][R22.64] ;  /* 0x00000008160d3981 */ /* 0x000ee8000c1e1100 */
[----:B--2---:R0:W-:Y:S04]  /*77440*/  STL [R1+0xebc], R17 ;  /* 0x000ebc1101007387 */ /* 0x0041e80000100800 */
[----:B------:R-:W2:Y:S04]  /*77450*/  LDL R22, [R1+0x3684] ;  /* 0x0036840001167983 */ /* 0x000ea80000100800 */
[----:B------:R-:W2:Y:S01]  /*77460*/  LDL R23, [R1+0x3688] ;  /* 0x0036880001177983 */ /* 0x000ea20000100800 */
[----:B0-----:R-:W0:Y:S01]  /*77470*/  LDC R17, c[0x0][0x3a8] ;  /* 0x0000ea00ff117b82 */ /* 0x001e220000000800 */
[----:B------:R-:W-:-:S02]  /*77480*/  PRMT R25, RZ, 0x7610, R25 ;  /* 0x00007610ff197816 */ /* 0x000fc40000000019 */
[----:B------:R-:W2:Y:S01]  /*77490*/  LDL R44, [R1+0x36b4] ;  /* 0x0036b400012c7983 */ /* 0x000ea20000100800 */
[----:B------:R-:W-:-:S03]  /*774a0*/  PRMT R19, RZ, 0x7610, R19 ;  /* 0x00007610ff137816 */ /* 0x000fc60000000013 */
[----:B------:R-:W2:Y:S04]  /*774b0*/  LDL.LU R33, [R1+0x36d0] ;  /* 0x0036d00001217983 */ /* 0x000ea80000300800 */
[----:B---3--:R1:W-:Y:S04]  /*774c0*/  STL [R1+0xeb8], R13 ;  /* 0x000eb80d01007387 */ /* 0x0083e80000100800 */
[----:B-1----:R-:W3:Y:S01]  /*774d0*/  LDL.LU R13, [R1+0x3698] ;  /* 0x00369800010d7983 */ /* 0x002ee20000300800 */
[----:B0-----:R-:W-:-:S03]  /*774e0*/  IMAD.SHL.U32 R17, R17, 0x100, RZ ;  /* 0x0000010011117824 */ /* 0x001fc600078e00ff */
[----:B------:R0:W-:Y:S02]  /*774f0*/  STL.S16 [R1+0xeb0], R19 ;  /* 0x000eb01301007387 */ /* 0x0001e40000100600 */
[----:B----4-:R-:W-:Y:S02]  /*77500*/  IADD3 R40, P6, PT, R17, R40, RZ ;  /* 0x0000002811287210 */ /* 0x010fe40007fde0ff */
[----:B0-----:R-:W-:-:S03]  /*77510*/  SHF.R.S32.HI R19, RZ, 0x1f, R17 ;  /* 0x0000001fff137819 */ /* 0x001fc60000011411 */
[----:B------:R-:W-:Y:S02]  /*77520*/  STL [R1+0x36b8], R40 ;  /* 0x0036b82801007387 */ /* 0x000fe40000100800 */
[----:B------:R-:W-:Y:S02]  /*77530*/  IMAD.X R41, R19, 0x1, R41, P6 ;  /* 0x0000000113297824 */ /* 0x000fe400030e0629 */
[----:B------:R-:W4:Y:S01]  /*77540*/  LDL R19, [R1+0xeb0] ;  /* 0x000eb00001137983 */ /* 0x000f220000100800 */
[----:B--2---:R-:W-:-:S04]  /*77550*/  @P3 LOP3.LUT R23, R23, R22, RZ, 0x3c, !PT ;  /* 0x0000001617173212 */ /* 0x004fc800078e3cff */
[----:B------:R-:W-:-:S04]  /*77560*/  @P3 LOP3.LUT R22, R23, R22, RZ, 0x3c, !PT ;  /* 0x0000001617163212 */ /* 0x000fc800078e3cff */
[----:B------:R-:W-:-:S05]  /*77570*/  @P3 LOP3.LUT R23, R23, R22, RZ, 0x3c, !PT ;  /* 0x0000001617173212 */ /* 0x000fca00078e3cff */
[----:B------:R0:W2:Y:S04]  /*77580*/  @P3 LDG.E.U8 R25, desc[UR8][R22.64] ;  /* 0x0000000816193981 */ /* 0x0000a8000c1e1100 */
[----:B------:R-:W-:Y:S01]  /*77590*/  STL [R1+0x36ac], R41 ;  /* 0x0036ac2901007387 */ /* 0x000fe20000100800 */
[----:B0-----:R-:W-:Y:S01]  /*775a0*/  PRMT R23, RZ, 0x7610, R23 ;  /* 0x00007610ff177816 */ /* 0x001fe20000000017 */
[----:B------:R-:W-:Y:S02]  /*775b0*/  @P3 IMAD.MOV.U32 R22, RZ, RZ, R40 ;  /* 0x000000ffff163224 */ /* 0x000fe400078e0028 */
[----:B--2---:R0:W-:Y:S04]  /*775c0*/  STL [R1+0xeb4], R25 ;  /* 0x000eb41901007387 */ /* 0x0041e80000100800 */
[----:B0-----:R-:W2:Y:S04]  /*775d0*/  LDL.LU R25, [R1+0x36cc] ;  /* 0x0036cc0001197983 */ /* 0x001ea80000300800 */
[----:B------:R0:W-:Y:S02]  /*775e0*/  STL.S16 [R1+0xeac], R23 ;  /* 0x000eac1701007387 */ /* 0x0001e40000100600 */
[----:B0-----:R-:W-:Y:S01]  /*775f0*/  @P3 IMAD.MOV.U32 R23, RZ, RZ, R41 ;  /* 0x000000ffff173224 */ /* 0x001fe200078e0029 */
[----:B------:R-:W-:Y:S01]  /*77600*/  IADD3 R45, P6, PT, R17, R45, RZ ;  /* 0x0000002d112d7210 */ /* 0x000fe20007fde0ff */
[----:B------:R-:W2:Y:S04]  /*77610*/  LDL.LU R41, [R1+0x4648] ;  /* 0x0046480001297983 */ /* 0x000ea80000300800 */
[----:B----4-:R-:W4:Y:S04]  /*77620*/  @P3 LDG.E.U8 R19, desc[UR8][R22.64] ;  /* 0x0000000816133981 */ /* 0x010f28000c1e1100 */
[----:B------:R-:W2:Y:S04]  /*77630*/  LDL.LU R40, [R1+0x3694] ;  /* 0x0036940001287983 */ /* 0x000ea80000300800 */
[----:B------:R-:W-:Y:S04]  /*77640*/  STL [R1+0x36d8], R45 ;  /* 0x0036d82d01007387 */ /* 0x000fe80000100800 */
[----:B----4-:R0:W-:Y:S04]  /*77650*/  @P3 STL [R1+0xeb0], R19 ;  /* 0x000eb01301003387 */ /* 0x0101e80000100800 */
[----:B------:R-:W4:Y:S01]  /*77660*/  LDL R23, [R1+0x36b0] ;  /* 0x0036b00001177983 */ /* 0x000f220000100800 */
[----:B0-----:R-:W0:Y:S02]  /*77670*/  LDC R19, c[0x0][0x3a8] ;  /* 0x0000ea00ff137b82 */ /* 0x001e240000000800 */
[----:B0-----:R-:W-:-:S05]  /*77680*/  IMAD.SHL.U32 R19, R19, 0x100, RZ ;  /* 0x0000010013137824 */ /* 0x001fca00078e00ff */
[----:B------:R-:W-:-:S05]  /*77690*/  SHF.R.S32.HI R19, RZ, 0x1f, R19 ;  /* 0x0000001fff137819 */ /* 0x000fca0000011413 */
[----:B------:R-:W-:Y:S02]  /*776a0*/  IMAD.X R33, R19, 0x1, R33, P6 ;  /* 0x0000000113217824 */ /* 0x000fe400030e0621 */
[----:B------:R-:W4:Y:S01]  /*776b0*/  LDL R19, [R1+0xeac] ;  /* 0x000eac0001137983 */ /* 0x000f220000100800 */
[----:B------:R-:W-:Y:S01]  /*776c0*/  ISETP.GT.AND P5, PT, R21, 0x6, PT ;  /* 0x000000061500780c */ /* 0x000fe20003fa4270 */
[----:B------:R-:W-:Y:S01]  /*776d0*/  @P3 IMAD.MOV.U32 R22, RZ, RZ, R44 ;  /* 0x000000ffff163224 */ /* 0x000fe200078e002c */
[----:B------:R-:W-:Y:S01]  /*776e0*/  PRMT R17, RZ, 0x7610, R17 ;  /* 0x00007610ff117816 */ /* 0x000fe20000000011 */
[----:B------:R-:W2:Y:S04]  /*776f0*/  LDL.LU R44, [R1+0x36c0] ;  /* 0x0036c000012c7983 */ /* 0x000ea80000300800 */
[----:B----4-:R0:W4:Y:S06]  /*77700*/  @P3 LDG.E.U8 R19, desc[UR8][R22.64] ;  /* 0x0000000816133981 */ /* 0x01012c000c1e1100 */
[----:B0-----:R-:W-:-:S02]  /*77710*/  @P5 IMAD.MOV.U32 R22, RZ, RZ, R45 ;  /* 0x000000ffff165224 */ /* 0x001fc400078e002d */
[----:B------:R-:W-:-:S05]  /*77720*/  @P5 IMAD.MOV.U32 R23, RZ, RZ, R33 ;  /* 0x000000ffff175224 */ /* 0x000fca00078e0021 */
[----:B------:R-:W2:Y:S04]  /*77730*/  @P5 LDG.E.U8 R17, desc[UR8][R22.64] ;  /* 0x0000000816115981 */ /* 0x000ea8000c1e1100 */
[----:B------:R0:W-:Y:S04]  /*77740*/  STL [R1+0x36d0], R33 ;  /* 0x0036d02101007387 */ /* 0x0001e80000100800 */
[----:B----4-:R1:W-:Y:S04]  /*77750*/  @P3 STL [R1+0xeac], R19 ;  /* 0x000eac1301003387 */ /* 0x0103e80000100800 */
[----:B0-----:R-:W4:Y:S04]  /*77760*/  LDL.LU R33, [R1+0x4644] ;  /* 0x0046440001217983 */ /* 0x001f280000300800 */
[----:B------:R-:W4:Y:S01]  /*77770*/  LDL.LU R45, [R1+0x4640] ;  /* 0x00464000012d7983 */ /* 0x000f220000300800 */
[----:B-1----:R-:W0:Y:S03]  /*77780*/  LDC R19, c[0x0][0x3a8] ;  /* 0x0000ea00ff137b82 */ /* 0x002e260000000800 */
[----:B--2---:R1:W-:Y:S04]  /*77790*/  STL [R1+0xea8], R17 ;  /* 0x000ea81101007387 */ /* 0x0043e80000100800 */
[----:B------:R-:W2:Y:S04]  /*777a0*/  LDL R22, [R1+0x36c8] ;  /* 0x0036c80001167983 */ /* 0x000ea80000100800 */
[----:B------:R-:W2:Y:S01]  /*777b0*/  LDL R23, [R1+0x36d4] ;  /* 0x0036d40001177983 */ /* 0x000ea20000100800 */
[----:B-1----:R-:W1:Y:S01]  /*777c0*/  LDC R17, c[0x0][0x3a8] ;  /* 0x0000ea00ff117b82 */ /* 0x002e620000000800 */
[----:B------:R-:W-:Y:S01]  /*777d0*/  PRMT R41, RZ, 0x7610, R41 ;  /* 0x00007610ff297816 */ /* 0x000fe20000000029 */
[----:B0-----:R-:W-:-:S05]  /*777e0*/  IMAD.SHL.U32 R19, R19, 0x100, RZ ;  /* 0x0000010013137824 */ /* 0x001fca00078e00ff */
[----:B------:R-:W-:Y:S01]  /*777f0*/  SHF.R.S32.HI R19, RZ, 0x1f, R19 ;  /* 0x0000001fff137819 */ /* 0x000fe20000011413 */
[----:B-1----:R-:W-:-:S05]  /*77800*/  IMAD.SHL.U32 R17, R17, 0x100, RZ ;  /* 0x0000010011117824 */ /* 0x002fca00078e00ff */
[----:B---3--:R-:W-:-:S05]  /*77810*/  IADD3 R13, P6, PT, R17, R13, RZ ;  /* 0x0000000d110d7210 */ /* 0x008fca0007fde0ff */
[----:B------:R-:W-:Y:S01]  /*77820*/  IMAD.X R40, R19, 0x1, R40, P6 ;  /* 0x0000000113287824 */ /* 0x000fe200030e0628 */
[----:B------:R-:W-:Y:S02]  /*77830*/  IADD3 R25, P6, PT, R17, R25, RZ ;  /* 0x0000001911197210 */ /* 0x000fe40007fde0ff */
[----:B------:R-:W-:Y:S02]  /*77840*/  PRMT R17, RZ, 0x7610, R17 ;  /* 0x00007610ff117816 */ /* 0x000fe40000000011 */
[----:B--2---:R-:W-:-:S04]  /*77850*/  @P5 LOP3.LUT R23, R23, R22, RZ, 0x3c, !PT ;  /* 0x0000001617175212 */ /* 0x004fc800078e3cff */
[----:B------:R-:W-:-:S04]  /*77860*/  @P5 LOP3.LUT R22, R23, R22, RZ, 0x3c, !PT ;  /* 0x0000001617165212 */ /* 0x000fc800078e3cff */
[----:B------:R-:W-:-:S05]  /*77870*/  @P5 LOP3.LUT R23, R23, R22, RZ, 0x3c, !PT ;  /* 0x0000001617175212 */ /* 0x000fca00078e3cff */
[----:B------:R0:W2:Y:S02]  /*77880*/  @P5 LDG.E.U8 R41, desc[UR8][R22.64] ;  /* 0x0000000816295981 */ /* 0x0000a4000c1e1100 */
[----:B0-----:R-:W-:Y:S02]  /*77890*/  @P5 IMAD.MOV.U32 R22, RZ, RZ, R13 ;  /* 0x000000ffff165224 */ /* 0x001fe400078e000d */
[----:B------:R-:W-:-:S05]  /*778a0*/  @P5 IMAD.MOV.U32 R23, RZ, RZ, R40 ;  /* 0x000000ffff175224 */ /* 0x000fca00078e0028 */
[----:B------:R-:W3:Y:S01]  /*778b0*/  @P5 LDG.E.U8 R17, desc[UR8][R22.64] ;  /* 0x0000000816115981 */ /* 0x000ee2000c1e1100 */
[----:B------:R-:W-:-:S03]  /*778c0*/  IMAD.X R44, R19, 0x1, R44, P6 ;  /* 0x00000001132c7824 */ /* 0x000fc600030e062c */
[----:B------:R-:W-:Y:S04]  /*778d0*/  STL [R1+0x3698], R13 ;  /* 0x0036980d01007387 */ /* 0x000fe80000100800 */
[----:B--2---:R0:W-:Y:S04]  /*778e0*/  STL [R1+0xea4], R41 ;  /* 0x000ea42901007387 */ /* 0x0041e80000100800 */
[----:B0-----:R-:W2:Y:S04]  /*778f0*/  LDL.LU R41, [R1+0x36a8] ;  /* 0x0036a80001297983 */ /* 0x001ea80000300800 */
[----:B------:R0:W-:Y:S04]  /*77900*/  STL [R1+0x3694], R40 ;  /* 0x0036942801007387 */ /* 0x0001e80000100800 */
[----:B------:R-:W-:Y:S04]  /*77910*/  STL [R1+0x36cc], R25 ;  /* 0x0036cc1901007387 */ /* 0x000fe80000100800 */
[----:B0-----:R-:W2:Y:S04]  /*77920*/  LDL.LU R40, [R1+0x36a4] ;  /* 0x0036a40001287983 */ /* 0x001ea80000300800 */
[----:B------:R-:W2:Y:S04]  /*77930*/  LDL.LU R13, [R1+0x1750] ;  /* 0x00175000010d7983 */ /* 0x000ea80000300800 */
[----:B------:R-:W-:Y:S04]  /*77940*/  STL [R1+0x36c0], R44 ;  /* 0x0036c02c01007387 */ /* 0x000fe80000100800 */
[----:B---3--:R0:W-:Y:S04]  /*77950*/  STL [R1+0xea0], R17 ;  /* 0x000ea01101007387 */ /* 0x0081e80000100800 */
[----:B------:R-:W3:Y:S04]  /*77960*/  LDL R22, [R1+0x369c] ;  /* 0x00369c0001167983 */ /* 0x000ee80000100800 */
[----:B------:R-:W3:Y:S01]  /*77970*/  LDL R23, [R1+0x36a0] ;  /* 0x0036a00001177983 */ /* 0x000ee20000100800 */
[----:B------:R-:W-:Y:S01]  /*77980*/  ISETP.GT.AND P3, PT, R21, 0x7, PT ;  /* 0x000000071500780c */ /* 0x000fe20003f64270 */
[----:B0-----:R-:W0:Y:S01]  /*77990*/  LDC R17, c[0x0][0x3a8] ;  /* 0x0000ea00ff117b82 */ /* 0x001e220000000800 */
[----:B----4-:R-:W-:-:S02]  /*779a0*/  PRMT R45, RZ, 0x7610, R45 ;  /* 0x00007610ff2d7816 */ /* 0x010fc4000000002d */
[----:B------:R-:W-:Y:S02]  /*779b0*/  PRMT R0, RZ, 0x7610, R0 ;  /* 0x00007610ff007816 */ /* 0x000fe40000000000 */
[----:B---3--:R-:W-:-:S04]  /*779c0*/  @P5 LOP3.LUT R23, R23, R22, RZ, 0x3c, !PT ;  /* 0x0000001617175212 */ /* 0x008fc800078e3cff */
[----:B------:R-:W-:-:S04]  /*779d0*/  @P5 LOP3.LUT R22, R23, R22, RZ, 0x3c, !PT ;  /* 0x0000001617165212 */ /* 0x000fc800078e3cff */
[----:B------:R-:W-:-:S05]  /*779e0*/  @P5 LOP3.LUT R23, R23, R22, RZ, 0x3c, !PT ;  /* 0x0000001617175212 */ /* 0x000fca00078e3cff */
[----:B------:R1:W3:Y:S02]  /*779f0*/  @P5 LDG.E.U8 R45, desc[UR8][R22.64] ;  /* 0x00000008162d5981 */ /* 0x0002e4000c1e1100 */
[----:B-1----:R-:W-:Y:S02]  /*77a00*/  @P3 IMAD.MOV.U32 R22, RZ, RZ, R25 ;  /* 0x000000ffff163224 */ /* 0x002fe400078e0019 */
[----:B------:R-:W-:-:S05]  /*77a10*/  @P3 IMAD.MOV.U32 R23, RZ, RZ, R44 ;  /* 0x000000ffff173224 */ /* 0x000fca00078e002c */
[----:B------:R1:W4:Y:S04]  /*77a20*/  @P3 LDG.E.U8 R0, desc[UR8][R22.64] ;  /* 0x0000000816003981 */ /* 0x000328000c1e1100 */
[----:B------:R-:W1:Y:S04]  /*77a30*/  LDL R22, [R1+0x36bc] ;  /* 0x0036bc0001167983 */ /* 0x000e680000100800 */
[----:B------:R-:W1:Y:S01]  /*77a40*/  LDL R23, [R1+0x36c4] ;  /* 0x0036c40001177983 */ /* 0x000e620000100800 */
[----:B0-----:R-:W-:-:S03]  /*77a50*/  IMAD.SHL.U32 R17, R17, 0x100, RZ ;  /* 0x0000010011117824 */ /* 0x001fc600078e00ff */
[----:B------:R-:W3:Y:S02]  /*77a60*/  LDL.LU R25, [R1+0x174c] ;  /* 0x00174c0001197983 */ /* 0x000ee40000300800 */
[----:B--2---:R-:W-:Y:S02]  /*77a70*/  IADD3 R41, P6, PT, R17, R41, RZ ;  /* 0x0000002911297210 */ /* 0x004fe40007fde0ff */
[----:B------:R-:W-:Y:S02]  /*77a80*/  PRMT R17, RZ, 0x7610, R17 ;  /* 0x00007610ff117816 */ /* 0x000fe40000000011 */
[----:B-1----:R-:W-:-:S04]  /*77a90*/  @P3 LOP3.LUT R23, R23, R22, RZ, 0x3c, !PT ;  /* 0x0000001617173212 */ /* 0x002fc800078e3cff */
[----:B------:R-:W-:-:S04]  /*77aa0*/  @P3 LOP3.LUT R22, R23, R22, RZ, 0x3c, !PT ;  /* 0x0000001617163212 */ /* 0x000fc800078e3cff */
[----:B------:R-:W-:-:S05]  /*77ab0*/  @P3 LOP3.LUT R23, R23, R22, RZ, 0x3c, !PT ;  /* 0x0000001617173212 */ /* 0x000fca00078e3cff */
[----:B------:R0:W2:Y:S01]  /*77ac0*/  @P3 LDG.E.U8 R17, desc[UR8][R22.64] ;  /* 0x0000000816113981 */ /* 0x0000a2000c1e1100 */
[----:B------:R-:W-:-:S03]  /*77ad0*/  IMAD.X R40, R19, 0x1, R40, P6 ;  /* 0x0000000113287824 */ /* 0x000fc600030e0628 */
[----:B---3--:R1:W-:Y:S04]  /*77ae0*/  STL [R1+0xe9c], R45 ;  /* 0x000e9c2d01007387 */ /* 0x0083e80000100800 */
[----:B------:R-:W3:Y:S01]  /*77af0*/  LDL R44, [R1+0x1758] ;  /* 0x00175800012c7983 */ /* 0x000ee20000100800 */
[----:B0-----:R-:W-:-:S03]  /*77b00*/  PRMT R23, RZ, 0x7610, R23 ;  /* 0x00007610ff177816 */ /* 0x001fc60000000017 */
[----:B-1----:R-:W3:Y:S04]  /*77b10*/  LDL R45, [R1+0x1754] ;  /* 0x00175400012d7983 */ /* 0x002ee80000100800 */
[----:B----4-:R0:W-:Y:S01]  /*77b20*/  STL [R1+0xe98], R0 ;  /* 0x000e980001007387 */ /* 0x0101e20000100800 */
[----:B------:R-:W-:Y:S01]  /*77b30*/  PRMT R33, RZ, 0x7610, R33 ;  /* 0x00007610ff217816 */ /* 0x000fe20000000021 */
[----:B------:R-:W-:Y:S02]  /*77b40*/  @P3 IMAD.MOV.U32 R22, RZ, RZ, R41 ;  /* 0x000000ffff163224 */ /* 0x000fe400078e0029 */
[----:B0-----:R-:W4:Y:S04]  /*77b50*/  LDL.LU R0, [R1+0x1760] ;  /* 0x0017600001007983 */ /* 0x001f280000300800 */
[----:B------:R-:W-:Y:S04]  /*77b60*/  STL [R1+0x36a8], R41 ;  /* 0x0036a82901007387 */ /* 0x000fe80000100800 */
[----:B--2---:R0:W-:Y:S04]  /*77b70*/  STL [R1+0xe94], R17 ;  /* 0x000e941101007387 */ /* 0x0041e80000100800 */
[----:B------:R-:W-:Y:S04]  /*77b80*/  STL [R1+0x36a4], R40 ;  /* 0x0036a42801007387 */ /* 0x000fe80000100800 */
[----:B------:R1:W-:Y:S01]  /*77b90*/  STL.S16 [R1+0xe8c], R23 ;  /* 0x000e8c1701007387 */ /* 0x0003e20000100600 */
[----:B0-----:R-:W0:Y:S01]  /*77ba0*/  LDC R17, c[0x0][0x3a8] ;  /* 0x0000ea00ff117b82 */ /* 0x001e220000000800 */
[----:B-1----:R-:W-:-:S02]  /*77bb0*/  @P3 IMAD.MOV.U32 R23, RZ, RZ, R40 ;  /* 0x000000ffff173224 */ /* 0x002fc400078e0028 */
[----:B------:R-:W2:Y:S04]  /*77bc0*/  LDL.LU R40, [R1+0x463c] ;  /* 0x00463c0001287983 */ /* 0x000ea80000300800 */
[----:B------:R-:W2:Y:S04]  /*77bd0*/  @P3 LDG.E.U8 R33, desc[UR8][R22.64] ;  /* 0x0000000816213981 */ /* 0x000ea8000c1e1100 */
[----:B------:R-:W3:Y:S01]  /*77be0*/  LDL.LU R41, [R1+0x4638] ;  /* 0x0046380001297983 */ /* 0x000ee20000300800 */
[----:B0-----:R-:W-:-:S03]  /*77bf0*/  IMAD.SHL.U32 R17, R17, 0x100, RZ ;  /* 0x0000010011117824 */ /* 0x001fc600078e00ff */
[----:B------:R-:W3:Y:S04]  /*77c00*/  LDL R22, [R1+0x368c] ;  /* 0x00368c0001167983 */ /* 0x000ee80000100800 */
[----:B------:R-:W3:Y:S01]  /*77c10*/  LDL R23, [R1+0x3690] ;  /* 0x0036900001177983 */ /* 0x000ee20000100800 */
[----:B------:R-:W-:-:S05]  /*77c20*/  IADD3 R13, P6, PT, R17, R13, RZ ;  /* 0x0000000d110d7210 */ /* 0x000fca0007fde0ff */
[----:B------:R-:W-:Y:S01]  /*77c30*/  STL [R1+0x1750], R13 ;  /* 0x0017500d01007387 */ /* 0x000fe20000100800 */
[----:B------:R-:W-:-:S03]  /*77c40*/  IMAD.X R25, R19, 0x1, R25, P6 ;  /* 0x0000000113197824 */ /* 0x000fc600030e0619 */
[----:B--2---:R0:W-:Y:S04]  /*77c50*/  STL [R1+0xe90], R33 ;  /* 0x000e902101007387 */ /* 0x0041e80000100800 */
[----:B0-----:R-:W2:Y:S04]  /*77c60*/  LDL.LU R33, [R1+0x1770] ;  /* 0x0017700001217983 */ /* 0x001ea80000300800 */
[----:B------:R-:W2:Y:S01]  /*77c70*/  LDL R19, [R1+0xe8c] ;  /* 0x000e8c0001137983 */ /* 0x000ea20000100800 */
[----:B---3--:R-:W-:Y:S02]  /*77c80*/  @P3 LOP3.LUT R23, R23, R22, RZ, 0x3c, !PT ;  /* 0x0000001617173212 */ /* 0x008fe400078e3cff */
[----:B------:R-:W-:-:S02]  /*77c90*/  ISETP.GT.AND P5, PT, R21, 0x8, PT ;  /* 0x000000081500780c */ /* 0x000fc40003fa4270 */
[----:B------:R-:W-:-:S04]  /*77ca0*/  @P3 LOP3.LUT R22, R23, R22, RZ, 0x3c, !PT ;  /* 0x0000001617163212 */ /* 0x000fc800078e3cff */
[----:B------:R-:W-:Y:S02]  /*77cb0*/  @P3 LOP3.LUT R23, R23, R22, RZ, 0x3c, !PT ;  /* 0x0000001617173212 */ /* 0x000fe400078e3cff */
[----:B------:R-:W-:-:S03]  /*77cc0*/  PRMT R17, RZ, 0x7610, R17 ;  /* 0x00007610ff117816 */ /* 0x000fc60000000011 */
[----:B--2---:R0:W2:Y:S02]  /*77cd0*/  @P3 LDG.E.U8 R19, desc[UR8][R22.64] ;  /* 0x0000000816133981 */ /* 0x0040a4000c1e1100 */
[----:B0-----:R-:W-:Y:S02]  /*77ce0*/  @P5 IMAD.MOV.U32 R22, RZ, RZ, R13 ;  /* 0x000000ffff165224 */ /* 0x001fe400078e000d */
[----:B------:R-:W-:-:S05]  /*77cf0*/  @P5 IMAD.MOV.U32 R23, RZ, RZ, R25 ;  /* 0x000000ffff175224 */ /* 0x000fca00078e0019 */
[----:B------:R0:W3:Y:S01]  /*77d00*/  @P5 LDG.E.U8 R17, desc[UR8][R22.64] ;  /* 0x0000000816115981 */ /* 0x0000e2000c1e1100 */
[----:B------:R-:W-:Y:S01]  /*77d10*/  PRMT R41, RZ, 0x7610, R41 ;  /* 0x00007610ff297816 */ /* 0x000fe20000000029 */
[----:B0-----:R-:W-:Y:S02]  /*77d20*/  @P5 IMAD.MOV.U32 R22, RZ, RZ, R44 ;  /* 0x000000ffff165224 */ /* 0x001fe400078e002c */
[----:B------:R-:W-:-:S05]  /*77d30*/  @P5 IMAD.MOV.U32 R23, RZ, RZ, R45 ;  /* 0x000000ffff175224 */ /* 0x000fca00078e002d */
[----:B------:R0:W4:Y:S04]  /*77d40*/  @P5 LDG.E.U8 R41, desc[UR8][R22.64] ;  /* 0x0000000816295981 */ /* 0x000128000c1e1100 */
[----:B--2---:R1:W-:Y:S04]  /*77d50*/  @P3 STL [R1+0xe8c], R19 ;  /* 0x000e8c1301003387 */ /* 0x0043e80000100800 */
[----:B------:R2:W-:Y:S01]  /*77d60*/  STL [R1+0x174c], R25 ;  /* 0x00174c1901007387 */ /* 0x0005e20000100800 */
[----:B-1----:R-:W1:Y:S03]  /*77d70*/  LDC R19, c[0x0][0x3a8] ;  /* 0x0000ea00ff137b82 */ /* 0x002e660000000800 */
[----:B--2---:R-:W2:Y:S04]  /*77d80*/  LDL.LU R25, [R1+0x4634] ;  /* 0x0046340001197983 */ /* 0x004ea80000300800 */
[----:B------:R-:W2:Y:S04]  /*77d90*/  LDL.LU R13, [R1+0x4630] ;  /* 0x00463000010d7983 */ /* 0x000ea80000300800 */
[----:B---3--:R3:W-:Y:S02]  /*77da0*/  STL [R1+0xe88], R17 ;  /* 0x000e881101007387 */ /* 0x0087e40000100800 */
[----:B---3--:R-:W3:Y:S02]  /*77db0*/  LDC R17, c[0x0][0x3a8] ;  /* 0x0000ea00ff117b82 */ /* 0x008ee40000000800 */
[----:B---3--:R-:W-:-:S05]  /*77dc0*/  IMAD.SHL.U32 R17, R17, 0x100, RZ ;  /* 0x0000010011117824 */ /* 0x008fca00078e00ff */
[----:B----4-:R-:W-:-:S05]  /*77dd0*/  IADD3 R0, P6, PT, R17, R0, RZ ;  /* 0x0000000011007210 */ /* 0x010fca0007fde0ff */
[----:B------:R3:W-:Y:S04]  /*77de0*/  STL [R1+0x1760], R0 ;  /* 0x0017600001007387 */ /* 0x0007e80000100800 */
[----:B------:R-:W4:Y:S01]  /*77df0*/  LDL.LU R22, [R1+0x175c] ;  /* 0x00175c0001167983 */ /* 0x000f220000300800 */
[----:B-1----:R-:W-:Y:S02]  /*77e00*/  IMAD.SHL.U32 R19, R19, 0x100, RZ ;  /* 0x0000010013137824 */ /* 0x002fe400078e00ff */
[----:B0-----:R-:W-:Y:S01]  /*77e10*/  IMAD.MOV.U32 R23, RZ, RZ, R0 ;  /* 0x000000ffff177224 */ /* 0x001fe200078e0000 */
[----:B------:R-:W4:Y:S02]  /*77e20*/  LDL R45, [R1+0x1778] ;  /* 0x00177800012d7983 */ /* 0x000f240000100800 */
[----:B------:R-:W-:-:S02]  /*77e30*/  SHF.R.S32.HI R19, RZ, 0x1f, R19 ;  /* 0x0000001fff137819 */ /* 0x000fc40000011413 */
[----:B---3--:R-:W3:Y:S04]  /*77e40*/  LDL.LU R0, [R1+0x177c] ;  /* 0x00177c0001007983 */ /* 0x008ee80000300800 */
[----:B------:R0:W-:Y:S04]  /*77e50*/  STL [R1+0xe84], R41 ;  /* 0x000e842901007387 */ /* 0x0001e80000100800 */
[----:B0-----:R-:W3:Y:S04]  /*77e60*/  LDL.LU R41, [R1+0x1780] ;  /* 0x0017800001297983 */ /* 0x001ee80000300800 */
[----:B------:R-:W3:Y:S01]  /*77e70*/  LDL.LU R44, [R1+0x1790] ;  /* 0x00179000012c7983 */ /* 0x000ee20000300800 */
[----:B--2---:R-:W-:Y:S01]  /*77e80*/  PRMT R13, RZ, 0x7610, R13 ;  /* 0x00007610ff0d7816 */ /* 0x004fe2000000000d */
[----:B----4-:R-:W-:Y:S01]  /*77e90*/  IMAD.X R22, R19, 0x1, R22, P6 ;  /* 0x0000000113167824 */ /* 0x010fe200030e0616 */
[----:B------:R-:W-:-:S02]  /*77ea0*/  IADD3 R33, P6, PT, R17, R33, RZ ;  /* 0x0000002111217210 */ /* 0x000fc40007fde0ff */
[----:B------:R-:W2:Y:S02]  /*77eb0*/  LDL.LU R17, [R1+0x176c] ;  /* 0x00176c0001117983 */ /* 0x000ea40000300800 */
[-C--:B------:R-:W-:Y:S02]  /*77ec0*/  @P5 LOP3.LUT R23, R23, R22.reuse, RZ, 0x3c, !PT ;  /* 0x0000001617175212 */ /* 0x080fe400078e3cff */
[----:B------:R0:W-:Y:S02]  /*77ed0*/  STL [R1+0x175c], R22 ;  /* 0x00175c1601007387 */ /* 0x0001e40000100800 */
[----:B0-----:R-:W-:-:S04]  /*77ee0*/  @P5 LOP3.LUT R22, R23, R22, RZ, 0x3c, !PT ;  /* 0x0000001617165212 */ /* 0x001fc800078e3cff */
[----:B------:R-:W-:-:S05]  /*77ef0*/  @P5 LOP3.LUT R23, R23, R22, RZ, 0x3c, !PT ;  /* 0x0000001617175212 */ /* 0x000fca00078e3cff */
[----:B------:R-:W4:Y:S01]  /*77f00*/  @P5 LDG.E.U8 R13, desc[UR8][R22.64] ;  /* 0x00000008160d5981 */ /* 0x000f22000c1e1100 */
[----:B------:R-:W-:-:S05]  /*77f10*/  PRMT R19, RZ, 0x7610, R19 ;  /* 0x00007610ff137816 */ /* 0x000fca0000000013 */
[----:B------:R0:W-:Y:S02]  /*77f20*/  STL.S16 [R1+0xe7c], R19 ;  /* 0x000e7c1301007387 */ /* 0x0001e40000100600 */
[----:B0-----:R-:W0:Y:S02]  /*77f30*/  LDC R19, c[0x0][0x3a8] ;  /* 0x0000ea00ff137b82 */ /* 0x001e240000000800 */
[----:B------:R-:W-:Y:S01]  /*77f40*/  STL [R1+0x1770], R33 ;  /* 0x0017702101007387 */ /* 0x000fe20000100800 */
[----:B0-----:R-:W-:-:S05]  /*77f50*/  IMAD.SHL.U32 R19, R19, 0x100, RZ ;  /* 0x0000010013137824 */ /* 0x001fca00078e00ff */
[----:B------:R-:W-:-:S05]  /*77f60*/  SHF.R.S32.HI R19, RZ, 0x1f, R19 ;  /* 0x0000001fff137819 */ /* 0x000fca0000011413 */
[----:B--2---:R-:W-:Y:S02]  /*77f70*/  IMAD.X R17, R19, 0x1, R17, P6 ;  /* 0x0000000113117824 */ /* 0x004fe400030e0611 */
[----:B------:R-:W2:Y:S04]  /*77f80*/  LDL R19, [R1+0xe7c] ;  /* 0x000e7c0001137983 */ /* 0x000ea80000100800 */
[----:B----4-:R0:W-:Y:S04]  /*77f90*/  STL [R1+0xe80], R13 ;  /* 0x000e800d01007387 */ /* 0x0101e80000100800 */
[----:B0-----:R-:W4:Y:S04]  /*77fa0*/  LDL.LU R13, [R1+0x462c] ;  /* 0x00462c00010d7983 */ /* 0x001f280000300800 */
[----:B------:R-:W2:Y:S04]  /*77fb0*/  LDL R22, [R1+0x1764] ;  /* 0x0017640001167983 */ /* 0x000ea80000100800 */
[----:B------:R-:W2:Y:S01]  /*77fc0*/  LDL R23, [R1+0x1768] ;  /* 0x0017680001177983 */ /* 0x000ea20000100800 */
[----:B------:R-:W-:-:S02]  /*77fd0*/  ISETP.GT.AND P3, PT, R21, 0x9, PT ;  /* 0x000000091500780c */ /* 0x000fc40003f64270 */
[----:B--2---:R-:W-:-:S04]  /*77fe0*/  @P5 LOP3.LUT R23, R23, R22, RZ, 0x3c, !PT ;  /* 0x0000001617175212 */ /* 0x004fc800078e3cff */
[----:B------:R-:W-:-:S04]  /*77ff0*/  @P5 LOP3.LUT R22, R23, R22, RZ, 0x3c, !PT ;  /* 0x0000001617165212 */ /* 0x000fc800078e3cff */
[----:B------:R-:W-:-:S05]  /*78000*/  @P5 LOP3.LUT R23, R23, R22, RZ, 0x3c, !PT ;  /* 0x0000001617175212 */ /* 0x000fca00078e3cff */
[----:B------:R0:W2:Y:S01]  /*78010*/  @P5 LDG.E.U8 R19, desc[UR8][R22.64] ;  /* 0x0000000816135981 */ /* 0x0000a2000c1e1100 */
[----:B------:R-:W-:-:S03]  /*78020*/  PRMT R25, RZ, 0x7610, R25 ;  /* 0x00007610ff197816 */ /* 0x000fc60000000019 */
[----:B------:R1:W-:Y:S01]  /*78030*/  STL [R1+0x176c], R17 ;  /* 0x00176c1101007387 */ /* 0x0003e20000100800 */
[----:B0-----:R-:W-:Y:S02]  /*78040*/  @P3 IMAD.MOV.U32 R22, RZ, RZ, R33 ;  /* 0x000000ffff163224 */ /* 0x001fe400078e0021 */
[----:B------:R-:W-:Y:S02]  /*78050*/  @P3 IMAD.MOV.U32 R23, RZ, RZ, R17 ;  /* 0x000000ffff173224 */ /* 0x000fe400078e0011 */
[----:B-1----:R-:W0:Y:S03]  /*78060*/  LDC R17, c[0x0][0x3a8] ;  /* 0x0000ea00ff117b82 */ /* 0x002e260000000800 */
[----:B------:R1:W4:Y:S04]  /*78070*/  @P3 LDG.E.U8 R25, desc[UR8][R22.64] ;  /* 0x0000000816193981 */ /* 0x000328000c1e1100 */
[----:B--2---:R2:W-:Y:S04]  /*78080*/  @P5 STL [R1+0xe7c], R19 ;  /* 0x000e7c1301005387 */ /* 0x0045e80000100800 */
[----:B------:R-:W4:Y:S01]  /*78090*/  LDL R23, [R1+0x1774] ;  /* 0x0017740001177983 */ /* 0x000f220000100800 */
[----:B0-----:R-:W-:-:S02]  /*780a0*/  IMAD.SHL.U32 R17, R17, 0x100, RZ ;  /* 0x0000010011117824 */ /* 0x001fc400078e00ff */
[----:B-1----:R-:W-:-:S03]  /*780b0*/  @P3 IMAD.MOV.U32 R22, RZ, RZ, R45 ;  /* 0x000000ffff163224 */ /* 0x002fc600078e002d */
[----:B---3--:R-:W-:Y:S01]  /*780c0*/  IADD3 R41, P6, PT, R17, R41, RZ ;  /* 0x0000002911297210 */ /* 0x008fe20007fde0ff */
[----:B--2---:R-:W0:Y:S01]  /*780d0*/  LDC R19, c[0x0][0x3a8] ;  /* 0x0000ea00ff137b82 */ /* 0x004e220000000800 */
[----:B------:R-:W-:-:S06]  /*780e0*/  PRMT R17, RZ, 0x7610, R17 ;  /* 0x00007610ff117816 */ /* 0x000fcc0000000011 */
[----:B----4-:R1:W2:Y:S01]  /*780f0*/  @P3 LDG.E.U8 R17, desc[UR8][R22.64] ;  /* 0x0000000816113981 */ /* 0x0102a2000c1e1100 */
[----:B0-----:R-:W-:-:S05]  /*78100*/  IMAD.SHL.U32 R19, R19, 0x100, RZ ;  /* 0x0000010013137824 */ /* 0x001fca00078e00ff */
[----:B------:R-:W-:Y:S01]  /*78110*/  SHF.R.S32.HI R19, RZ, 0x1f, R19 ;  /* 0x0000001fff137819 */ /* 0x000fe20000011413 */
[----:B------:R0:W-:Y:S01]  /*78120*/  STL [R1+0xe78], R25 ;  /* 0x000e781901007387 */ /* 0x0001e20000100800 */
[----:B-1----:R-:W-:-:S03]  /*78130*/  PRMT R23, RZ, 0x7610, R23 ;  /* 0x00007610ff177816 */ /* 0x002fc60000000017 */
[----:B------:R-:W-:Y:S01]  /*78140*/  IMAD.X R0, R19, 0x1, R0, P6 ;  /* 0x0000000113007824 */ /* 0x000fe200030e0600 */
        /* <DEDUP_REMOVED lines=53> */
[----:B---3--:R-:W-:Y:S01]  /*784a0*/  PRMT R25, RZ, 0x7610, R25 ;  /* 0x00007610ff197816 */ /* 0x008fe20000000019 */
[----:B----4-:R0:W-:Y:S02]  /*784b0*/  STL [R1+0xe64], R41 ;  /* 0x000e642901007387 */ /* 0x0101e40000100800 */
[----:B--2---:R-:W-:Y:S02]  /*784c0*/  IMAD.X R22, R19, 0x1, R22, P6 ;  /* 0x0000000113167824 */ /* 0x004fe400030e0616 */
[----:B0-----:R-:W2:Y:S03]  /*784d0*/  LDL.LU R41, [R1+0x17bc] ;  /* 0x0017bc0001297983 */ /* 0x001ea60000300800 */
[-C--:B------:R-:W-:Y:S01]  /*784e0*/  @P5 LOP3.LUT R23, R23, R22.reuse, RZ, 0x3c, !PT ;  /* 0x0000001617175212 */ /* 0x080fe200078e3cff */
[----:B------:R-:W3:Y:S04]  /*784f0*/  LDL.LU R33, [R1+0x17c0] ;  /* 0x0017c00001217983 */ /* 0x000ee80000300800 */
[----:B------:R-:W4:Y:S04]  /*78500*/  LDL.LU R45, [R1+0x17d0] ;  /* 0x0017d000012d7983 */ /* 0x000f280000300800 */
        /* <DEDUP_REMOVED lines=17> */
[----:B------:R-:W-:-:S04]  /*78620*/  PRMT R0, RZ, 0x7610, R0 ;  /* 0x00007610ff007816 */ /* 0x000fc80000000000 */
        /* <DEDUP_REMOVED lines=9> */
[----:B------:R-:W4:Y:S01]  /*786c0*/  LDL R44, [R1+0x17c8] ;  /* 0x0017c800012c7983 */ /* 0x000f220000100800 */
[----:B------:R-:W-:-:S03]  /*786d0*/  PRMT R19, RZ, 0x7610, R19 ;  /* 0x00007610ff137816 */ /* 0x000fc60000000013 */
[----:B------:R-:W4:Y:S04]  /*786e0*/  LDL.LU R13, [R1+0x17cc] ;  /* 0x0017cc00010d7983 */ /* 0x000f280000300800 */
[----:B---3--:R1:W-:Y:S04]  /*786f0*/  STL [R1+0xe58], R0 ;  /* 0x000e580001007387 */ /* 0x0083e80000100800 */
[----:B-1----:R-:W3:Y:S01]  /*78700*/  LDL.LU R0, [R1+0x17e0] ;  /* 0x0017e00001007983 */ /* 0x002ee20000300800 */
[----:B0-----:R-:W-:-:S03]  /*78710*/  IMAD.SHL.U32 R17, R17, 0x100, RZ ;  /* 0x0000010011117824 */ /* 0x001fc600078e00ff */
[----:B------:R0:W-:Y:S02]  /*78720*/  STL.S16 [R1+0xe50], R19 ;  /* 0x000e501301007387 */ /* 0x0001e40000100600 */
[----:B------:R-:W-:Y:S02]  /*78730*/  IADD3 R33, P6, PT, R17, R33, RZ ;  /* 0x0000002111217210 */ /* 0x000fe40007fde0ff */
[----:B0-----:R-:W-:-:S03]  /*78740*/  SHF.R.S32.HI R19, RZ, 0x1f, R17 ;  /* 0x0000001fff137819 */ /* 0x001fc60000011411 */
[----:B------:R-:W-:Y:S02]  /*78750*/  STL [R1+0x17c0], R33 ;  /* 0x0017c02101007387 */ /* 0x000fe40000100800 */
[----:B------:R-:W-:Y:S02]  /*78760*/  IMAD.X R41, R19, 0x1, R41, P6 ;  /* 0x0000000113297824 */ /* 0x000fe400030e0629 */
[----:B------:R-:W3:Y:S01]  /*78770*/  LDL R19, [R1+0xe50] ;  /* 0x000e500001137983 */ /* 0x000ee20000100800 */
        /* <DEDUP_REMOVED lines=11> */
[----:B----4-:R-:W-:Y:S01]  /*78830*/  IADD3 R45, P6, PT, R17, R45, RZ ;  /* 0x0000002d112d7210 */ /* 0x010fe20007fde0ff */
[----:B------:R-:W4:Y:S04]  /*78840*/  LDL.LU R41, [R1+0x4618] ;  /* 0x0046180001297983 */ /* 0x000f280000300800 */
[----:B---3--:R-:W3:Y:S04]  /*78850*/  @P3 LDG.E.U8 R19, desc[UR8][R22.64] ;  /* 0x0000000816133981 */ /* 0x008ee8000c1e1100 */
[----:B------:R-:W2:Y:S04]  /*78860*/  LDL.LU R33, [R1+0x17dc] ;  /* 0x0017dc0001217983 */ /* 0x000ea80000300800 */
[----:B------:R-:W-:Y:S04]  /*78870*/  STL [R1+0x17d0], R45 ;  /* 0x0017d02d01007387 */ /* 0x000fe80000100800 */
[----:B---3--:R0:W-:Y:S04]  /*78880*/  @P3 STL [R1+0xe50], R19 ;  /* 0x000e501301003387 */ /* 0x0081e80000100800 */
[----:B------:R-:W3:Y:S01]  /*78890*/  LDL R23, [R1+0x17c4] ;  /* 0x0017c40001177983 */ /* 0x000ee20000100800 */
[----:B0-----:R-:W0:Y:S02]  /*788a0*/  LDC R19, c[0x0][0x3a8] ;  /* 0x0000ea00ff137b82 */ /* 0x001e240000000800 */
[----:B0-----:R-:W-:-:S05]  /*788b0*/  IMAD.SHL.U32 R19, R19, 0x100, RZ ;  /* 0x0000010013137824 */ /* 0x001fca00078e00ff */
[----:B------:R-:W-:-:S05]  /*788c0*/  SHF.R.S32.HI R19, RZ, 0x1f, R19 ;  /* 0x0000001fff137819 */ /* 0x000fca0000011413 */
[----:B------:R-:W-:Y:S02]  /*788d0*/  IMAD.X R13, R19, 0x1, R13, P6 ;  /* 0x00000001130d7824 */ /* 0x000fe400030e060d */
[----:B------:R-:W3:Y:S01]  /*788e0*/  LDL R19, [R1+0xe4c] ;  /* 0x000e4c0001137983 */ /* 0x000ee20000100800 */
[----:B------:R-:W-:Y:S01]  /*788f0*/  ISETP.GT.AND P5, PT, R21, 0xc, PT ;  /* 0x0000000c1500780c */ /* 0x000fe20003fa4270 */
[----:B------:R-:W-:Y:S01]  /*78900*/  @P3 IMAD.MOV.U32 R22, RZ, RZ, R44 ;  /* 0x000000ffff163224 */ /* 0x000fe200078e002c */
[----:B------:R-:W-:Y:S01]  /*78910*/  PRMT R17, RZ, 0x7610, R17 ;  /* 0x00007610ff117816 */ /* 0x000fe20000000011 */
[----:B------:R-:W2:Y:S04]  /*78920*/  LDL.LU R44, [R1+0x17ec] ;  /* 0x0017ec00012c7983 */ /* 0x000ea80000300800 */
[----:B---3--:R0:W3:Y:S06]  /*78930*/  @P3 LDG.E.U8 R19, desc[UR8][R22.64] ;  /* 0x0000000816133981 */ /* 0x0080ec000c1e1100 */
[----:B0-----:R-:W-:-:S02]  /*78940*/  @P5 IMAD.MOV.U32 R22, RZ, RZ, R45 ;  /* 0x000000ffff165224 */ /* 0x001fc400078e002d */
[----:B------:R-:W-:-:S05]  /*78950*/  @P5 IMAD.MOV.U32 R23, RZ, RZ, R13 ;  /* 0x000000ffff175224 */ /* 0x000fca00078e000d */
[----:B------:R-:W2:Y:S04]  /*78960*/  @P5 LDG.E.U8 R17, desc[UR8][R22.64] ;  /* 0x0000000816115981 */ /* 0x000ea8000c1e1100 */
[----:B------:R0:W-:Y:S04]  /*78970*/  STL [R1+0x17cc], R13 ;  /* 0x0017cc0d01007387 */ /* 0x0001e80000100800 */
[----:B---3--:R1:W-:Y:S04]  /*78980*/  @P3 STL [R1+0xe4c], R19 ;  /* 0x000e4c1301003387 */ /* 0x0083e80000100800 */
[----:B0-----:R-:W3:Y:S04]  /*78990*/  LDL.LU R13, [R1+0x4614] ;  /* 0x00461400010d7983 */ /* 0x001ee80000300800 */
[----:B------:R-:W3:Y:S01]  /*789a0*/  LDL.LU R45, [R1+0x4610] ;  /* 0x00461000012d7983 */ /* 0x000ee20000300800 */
[----:B-1----:R-:W0:Y:S03]  /*789b0*/  LDC R19, c[0x0][0x3a8] ;  /* 0x0000ea00ff137b82 */ /* 0x002e260000000800 */
[----:B--2---:R1:W-:Y:S04]  /*789c0*/  STL [R1+0xe48], R17 ;  /* 0x000e481101007387 */ /* 0x0043e80000100800 */
[----:B------:R-:W2:Y:S04]  /*789d0*/  LDL R22, [R1+0x17d4] ;  /* 0x0017d40001167983 */ /* 0x000ea80000100800 */
[----:B------:R-:W2:Y:S01]  /*789e0*/  LDL R23, [R1+0x17d8] ;  /* 0x0017d80001177983 */ /* 0x000ea20000100800 */
[----:B-1----:R-:W1:Y:S01]  /*789f0*/  LDC R17, c[0x0][0x3a8] ;  /* 0x0000ea00ff117b82 */ /* 0x002e620000000800 */
[----:B----4-:R-:W-:Y:S01]  /*78a00*/  PRMT R41, RZ, 0x7610, R41 ;  /* 0x00007610ff297816 */ /* 0x010fe20000000029 */
[----:B0-----:R-:W-:-:S05]  /*78a10*/  IMAD.SHL.U32 R19, R19, 0x100, RZ ;  /* 0x0000010013137824 */ /* 0x001fca00078e00ff */
[----:B------:R-:W-:Y:S01]  /*78a20*/  SHF.R.S32.HI R19, RZ, 0x1f, R19 ;  /* 0x0000001fff137819 */ /* 0x000fe20000011413 */
[----:B-1----:R-:W-:-:S05]  /*78a30*/  IMAD.SHL.U32 R17, R17, 0x100, RZ ;  /* 0x0000010011117824 */ /* 0x002fca00078e00ff */
[----:B------:R-:W-:-:S05]  /*78a40*/  IADD3 R0, P6, PT, R17, R0, RZ ;  /* 0x0000000011007210 */ /* 0x000fca0007fde0ff */
        /* <DEDUP_REMOVED lines=9> */
[----:B------:R-:W4:Y:S01]  /*78ae0*/  @P5 LDG.E.U8 R17, desc[UR8][R22.64] ;  /* 0x0000000816115981 */ /* 0x000f22000c1e1100 */
[----:B------:R-:W-:-:S03]  /*78af0*/  IMAD.X R44, R19, 0x1, R44, P6 ;  /* 0x00000001132c7824 */ /* 0x000fc600030e062c */
[----:B------:R-:W-:Y:S04]  /*78b00*/  STL [R1+0x17e0], R0 ;  /* 0x0017e00001007387 */ /* 0x000fe80000100800 */
[----:B--2---:R0:W-:Y:S04]  /*78b10*/  STL [R1+0xe44], R41 ;  /* 0x000e442901007387 */ /* 0x0041e80000100800 */
[----:B0-----:R-:W2:Y:S04]  /*78b20*/  LDL.LU R41, [R1+0x1800] ;  /* 0x0018000001297983 */ /* 0x001ea80000300800 */
[----:B------:R0:W-:Y:S04]  /*78b30*/  STL [R1+0x17dc], R33 ;  /* 0x0017dc2101007387 */ /* 0x0001e80000100800 */
[----:B------:R-:W-:Y:S04]  /*78b40*/  STL [R1+0x17f0], R25 ;  /* 0x0017f01901007387 */ /* 0x000fe80000100800 */
[----:B------:R-:W2:Y:S04]  /*78b50*/  LDL.LU R0, [R1+0x17fc] ;  /* 0x0017fc0001007983 */ /* 0x000ea80000300800 */
[----:B0-----:R-:W2:Y:S04]  /*78b60*/  LDL.LU R33, [R1+0x1fb4] ;  /* 0x001fb40001217983 */ /* 0x001ea80000300800 */
[----:B------:R-:W-:Y:S04]  /*78b70*/  STL [R1+0x17ec], R44 ;  /* 0x0017ec2c01007387 */ /* 0x000fe80000100800 */
[----:B----4-:R0:W-:Y:S04]  /*78b80*/  STL [R1+0xe40], R17 ;  /* 0x000e401101007387 */ /* 0x0101e80000100800 */
[----:B------:R-:W4:Y:S04]  /*78b90*/  LDL R22, [R1+0x17e4] ;  /* 0x0017e40001167983 */ /* 0x000f280000100800 */
[----:B------:R-:W4:Y:S01]  /*78ba0*/  LDL R23, [R1+0x17e8] ;  /* 0x0017e80001177983 */ /* 0x000f220000100800 */
[----:B------:R-:W-:Y:S01]  /*78bb0*/  ISETP.GT.AND P3, PT, R21, 0xd, PT ;  /* 0x0000000d1500780c */ /* 0x000fe20003f64270 */
[----:B0-----:R-:W0:Y:S01]  /*78bc0*/  LDC R17, c[0x0][0x3a8] ;  /* 0x0000ea00ff117b82 */ /* 0x001e220000000800 */
[----:B---3--:R-:W-:-:S02]  /*78bd0*/  PRMT R45, RZ, 0x7610, R45 ;  /* 0x00007610ff2d7816 */ /* 0x008fc4000000002d */
[----:B------:R-:W-:Y:S02]  /*78be0*/  PRMT R13, RZ, 0x7610, R13 ;  /* 0x00007610ff0d7816 */ /* 0x000fe4000000000d */
[----:B----4-:R-:W-:-:S04]  /*78bf0*/  @P5 LOP3.LUT R23, R23, R22, RZ, 0x3c, !PT ;  /* 0x0000001617175212 */ /* 0x010fc800078e3cff */
        /* <DEDUP_REMOVED lines=8> */
[----:B0-----:R-:W-:-:S05]  /*78c80*/  IMAD.SHL.U32 R17, R17, 0x100, RZ ;  /* 0x0000010011117824 */ /* 0x001fca00078e00ff */
[----:B--2---:R-:W-:Y:S02]  /*78c90*/  IADD3 R41, P6, PT, R17, R41, RZ ;  /* 0x0000002911297210 */ /* 0x004fe40007fde0ff */
[----:B------:R-:W-:Y:S02]  /*78ca0*/  PRMT R17, RZ, 0x7610, R17 ;  /* 0x00007610ff117816 */ /* 0x000fe40000000011 */
[----:B-1----:R-:W-:-:S04]  /*78cb0*/  @P3 LOP3.LUT R23, R23, R22, RZ, 0x3c, !PT ;  /* 0x0000001617173212 */ /* 0x002fc800078e3cff */
[----:B------:R-:W-:-:S04]  /*78cc0*/  @P3 LOP3.LUT R22, R23, R22, RZ, 0x3c, !PT ;  /* 0x0000001617163212 */ /* 0x000fc800078e3cff */
[----:B------:R-:W-:-:S05]  /*78cd0*/  @P3 LOP3.LUT R23, R23, R22, RZ, 0x3c, !PT ;  /* 0x0000001617173212 */ /* 0x000fca00078e3cff */
[----:B------:R0:W2:Y:S01]  /*78ce0*/  @P3 LDG.E.U8 R17, desc[UR8][R22.64] ;  /* 0x0000000816113981 */ /* 0x0000a2000c1e1100 */
[----:B------:R-:W-:-:S03]  /*78cf0*/  IMAD.X R0, R19, 0x1, R0, P6 ;  /* 0x0000000113007824 */ /* 0x000fc600030e0600 */
[----:B----4-:R1:W-:Y:S01]  /*78d00*/  STL [R1+0xe38], R13 ;  /* 0x000e380d01007387 */ /* 0x0103e20000100800 */
[----:B------:R-:W-:Y:S02]  /*78d10*/  PRMT R40, RZ, 0x7610, R40 ;  /* 0x00007610ff287816 */ /* 0x000fe40000000028 */
[----:B0-----:R-:W-:Y:S01]  /*78d20*/  PRMT R23, RZ, 0x7610, R23 ;  /* 0x00007610ff177816 */ /* 0x001fe20000000017 */
[----:B-1----:R-:W4:Y:S04]  /*78d30*/  LDL.LU R13, [R1+0x180c] ;  /* 0x00180c00010d7983 */ /* 0x002f280000300800 */
[----:B---3--:R0:W-:Y:S04]  /*78d40*/  STL [R1+0xe3c], R45 ;  /* 0x000e3c2d01007387 */ /* 0x0081e80000100800 */
[----:B------:R-:W3:Y:S04]  /*78d50*/  LDL R44, [R1+0x1fbc] ;  /* 0x001fbc00012c7983 */ /* 0x000ee80000100800 */
[----:B0-----:R-:W3:Y:S04]  /*78d60*/  LDL R45, [R1+0x1fb8] ;  /* 0x001fb800012d7983 */ /* 0x001ee80000100800 */
[----:B------:R-:W3:Y:S04]  /*78d70*/  LDL.LU R25, [R1+0x1fc4] ;  /* 0x001fc40001197983 */ /* 0x000ee80000300800 */
[----:B------:R-:W-:Y:S01]  /*78d80*/  STL [R1+0x1800], R41 ;  /* 0x0018002901007387 */ /* 0x000fe20000100800 */
        /* <DEDUP_REMOVED lines=14> */
[----:B----4-:R-:W-:-:S03]  /*78e70*/  IMAD.X R13, R19, 0x1, R13, P6 ;  /* 0x00000001130d7824 */ /* 0x010fc600030e060d */
[----:B--2---:R0:W-:Y:S04]  /*78e80*/  STL [R1+0xe30], R40 ;  /* 0x000e302801007387 */ /* 0x0041e80000100800 */
[----:B0-----:R-:W2:Y:S04]  /*78e90*/  LDL.LU R40, [R1+0x1fd4] ;  /* 0x001fd40001287983 */ /* 0x001ea80000300800 */
[----:B------:R-:W4:Y:S01]  /*78ea0*/  LDL R19, [R1+0xe2c] ;  /* 0x000e2c0001137983 */ /* 0x000f220000100800 */
[----:B---3--:R-:W-:Y:S02]  /*78eb0*/  @P3 LOP3.LUT R23, R23, R22, RZ, 0x3c, !PT ;  /* 0x0000001617173212 */ /* 0x008fe400078e3cff */
[----:B------:R-:W-:-:S02]  /*78ec0*/  ISETP.GT.AND P5, PT, R21, 0xe, PT ;  /* 0x0000000e1500780c */ /* 0x000fc40003fa4270 */
[----:B------:R-:W-:-:S04]  /*78ed0*/  @P3 LOP3.LUT R22, R23, R22, RZ, 0x3c, !PT ;  /* 0x0000001617163212 */ /* 0x000fc800078e3cff */
[----:B------:R-:W-:Y:S02]  /*78ee0*/  @P3 LOP3.LUT R23, R23, R22, RZ, 0x3c, !PT ;  /* 0x0000001617173212 */ /* 0x000fe400078e3cff */
[----:B------:R-:W-:-:S03]  /*78ef0*/  PRMT R17, RZ, 0x7610, R17 ;  /* 0x00007610ff117816 */ /* 0x000fc60000000011 */
[----:B----4-:R0:W3:Y:S02]  /*78f00*/  @P3 LDG.E.U8 R19, desc[UR8][R22.64] ;  /* 0x0000000816133981 */ /* 0x0100e4000c1e1100 */
        /* <DEDUP_REMOVED lines=2155> */
[----:B------:R1:W-:Y:S04]  /*815c0*/  STL [R1+0x2544], R33 ;  /* 0x0025442101007387 */ /* 0x0003e80000100800 */
[----:B----4-:R4:W2:Y:S04]  /*815d0*/  @P5 LDG.E.U8 R41, desc[UR8][R22.64] ;  /* 0x0000000816295981 */ /* 0x0108a8000c1e1100 */
[----:B------:R-:W3:Y:S01]  /*815e0*/  LDL.LU R22, [R1+0x2540] ;  /* 0x0025400001167983 */ /* 0x000ee20000300800 */
[----:B0-----:R-:W-:-:S05]  /*815f0*/  IMAD.SHL.U32 R19, R19, 0x100, RZ ;  /* 0x0000010013137824 */ /* 0x001fca00078e00ff */
[----:B------:R-:W-:Y:S01]  /*81600*/  SHF.R.S32.HI R19, RZ, 0x1f, R19 ;  /* 0x0000001fff137819 */ /* 0x000fe20000011413 */
[----:B----4-:R-:W-:Y:S02]  /*81610*/  IMAD.MOV.U32 R23, RZ, RZ, R33 ;  /* 0x000000ffff177224 */ /* 0x010fe400078e0021 */
[----:B-1----:R-:W4:Y:S01]  /*81620*/  LDL.LU R33, [R1+0x2560] ;  /* 0x0025600001217983 */ /* 0x002f220000300800 */
[----:B------:R-:W-:-:S03]  /*81630*/  PRMT R25, RZ, 0x7610, R25 ;  /* 0x00007610ff197816 */ /* 0x000fc60000000019 */
[----:B--2---:R0:W-:Y:S01]  /*81640*/  STL [R1+0xb64], R41 ;  /* 0x000b642901007387 */ /* 0x0041e20000100800 */
[----:B---3--:R-:W-:-:S03]  /*81650*/  IMAD.X R22, R19, 0x1, R22, P6 ;  /* 0x0000000113167824 */ /* 0x008fc600030e0616 */
[----:B0-----:R-:W2:Y:S02]  /*81660*/  LDL.LU R41, [R1+0x2564] ;  /* 0x0025640001297983 */ /* 0x001ea40000300800 */
[-C--:B------:R-:W-:Y:S02]  /*81670*/  @P5 LOP3.LUT R23, R23, R22.reuse, RZ, 0x3c, !PT ;  /* 0x0000001617175212 */ /* 0x080fe400078e3cff */
[----:B------:R-:W3:Y:S04]  /*81680*/  LDL.LU R45, [R1+0x2574] ;  /* 0x00257400012d7983 */ /* 0x000ee80000300800 */
        /* <DEDUP_REMOVED lines=29> */
[----:B---3--:R1:W-:Y:S04]  /*81860*/  STL [R1+0xb58], R13 ;  /* 0x000b580d01007387 */ /* 0x0083e80000100800 */
[----:B-1----:R-:W3:Y:S04]  /*81870*/  LDL.LU R13, [R1+0x2570] ;  /* 0x00257000010d7983 */ /* 0x002ee80000300800 */
[----:B------:R-:W3:Y:S01]  /*81880*/  LDL.LU R40, [R1+0x2584] ;  /* 0x0025840001287983 */ /* 0x000ee20000300800 */
[----:B0-----:R-:W-:-:S03]  /*81890*/  IMAD.SHL.U32 R17, R17, 0x100, RZ ;  /* 0x0000010011117824 */ /* 0x001fc600078e00ff */
[----:B------:R0:W-:Y:S02]  /*818a0*/  STL.S16 [R1+0xb50], R19 ;  /* 0x000b501301007387 */ /* 0x0001e40000100600 */
[----:B------:R-:W-:Y:S02]  /*818b0*/  IADD3 R41, P6, PT, R17, R41, RZ ;  /* 0x0000002911297210 */ /* 0x000fe40007fde0ff */
[----:B0-----:R-:W-:-:S03]  /*818c0*/  SHF.R.S32.HI R19, RZ, 0x1f, R17 ;  /* 0x0000001fff137819 */ /* 0x001fc60000011411 */
[----:B------:R-:W-:Y:S02]  /*818d0*/  STL [R1+0x2564], R41 ;  /* 0x0025642901007387 */ /* 0x000fe40000100800 */
[----:B----4-:R-:W-:Y:S02]  /*818e0*/  IMAD.X R33, R19, 0x1, R33, P6 ;  /* 0x0000000113217824 */ /* 0x010fe400030e0621 */
        /* <DEDUP_REMOVED lines=22> */
[----:B---3--:R-:W-:Y:S02]  /*81a50*/  IMAD.X R13, R19, 0x1, R13, P6 ;  /* 0x00000001130d7824 */ /* 0x008fe400030e060d */
[----:B------:R-:W4:Y:S01]  /*81a60*/  LDL R19, [R1+0xb4c] ;  /* 0x000b4c0001137983 */ /* 0x000f220000100800 */
[----:B------:R-:W-:Y:S01]  /*81a70*/  ISETP.GT.AND P5, PT, R21, 0x3c, PT ;  /* 0x0000003c1500780c */ /* 0x000fe20003fa4270 */
[----:B------:R-:W-:Y:S01]  /*81a80*/  @P3 IMAD.MOV.U32 R22, RZ, RZ, R44 ;  /* 0x000000ffff163224 */ /* 0x000fe200078e002c */
[----:B------:R-:W-:Y:S01]  /*81a90*/  PRMT R17, RZ, 0x7610, R17 ;  /* 0x00007610ff117816 */ /* 0x000fe20000000011 */
[----:B------:R-:W3:Y:S04]  /*81aa0*/  LDL.LU R44, [R1+0x2590] ;  /* 0x00259000012c7983 */ /* 0x000ee80000300800 */
[----:B----4-:R0:W4:Y:S06]  /*81ab0*/  @P3 LDG.E.U8 R19, desc[UR8][R22.64] ;  /* 0x0000000816133981 */ /* 0x01012c000c1e1100 */
[----:B0-----:R-:W-:-:S02]  /*81ac0*/  @P5 IMAD.MOV.U32 R22, RZ, RZ, R45 ;  /* 0x000000ffff165224 */ /* 0x001fc400078e002d */
[----:B------:R-:W-:-:S05]  /*81ad0*/  @P5 IMAD.MOV.U32 R23, RZ, RZ, R13 ;  /* 0x000000ffff175224 */ /* 0x000fca00078e000d */
[----:B------:R-:W2:Y:S04]  /*81ae0*/  @P5 LDG.E.U8 R17, desc[UR8][R22.64] ;  /* 0x0000000816115981 */ /* 0x000ea8000c1e1100 */
[----:B------:R0:W-:Y:S04]  /*81af0*/  STL [R1+0x2570], R13 ;  /* 0x0025700d01007387 */ /* 0x0001e80000100800 */
[----:B----4-:R1:W-:Y:S04]  /*81b00*/  @P3 STL [R1+0xb4c], R19 ;  /* 0x000b4c1301003387 */ /* 0x0103e80000100800 */
[----:B0-----:R-:W4:Y:S04]  /*81b10*/  LDL.LU R13, [R1+0x4494] ;  /* 0x00449400010d7983 */ /* 0x001f280000300800 */
[----:B------:R-:W3:Y:S01]  /*81b20*/  LDL.LU R45, [R1+0x4490] ;  /* 0x00449000012d7983 */ /* 0x000ee20000300800 */
        /* <DEDUP_REMOVED lines=20> */
[----:B---3--:R-:W-:-:S03]  /*81c70*/  IMAD.X R44, R19, 0x1, R44, P6 ;  /* 0x00000001132c7824 */ /* 0x008fc600030e062c */
[----:B------:R-:W-:Y:S04]  /*81c80*/  STL [R1+0x2584], R40 ;  /* 0x0025842801007387 */ /* 0x000fe80000100800 */
[----:B--2---:R0:W-:Y:S04]  /*81c90*/  STL [R1+0xb44], R33 ;  /* 0x000b442101007387 */ /* 0x0041e80000100800 */
[----:B0-----:R-:W2:Y:S04]  /*81ca0*/  LDL.LU R33, [R1+0x25a4] ;  /* 0x0025a40001217983 */ /* 0x001ea80000300800 */
[----:B------:R0:W-:Y:S04]  /*81cb0*/  STL [R1+0x2580], R41 ;  /* 0x0025802901007387 */ /* 0x0001e80000100800 */
[----:B------:R-:W-:Y:S04]  /*81cc0*/  STL [R1+0x2594], R25 ;  /* 0x0025941901007387 */ /* 0x000fe80000100800 */
[----:B------:R-:W3:Y:S04]  /*81cd0*/  LDL.LU R40, [R1+0x25a0] ;  /* 0x0025a00001287983 */ /* 0x000ee80000300800 */
[----:B0-----:R-:W2:Y:S04]  /*81ce0*/  LDL.LU R41, [R1+0x25b4] ;  /* 0x0025b40001297983 */ /* 0x001ea80000300800 */
[----:B------:R-:W-:Y:S04]  /*81cf0*/  STL [R1+0x2590], R44 ;  /* 0x0025902c01007387 */ /* 0x000fe80000100800 */
[----:B----4-:R0:W-:Y:S04]  /*81d00*/  STL [R1+0xb40], R17 ;  /* 0x000b401101007387 */ /* 0x0101e80000100800 */
[----:B------:R-:W4:Y:S04]  /*81d10*/  LDL R22, [R1+0x2588] ;  /* 0x0025880001167983 */ /* 0x000f280000100800 */
[----:B------:R-:W4:Y:S01]  /*81d20*/  LDL R23, [R1+0x258c] ;  /* 0x00258c0001177983 */ /* 0x000f220000100800 */
[----:B------:R-:W-:Y:S01]  /*81d30*/  ISETP.GT.AND P3, PT, R21, 0x3d, PT ;  /* 0x0000003d1500780c */ /* 0x000fe20003f64270 */
[----:B0-----:R-:W0:Y:S01]  /*81d40*/  LDC R17, c[0x0][0x3a8] ;  /* 0x0000ea00ff117b82 */ /* 0x001e220000000800 */
[----:B------:R-:W-:-:S02]  /*81d50*/  PRMT R45, RZ, 0x7610, R45 ;  /* 0x00007610ff2d7816 */ /* 0x000fc4000000002d */
[----:B------:R-:W-:Y:S02]  /*81d60*/  PRMT R0, RZ, 0x7610, R0 ;  /* 0x00007610ff007816 */ /* 0x000fe40000000000 */
[----:B----4-:R-:W-:-:S04]  /*81d70*/  @P5 LOP3.LUT R23, R23, R22, RZ, 0x3c, !PT ;  /* 0x0000001617175212 */ /* 0x010fc800078e3cff */
[----:B------:R-:W-:-:S04]  /*81d80*/  @P5 LOP3.LUT R22, R23, R22, RZ, 0x3c, !PT ;  /* 0x0000001617165212 */ /* 0x000fc800078e3cff */
[----:B------:R-:W-:-:S05]  /*81d90*/  @P5 LOP3.LUT R23, R23, R22, RZ, 0x3c, !PT ;  /* 0x0000001617175212 */ /* 0x000fca00078e3cff */
[----:B------:R1:W4:Y:S02]  /*81da0*/  @P5 LDG.E.U8 R45, desc[UR8][R22.64] ;  /* 0x00000008162d5981 */ /* 0x000324000c1e1100 */
[----:B-1----:R-:W-:Y:S02]  /*81db0*/  @P3 IMAD.MOV.U32 R22, RZ, RZ, R25 ;  /* 0x000000ffff163224 */ /* 0x002fe400078e0019 */
[----:B------:R-:W-:-:S05]  /*81dc0*/  @P3 IMAD.MOV.U32 R23, RZ, RZ, R44 ;  /* 0x000000ffff173224 */ /* 0x000fca00078e002c */
[----:B------:R1:W3:Y:S04]  /*81dd0*/  @P3 LDG.E.U8 R0, desc[UR8][R22.64] ;  /* 0x0000000816003981 */ /* 0x0002e8000c1e1100 */
        /* <DEDUP_REMOVED lines=9> */
[----:B---3--:R-:W-:-:S03]  /*81e70*/  IMAD.X R40, R19, 0x1, R40, P6 ;  /* 0x0000000113287824 */ /* 0x008fc600030e0628 */
[----:B------:R1:W-:Y:S01]  /*81e80*/  STL [R1+0xb38], R0 ;  /* 0x000b380001007387 */ /* 0x0003e20000100800 */
[----:B------:R-:W-:Y:S02]  /*81e90*/  PRMT R13, RZ, 0x7610, R13 ;  /* 0x00007610ff0d7816 */ /* 0x000fe4000000000d */
[----:B0-----:R-:W-:Y:S01]  /*81ea0*/  PRMT R23, RZ, 0x7610, R23 ;  /* 0x00007610ff177816 */ /* 0x001fe20000000017 */
[----:B-1----:R-:W3:Y:S04]  /*81eb0*/  LDL.LU R0, [R1+0x25b0] ;  /* 0x0025b00001007983 */ /* 0x002ee80000300800 */
[----:B----4-:R0:W-:Y:S04]  /*81ec0*/  STL [R1+0xb3c], R45 ;  /* 0x000b3c2d01007387 */ /* 0x0101e80000100800 */
[----:B------:R-:W4:Y:S04]  /*81ed0*/  LDL R44, [R1+0x25bc] ;  /* 0x0025bc00012c7983 */ /* 0x000f280000100800 */
        /* <DEDUP_REMOVED lines=88> */
[----:B-1----:R-:W-:Y:S01]  /*82460*/  @P3 IMAD.MOV.U32 R22, RZ, RZ, R44 ;  /* 0x000000ffff163224 */ /* 0x002fe200078e002c */
[----:B------:R-:W4:Y:S02]  /*82470*/  LDL.LU R13, [R1+0x25f0] ;  /* 0x0025f000010d7983 */ /* 0x000f240000300800 */
        /* <DEDUP_REMOVED lines=9> */
[----:B------:R-:W-:Y:S01]  /*82510*/  PRMT R41, RZ, 0x7610, R41 ;  /* 0x00007610ff297816 */ /* 0x000fe20000000029 */
[----:B0-----:R-:W3:Y:S04]  /*82520*/  LDL.LU R0, [R1+0x2604] ;  /* 0x0026040001007983 */ /* 0x001ee80000300800 */
[----:B------:R-:W-:Y:S04]  /*82530*/  STL [R1+0x25e4], R33 ;  /* 0x0025e42101007387 */ /* 0x000fe80000100800 */
[----:B------:R-:W4:Y:S01]  /*82540*/  LDL R44, [R1+0x25fc] ;  /* 0x0025fc00012c7983 */ /* 0x000f220000100800 */
        /* <DEDUP_REMOVED lines=24> */
[----:B0-----:R-:W-:Y:S02]  /*826d0*/  IMAD.MOV.U32 R22, RZ, RZ, R13 ;  /* 0x000000ffff167224 */ /* 0x001fe400078e000d */
[----:B------:R-:W-:-:S05]  /*826e0*/  IMAD.MOV.U32 R23, RZ, RZ, R45 ;  /* 0x000000ffff177224 */ /* 0x000fca00078e002d */
[----:B------:R-:W-:-:S04]  /*826f0*/  @P5 LOP3.LUT R23, R23, R22, RZ, 0x3c, !PT ;  /* 0x0000001617175212 */ /* 0x000fc800078e3cff */
[----:B------:R-:W-:-:S04]  /*82700*/  @P5 LOP3.LUT R22, R23, R22, RZ, 0x3c, !PT ;  /* 0x0000001617165212 */ /* 0x000fc800078e3cff */
[----:B------:R-:W-:-:S05]  /*82710*/  @P5 LOP3.LUT R23, R23, R22, RZ, 0x3c, !PT ;  /* 0x0000001617175212 */ /* 0x000fca00078e3cff */
[----:B------:R4:W3:Y:S04]  /*82720*/  @P5 LDG.E.U8 R17, desc[UR8][R22.64] ;  /* 0x0000000816115981 */ /* 0x0008e8000c1e1100 */
[----:B--2---:R0:W-:Y:S04]  /*82730*/  @P3 STL [R1+0xb0c], R19 ;  /* 0x000b0c1301003387 */ /* 0x0041e80000100800 */
[----:B------:R1:W-:Y:S01]  /*82740*/  STL [R1+0x25f0], R13 ;  /* 0x0025f00d01007387 */ /* 0x0003e20000100800 */
[----:B------:R-:W-:Y:S01]  /*82750*/  PRMT R33, RZ, 0x7610, R33 ;  /* 0x00007610ff217816 */ /* 0x000fe20000000021 */
[----:B----4-:R-:W-:Y:S01]  /*82760*/  @P5 IMAD.MOV.U32 R22, RZ, RZ, R44 ;  /* 0x000000ffff165224 */ /* 0x010fe200078e002c */
[----:B0-----:R-:W0:Y:S01]  /*82770*/  LDC R19, c[0x0][0x3a8] ;  /* 0x0000ea00ff137b82 */ /* 0x001e220000000800 */
[----:B-1----:R-:W2:Y:S04]  /*82780*/  LDL.LU R13, [R1+0x4470] ;  /* 0x00447000010d7983 */ /* 0x002ea80000300800 */
[----:B------:R-:W4:Y:S04]  /*82790*/  LDL.LU R45, [R1+0x2610] ;  /* 0x00261000012d7983 */ /* 0x000f280000300800 */
[----:B---3--:R1:W-:Y:S04]  /*827a0*/  STL [R1+0xb08], R17 ;  /* 0x000b081101007387 */ /* 0x0083e80000100800 */
[----:B------:R-:W3:Y:S01]  /*827b0*/  LDL R23, [R1+0x25f8] ;  /* 0x0025f80001177983 */ /* 0x000ee20000100800 */
[----:B-1----:R-:W1:Y:S02]  /*827c0*/  LDC R17, c[0x0][0x3a8] ;  /* 0x0000ea00ff117b82 */ /* 0x002e640000000800 */
[----:B-1----:R-:W-:-:S05]  /*827d0*/  IMAD.SHL.U32 R17, R17, 0x100, RZ ;  /* 0x0000010011117824 */ /* 0x002fca00078e00ff */
[----:B------:R-:W-:-:S05]  /*827e0*/  IADD3 R0, P6, PT, R17, R0, RZ ;  /* 0x0000000011007210 */ /* 0x000fca0007fde0ff */
[----:B------:R1:W-:Y:S04]  /*827f0*/  STL [R1+0x2604], R0 ;  /* 0x0026040001007387 */ /* 0x0003e80000100800 */
[----:B---3--:R3:W2:Y:S04]  /*82800*/  @P5 LDG.E.U8 R33, desc[UR8][R22.64] ;  /* 0x0000000816215981 */ /* 0x0086a8000c1e1100 */
[----:B------:R-:W4:Y:S01]  /*82810*/  LDL.LU R22, [R1+0x2600] ;  /* 0x0026000001167983 */ /* 0x000f220000300800 */
[----:B0-----:R-:W-:-:S05]  /*82820*/  IMAD.SHL.U32 R19, R19, 0x100, RZ ;  /* 0x0000010013137824 */ /* 0x001fca00078e00ff */
[----:B------:R-:W-:Y:S01]  /*82830*/  SHF.R.S32.HI R19, RZ, 0x1f, R19 ;  /* 0x0000001fff137819 */ /* 0x000fe20000011413 */
[----:B---3--:R-:W-:Y:S02]  /*82840*/  IMAD.MOV.U32 R23, RZ, RZ, R0 ;  /* 0x000000ffff177224 */ /* 0x008fe400078e0000 */
[----:B-1----:R-:W3:Y:S04]  /*82850*/  LDL.LU R0, [R1+0x2620] ;  /* 0x0026200001007983 */ /* 0x002ee80000300800 */
[----:B------:R-:W3:Y:S01]  /*82860*/  LDL.LU R44, [R1+0x2624] ;  /* 0x00262400012c7983 */ /* 0x000ee20000300800 */
[----:B------:R-:W-:-:S03]  /*82870*/  PRMT R25, RZ, 0x7610, R25 ;  /* 0x00007610ff197816 */ /* 0x000fc60000000019 */
[----:B--2---:R0:W-:Y:S01]  /*82880*/  STL [R1+0xb04], R33 ;  /* 0x000b042101007387 */ /* 0x0041e20000100800 */
[----:B----4-:R-:W-:-:S03]  /*82890*/  IMAD.X R22, R19, 0x1, R22, P6 ;  /* 0x0000000113167824 */ /* 0x010fc600030e0616 */
[----:B0-----:R-:W2:Y:S02]  /*828a0*/  LDL.LU R33, [R1+0x2634] ;  /* 0x0026340001217983 */ /* 0x001ea40000300800 */
[-C--:B------:R-:W-:Y:S02]  /*828b0*/  @P5 LOP3.LUT R23, R23, R22.reuse, RZ, 0x3c, !PT ;  /* 0x0000001617175212 */ /* 0x080fe400078e3cff */
[----:B------:R0:W-:Y:S02]  /*828c0*/  STL [R1+0x2600], R22 ;  /* 0x0026001601007387 */ /* 0x0001e40000100800 */
[----:B0-----:R-:W-:-:S04]  /*828d0*/  @P5 LOP3.LUT R22, R23, R22, RZ, 0x3c, !PT ;  /* 0x0000001617165212 */ /* 0x001fc800078e3cff */
[----:B------:R-:W-:-:S05]  /*828e0*/  @P5 LOP3.LUT R23, R23, R22, RZ, 0x3c, !PT ;  /* 0x0000001617175212 */ /* 0x000fca00078e3cff */
[----:B------:R-:W4:Y:S01]  /*828f0*/  @P5 LDG.E.U8 R25, desc[UR8][R22.64] ;  /* 0x0000000816195981 */ /* 0x000f22000c1e1100 */
[----:B------:R-:W-:-:S05]  /*82900*/  IADD3 R41, P6, PT, R17, R41, RZ ;  /* 0x0000002911297210 */ /* 0x000fca0007fde0ff */
[----:B------:R-:W-:Y:S04]  /*82910*/  STL [R1+0x2614], R41 ;  /* 0x0026142901007387 */ /* 0x000fe80000100800 */
[----:B----4-:R0:W-:Y:S04]  /*82920*/  STL [R1+0xb00], R25 ;  /* 0x000b001901007387 */ /* 0x0101e80000100800 */
[----:B0-----:R-:W4:Y:S04]  /*82930*/  LDL.LU R25, [R1+0x446c] ;  /* 0x00446c0001197983 */ /* 0x001f280000300800 */
[----:B------:R-:W2:Y:S04]  /*82940*/  LDL R22, [R1+0x2608] ;  /* 0x0026080001167983 */ /* 0x000ea80000100800 */
[----:B------:R-:W2:Y:S01]  /*82950*/  LDL R23, [R1+0x260c] ;  /* 0x00260c0001177983 */ /* 0x000ea20000100800 */
[----:B------:R-:W-:-:S02]  /*82960*/  ISETP.GT.AND P3, PT, R21, 0x41, PT ;  /* 0x000000411500780c */ /* 0x000fc40003f64270 */
[----:B------:R-:W-:Y:S01]  /*82970*/  PRMT R17, RZ, 0x7610, R17 ;  /* 0x00007610ff117816 */ /* 0x000fe20000000011 */
[----:B------:R-:W-:Y:S01]  /*82980*/  IMAD.X R45, R19, 0x1, R45, P6 ;  /* 0x00000001132d7824 */ /* 0x000fe200030e062d */
[----:B------:R-:W-:Y:S02]  /*82990*/  PRMT R13, RZ, 0x7610, R13 ;  /* 0x00007610ff0d7816 */ /* 0x000fe4000000000d */
[----:B--2---:R-:W-:-:S04]  /*829a0*/  @P5 LOP3.LUT R23, R23, R22, RZ, 0x3c, !PT ;  /* 0x0000001617175212 */ /* 0x004fc800078e3cff */
[----:B------:R-:W-:-:S04]  /*829b0*/  @P5 LOP3.LUT R22, R23, R22, RZ, 0x3c, !PT ;  /* 0x0000001617165212 */ /* 0x000fc800078e3cff */
[----:B------:R-:W-:-:S05]  /*829c0*/  @P5 LOP3.LUT R23, R23, R22, RZ, 0x3c, !PT ;  /* 0x0000001617175212 */ /* 0x000fca00078e3cff */
[----:B------:R0:W2:Y:S02]  /*829d0*/  @P5 LDG.E.U8 R17, desc[UR8][R22.64] ;  /* 0x0000000816115981 */ /* 0x0000a4000c1e1100 */
[----:B0-----:R-:W-:Y:S02]  /*829e0*/  @P3 IMAD.MOV.U32 R22, RZ, RZ, R41 ;  /* 0x000000ffff163224 */ /* 0x001fe400078e0029 */
[----:B------:R-:W-:-:S05]  /*829f0*/  @P3 IMAD.MOV.U32 R23, RZ, RZ, R45 ;  /* 0x000000ffff173224 */ /* 0x000fca00078e002d */
[----:B------:R-:W3:Y:S04]  /*82a00*/  @P3 LDG.E.U8 R13, desc[UR8][R22.64] ;  /* 0x00000008160d3981 */ /* 0x000ee8000c1e1100 */
[----:B------:R-:W-:Y:S01]  /*82a10*/  STL [R1+0x2610], R45 ;  /* 0x0026102d01007387 */ /* 0x000fe20000100800 */
[----:B------:R-:W-:-:S03]  /*82a20*/  PRMT R19, RZ, 0x7610, R19 ;  /* 0x00007610ff137816 */ /* 0x000fc60000000013 */
[----:B--2---:R0:W-:Y:S04]  /*82a30*/  STL [R1+0xafc], R17 ;  /* 0x000afc1101007387 */ /* 0x0041e80000100800 */
[----:B------:R-:W2:Y:S04]  /*82a40*/  LDL R22, [R1+0x2618] ;  /* 0x0026180001167983 */ /* 0x000ea80000100800 */
[----:B------:R-:W2:Y:S01]  /*82a50*/  LDL R23, [R1+0x261c] ;  /* 0x00261c0001177983 */ /* 0x000ea20000100800 */
[----:B0-----:R-:W0:Y:S03]  /*82a60*/  LDC R17, c[0x0][0x3a8] ;  /* 0x0000ea00ff117b82 */ /* 0x001e260000000800 */
[----:B---3--:R1:W-:Y:S04]  /*82a70*/  STL [R1+0xaf8], R13 ;  /* 0x000af80d01007387 */ /* 0x0083e80000100800 */
[----:B-1----:R-:W3:Y:S04]  /*82a80*/  LDL.LU R13, [R1+0x2630] ;  /* 0x00263000010d7983 */ /* 0x002ee80000300800 */
[----:B------:R-:W3:Y:S04]  /*82a90*/  LDL R41, [R1+0x263c] ;  /* 0x00263c0001297983 */ /* 0x000ee80000100800 */
[----:B------:R-:W3:Y:S04]  /*82aa0*/  LDL.LU R45, [R1+0x2644] ;  /* 0x00264400012d7983 */ /* 0x000ee80000300800 */
[----:B------:R1:W-:Y:S02]  /*82ab0*/  STL.S16 [R1+0xaf0], R19 ;  /* 0x000af01301007387 */ /* 0x0003e40000100600 */
[----:B-1----:R-:W1:Y:S01]  /*82ac0*/  LDC R19, c[0x0][0x3a8] ;  /* 0x0000ea00ff137b82 */ /* 0x002e620000000800 */
[----:B0-----:R-:W-:-:S05]  /*82ad0*/  IMAD.SHL.U32 R17, R17, 0x100, RZ ;  /* 0x0000010011117824 */ /* 0x001fca00078e00ff */
[----:B------:R-:W-:-:S05]  /*82ae0*/  IADD3 R44, P6, PT, R17, R44, RZ ;  /* 0x0000002c112c7210 */ /* 0x000fca0007fde0ff */
[----:B------:R-:W-:Y:S01]  /*82af0*/  STL [R1+0x2624], R44 ;  /* 0x0026242c01007387 */ /* 0x000fe20000100800 */
[----:B-1----:R-:W-:-:S05]  /*82b00*/  IMAD.SHL.U32 R19, R19, 0x100, RZ ;  /* 0x0000010013137824 */ /* 0x002fca00078e00ff */
[----:B------:R-:W-:-:S05]  /*82b10*/  SHF.R.S32.HI R19, RZ, 0x1f, R19 ;  /* 0x0000001fff137819 */ /* 0x000fca0000011413 */
[----:B------:R-:W-:Y:S02]  /*82b20*/  IMAD.X R0, R19, 0x1, R0, P6 ;  /* 0x0000000113007824 */ /* 0x000fe400030e0600 */
[----:B------:R-:W3:Y:S01]  /*82b30*/  LDL R19, [R1+0xaf0] ;  /* 0x000af00001137983 */ /* 0x000ee20000100800 */
[----:B------:R-:W-:Y:S02]  /*82b40*/  PRMT R17, RZ, 0x7610, R17 ;  /* 0x00007610ff117816 */ /* 0x000fe40000000011 */
[----:B--2---:R-:W-:-:S04]  /*82b50*/  @P3 LOP3.LUT R23, R23, R22, RZ, 0x3c, !PT ;  /* 0x0000001617173212 */ /* 0x004fc800078e3cff */
[----:B------:R-:W-:-:S04]  /*82b60*/  @P3 LOP3.LUT R22, R23, R22, RZ, 0x3c, !PT ;  /* 0x0000001617163212 */ /* 0x000fc800078e3cff */
[----:B------:R-:W-:-:S05]  /*82b70*/  @P3 LOP3.LUT R23, R23, R22, RZ, 0x3c, !PT ;  /* 0x0000001617173212 */ /* 0x000fca00078e3cff */
[----:B------:R0:W2:Y:S02]  /*82b80*/  @P3 LDG.E.U8 R17, desc[UR8][R22.64] ;  /* 0x0000000816113981 */ /* 0x0000a4000c1e1100 */
[----:B0-----:R-:W-:Y:S02]  /*82b90*/  @P3 IMAD.MOV.U32 R22, RZ, RZ, R44 ;  /* 0x000000ffff163224 */ /* 0x001fe400078e002c */
[----:B------:R-:W-:-:S05]  /*82ba0*/  @P3 IMAD.MOV.U32 R23, RZ, RZ, R0 ;  /* 0x000000ffff173224 */ /* 0x000fca00078e0000 */
[----:B---3--:R-:W3:Y:S04]  /*82bb0*/  @P3 LDG.E.U8 R19, desc[UR8][R22.64] ;  /* 0x0000000816133981 */ /* 0x008ee8000c1e1100 */
[----:B--2---:R0:W-:Y:S02]  /*82bc0*/  STL [R1+0xaf4], R17 ;  /* 0x000af41101007387 */ /* 0x0041e40000100800 */
[----:B0-----:R-:W0:Y:S02]  /*82bd0*/  LDC R17, c[0x0][0x3a8] ;  /* 0x0000ea00ff117b82 */ /* 0x001e240000000800 */
[----:B------:R1:W-:Y:S04]  /*82be0*/  STL [R1+0x2620], R0 ;  /* 0x0026200001007387 */ /* 0x0003e80000100800 */
[----:B-1----:R-:W2:Y:S04]  /*82bf0*/  LDL.LU R0, [R1+0x4468] ;  /* 0x0044680001007983 */ /* 0x002ea80000300800 */
[----:B------:R-:W2:Y:S01]  /*82c00*/  LDL.LU R44, [R1+0x2654] ;  /* 0x00265400012c7983 */ /* 0x000ea20000300800 */
[----:B0-----:R-:W-:-:S05]  /*82c10*/  IMAD.SHL.U32 R17, R17, 0x100, RZ ;  /* 0x0000010011117824 */ /* 0x001fca00078e00ff */
[----:B------:R-:W-:-:S05]  /*82c20*/  IADD3 R33, P6, PT, R17, R33, RZ ;  /* 0x0000002111217210 */ /* 0x000fca0007fde0ff */
[----:B------:R-:W-:Y:S04]  /*82c30*/  STL [R1+0x2634], R33 ;  /* 0x0026342101007387 */ /* 0x000fe80000100800 */
[----:B---3--:R0:W-:Y:S04]  /*82c40*/  @P3 STL [R1+0xaf0], R19 ;  /* 0x000af01301003387 */ /* 0x0081e80000100800 */
[----:B------:R-:W3:Y:S04]  /*82c50*/  LDL R22, [R1+0x2628] ;  /* 0x0026280001167983 */ /* 0x000ee80000100800 */
[----:B------:R-:W3:Y:S01]  /*82c60*/  LDL R23, [R1+0x262c] ;  /* 0x00262c0001177983 */ /* 0x000ee20000100800 */
[----:B0-----:R-:W0:Y:S01]  /*82c70*/  LDC R19, c[0x0][0x3a8] ;  /* 0x0000ea00ff137b82 */ /* 0x001e220000000800 */
[----:B------:R-:W-:-:S02]  /*82c80*/  ISETP.GT.AND P5, PT, R21, 0x42, PT ;  /* 0x000000421500780c */ /* 0x000fc40003fa4270 */
[----:B----4-:R-:W-:Y:S02]  /*82c90*/  PRMT R25, RZ, 0x7610, R25 ;  /* 0x00007610ff197816 */ /* 0x010fe40000000019 */
[----:B------:R-:W-:Y:S01]  /*82ca0*/  PRMT R17, RZ, 0x7610, R17 ;  /* 0x00007610ff117816 */ /* 0x000fe20000000011 */
[----:B0-----:R-:W-:-:S05]  /*82cb0*/  IMAD.SHL.U32 R19, R19, 0x100, RZ ;  /* 0x0000010013137824 */ /* 0x001fca00078e00ff */
[----:B------:R-:W-:-:S05]  /*82cc0*/  SHF.R.S32.HI R19, RZ, 0x1f, R19 ;  /* 0x0000001fff137819 */ /* 0x000fca0000011413 */
[----:B------:R-:W-:Y:S01]  /*82cd0*/  IMAD.X R13, R19, 0x1, R13, P6 ;  /* 0x00000001130d7824 */ /* 0x000fe200030e060d */
[----:B---3--:R-:W-:-:S04]  /*82ce0*/  @P3 LOP3.LUT R23, R23, R22, RZ, 0x3c, !PT ;  /* 0x0000001617173212 */ /* 0x008fc800078e3cff */
[----:B------:R-:W-:-:S04]  /*82cf0*/  @P3 LOP3.LUT R22, R23, R22, RZ, 0x3c, !PT ;  /* 0x0000001617163212 */ /* 0x000fc800078e3cff */
[----:B------:R-:W-:-:S05]  /*82d00*/  @P3 LOP3.LUT R23, R23, R22, RZ, 0x3c, !PT ;  /* 0x0000001617173212 */ /* 0x000fca00078e3cff */
[----:B------:R0:W3:Y:S02]  /*82d10*/  @P3 LDG.E.U8 R25, desc[UR8][R22.64] ;  /* 0x0000000816193981 */ /* 0x0000e4000c1e1100 */
[----:B0-----:R-:W-:Y:S02]  /*82d20*/  @P5 IMAD.MOV.U32 R22, RZ, RZ, R33 ;  /* 0x000000ffff165224 */ /* 0x001fe400078e0021 */
[----:B------:R-:W-:-:S05]  /*82d30*/  @P5 IMAD.MOV.U32 R23, RZ, RZ, R13 ;  /* 0x000000ffff175224 */ /* 0x000fca00078e000d */
[----:B------:R-:W4:Y:S04]  /*82d40*/  @P5 LDG.E.U8 R17, desc[UR8][R22.64] ;  /* 0x0000000816115981 */ /* 0x000f28000c1e1100 */
[----:B---3--:R0:W-:Y:S04]  /*82d50*/  STL [R1+0xaec], R25 ;  /* 0x000aec1901007387 */ /* 0x0081e80000100800 */
[----:B0-----:R-:W3:Y:S04]  /*82d60*/  LDL.LU R25, [R1+0x4464] ;  /* 0x0044640001197983 */ /* 0x001ee80000300800 */
[----:B------:R0:W-:Y:S04]  /*82d70*/  STL [R1+0x2630], R13 ;  /* 0x0026300d01007387 */ /* 0x0001e80000100800 */
[----:B0-----:R-:W2:Y:S04]  /*82d80*/  LDL.LU R13, [R1+0x4460] ;  /* 0x00446000010d7983 */ /* 0x001ea80000300800 */
[----:B------:R-:W2:Y:S04]  /*82d90*/  LDL.LU R33, [R1+0x445c] ;  /* 0x00445c0001217983 */ /* 0x000ea80000300800 */
[----:B----4-:R0:W-:Y:S04]  /*82da0*/  STL [R1+0xae8], R17 ;  /* 0x000ae81101007387 */ /* 0x0101e80000100800 */
[----:B------:R-:W4:Y:S01]  /*82db0*/  LDL R23, [R1+0x2638] ;  /* 0x0026380001177983 */ /* 0x000f220000100800 */
[----:B------:R-:W-:Y:S01]  /*82dc0*/  PRMT R19, RZ, 0x7610, R19 ;  /* 0x00007610ff137816 */ /* 0x000fe20000000013 */
[----:B------:R-:W-:-:S02]  /*82dd0*/  @P5 IMAD.MOV.U32 R22, RZ, RZ, R41 ;  /* 0x000000ffff165224 */ /* 0x000fc400078e0029 */
[----:B------:R-:W2:Y:S01]  /*82de0*/  LDL.LU R41, [R1+0x2664] ;  /* 0x0026640001297983 */ /* 0x000ea20000300800 */
[----:B0-----:R-:W0:Y:S03]  /*82df0*/  LDC R17, c[0x0][0x3a8] ;  /* 0x0000ea00ff117b82 */ /* 0x001e260000000800 */
[----:B----4-:R-:W4:Y:S01]  /*82e00*/  @P5 LDG.E.U8 R19, desc[UR8][R22.64] ;  /* 0x0000000816135981 */ /* 0x010f22000c1e1100 */
[----:B0-----:R-:W-:-:S05]  /*82e10*/  IMAD.SHL.U32 R17, R17, 0x100, RZ ;  /* 0x0000010011117824 */ /* 0x001fca00078e00ff */
[----:B------:R-:W-:-:S05]  /*82e20*/  IADD3 R45, P6, PT, R17, R45, RZ ;  /* 0x0000002d112d7210 */ /* 0x000fca0007fde0ff */
[----:B------:R0:W-:Y:S04]  /*82e30*/  STL [R1+0x2644], R45 ;  /* 0x0026442d01007387 */ /* 0x0001e80000100800 */
[----:B----4-:R1:W-:Y:S04]  /*82e40*/  STL [R1+0xae4], R19 ;  /* 0x000ae41301007387 */ /* 0x0103e80000100800 */
[----:B------:R-:W4:Y:S01]  /*82e50*/  LDL.LU R22, [R1+0x2640] ;  /* 0x0026400001167983 */ /* 0x000f220000300800 */
[----:B------:R-:W-:-:S03]  /*82e60*/  IMAD.MOV.U32 R23, RZ, RZ, R45 ;  /* 0x000000ffff177224 */ /* 0x000fc600078e002d */
[----:B0-----:R-:W2:Y:S01]  /*82e70*/  LDL.LU R45, [R1+0x2674] ;  /* 0x00267400012d7983 */ /* 0x001ea20000300800 */
[----:B-1----:R-:W-:Y:S02]  /*82e80*/  SHF.R.S32.HI R19, RZ, 0x1f, R17 ;  /* 0x0000001fff137819 */ /* 0x002fe40000011411 */
[----:B---3--:R-:W-:-:S03]  /*82e90*/  PRMT R25, RZ, 0x7610, R25 ;  /* 0x00007610ff197816 */ /* 0x008fc60000000019 */
[----:B----4-:R-:W-:Y:S01]  /*82ea0*/  IMAD.X R22, R19, 0x1, R22, P6 ;  /* 0x0000000113167824 */ /* 0x010fe200030e0616 */
[----:B--2---:R-:W-:Y:S02]  /*82eb0*/  IADD3 R44, P6, PT, R17, R44, RZ ;  /* 0x0000002c112c7210 */ /* 0x004fe40007fde0ff */
[----:B------:R-:W2:Y:S02]  /*82ec0*/  LDL.LU R17, [R1+0x2650] ;  /* 0x0026500001117983 */ /* 0x000ea40000300800 */
[-C--:B------:R-:W-:Y:S02]  /*82ed0*/  @P5 LOP3.LUT R23, R23, R22.reuse, RZ, 0x3c, !PT ;  /* 0x0000001617175212 */ /* 0x080fe400078e3cff */
[----:B------:R0:W-:Y:S02]  /*82ee0*/  STL [R1+0x2640], R22 ;  /* 0x0026401601007387 */ /* 0x0001e40000100800 */
[----:B0-----:R-:W-:-:S04]  /*82ef0*/  @P5 LOP3.LUT R22, R23, R22, RZ, 0x3c, !PT ;  /* 0x0000001617165212 */ /* 0x001fc800078e3cff */
[----:B------:R-:W-:-:S05]  /*82f00*/  @P5 LOP3.LUT R23, R23, R22, RZ, 0x3c, !PT ;  /* 0x0000001617175212 */ /* 0x000fca00078e3cff */
[----:B------:R-:W3:Y:S04]  /*82f10*/  @P5 LDG.E.U8 R25, desc[UR8][R22.64] ;  /* 0x0000000816195981 */ /* 0x000ee8000c1e1100 */
[----:B------:R-:W-:Y:S04]  /*82f20*/  STL [R1+0x2654], R44 ;  /* 0x0026542c01007387 */ /* 0x000fe80000100800 */
[----:B---3--:R0:W-:Y:S04]  /*82f30*/  STL [R1+0xae0], R25 ;  /* 0x000ae01901007387 */ /* 0x0081e80000100800 */
[----:B0-----:R-:W3:Y:S04]  /*82f40*/  LDL.LU R25, [R1+0x4458] ;  /* 0x0044580001197983 */ /* 0x001ee80000300800 */
[----:B------:R-:W4:Y:S04]  /*82f50*/  LDL R22, [R1+0x2648] ;  /* 0x0026480001167983 */ /* 0x000f280000100800 */
[----:B------:R-:W4:Y:S01]  /*82f60*/  LDL R23, [R1+0x264c] ;  /* 0x00264c0001177983 */ /* 0x000f220000100800 */
[----:B------:R-:W-:-:S02]  /*82f70*/  ISETP.GT.AND P3, PT, R21, 0x43, PT ;  /* 0x000000431500780c */ /* 0x000fc40003f64270 */
[----:B------:R-:W-:Y:S01]  /*82f80*/  PRMT R13, RZ, 0x7610, R13 ;  /* 0x00007610ff0d7816 */ /* 0x000fe2000000000d */
[----:B--2---:R-:W-:Y:S01]  /*82f90*/  IMAD.X R17, R19, 0x1, R17, P6 ;  /* 0x0000000113117824 */ /* 0x004fe200030e0611 */
[----:B------:R-:W-:-:S04]  /*82fa0*/  PRMT R33, RZ, 0x7610, R33 ;  /* 0x00007610ff217816 */ /* 0x000fc80000000021 */
[----:B------:R0:W-:Y:S01]  /*82fb0*/  STL [R1+0x2650], R17 ;  /* 0x0026501101007387 */ /* 0x0001e20000100800 */
[----:B----4-:R-:W-:-:S04]  /*82fc0*/  @P5 LOP3.LUT R23, R23, R22, RZ, 0x3c, !PT ;  /* 0x0000001617175212 */ /* 0x010fc800078e3cff */
[----:B------:R-:W-:-:S04]  /*82fd0*/  @P5 LOP3.LUT R22, R23, R22, RZ, 0x3c, !PT ;  /* 0x0000001617165212 */ /* 0x000fc800078e3cff */
[----:B------:R-:W-:-:S05]  /*82fe0*/  @P5 LOP3.LUT R23, R23, R22, RZ, 0x3c, !PT ;  /* 0x0000001617175212 */ /* 0x000fca00078e3cff */
[----:B------:R1:W2:Y:S02]  /*82ff0*/  @P5 LDG.E.U8 R13, desc[UR8][R22.64] ;  /* 0x00000008160d5981 */ /* 0x0002a4000c1e1100 */
[----:B-1----:R-:W-:Y:S02]  /*83000*/  @P3 IMAD.MOV.U32 R22, RZ, RZ, R44 ;  /* 0x000000ffff163224 */ /* 0x002fe400078e002c */
[----:B------:R-:W-:Y:S02]  /*83010*/  @P3 IMAD.MOV.U32 R23, RZ, RZ, R17 ;  /* 0x000000ffff173224 */ /* 0x000fe400078e0011 */
[----:B0-----:R-:W0:Y:S03]  /*83020*/  LDC R17, c[0x0][0x3a8] ;  /* 0x0000ea00ff117b82 */ /* 0x001e260000000800 */
[----:B------:R-:W4:Y:S01]  /*83030*/  @P3 LDG.E.U8 R33, desc[UR8][R22.64] ;  /* 0x0000000816213981 */ /* 0x000f22000c1e1100 */
[----:B0-----:R-:W-:-:S05]  /*83040*/  IMAD.SHL.U32 R17, R17, 0x100, RZ ;  /* 0x0000010011117824 */ /* 0x001fca00078e00ff */
[----:B------:R-:W-:Y:S01]  /*83050*/  IADD3 R41, P6, PT, R17, R41, RZ ;  /* 0x0000002911297210 */ /* 0x000fe20007fde0ff */
[----:B--2---:R0:W-:Y:S04]  /*83060*/  STL [R1+0xadc], R13 ;  /* 0x000adc0d01007387 */ /* 0x0041e80000100800 */
[----:B0-----:R-:W2:Y:S04]  /*83070*/  LDL.LU R13, [R1+0x4454] ;  /* 0x00445400010d7983 */ /* 0x001ea80000300800 */
[----:B------:R-:W2:Y:S04]  /*83080*/  LDL.LU R44, [R1+0x4450] ;  /* 0x00445000012c7983 */ /* 0x000ea80000300800 */
[----:B------:R-:W2:Y:S04]  /*83090*/  LDL R22, [R1+0x2658] ;  /* 0x0026580001167983 */ /* 0x000ea80000100800 */
[----:B------:R-:W2:Y:S04]  /*830a0*/  LDL R23, [R1+0x265c] ;  /* 0x00265c0001177983 */ /* 0x000ea80000100800 */
[----:B----4-:R0:W-:Y:S04]  /*830b0*/  STL [R1+0xad8], R33 ;  /* 0x000ad82101007387 */ /* 0x0101e80000100800 */
[----:B0-----:R-:W4:Y:S04]  /*830c0*/  LDL.LU R33, [R1+0x2684] ;  /* 0x0026840001217983 */ /* 0x001f280000300800 */
[----:B------:R-:W2:Y:S01]  /*830d0*/  LDL.LU R17, [R1+0x2660] ;  /* 0x0026600001117983 */ /* 0x000ea20000300800 */
[----:B------:R-:W-:-:S05]  /*830e0*/  PRMT R19, RZ, 0x7610, R19 ;  /* 0x00007610ff137816 */ /* 0x000fca0000000013 */
[----:B------:R0:W-:Y:S02]  /*830f0*/  STL.S16 [R1+0xad4], R19 ;  /* 0x000ad41301007387 */ /* 0x0001e40000100600 */
[----:B0-----:R-:W0:Y:S02]  /*83100*/  LDC R19, c[0x0][0x3a8] ;  /* 0x0000ea00ff137b82 */ /* 0x001e240000000800 */
[----:B------:R1:W-:Y:S01]  /*83110*/  STL [R1+0x2664], R41 ;  /* 0x0026642901007387 */ /* 0x0003e20000100800 */
[----:B0-----:R-:W-:-:S05]  /*83120*/  IMAD.SHL.U32 R19, R19, 0x100, RZ ;  /* 0x0000010013137824 */ /* 0x001fca00078e00ff */
[----:B------:R-:W-:-:S05]  /*83130*/  SHF.R.S32.HI R19, RZ, 0x1f, R19 ;  /* 0x0000001fff137819 */ /* 0x000fca0000011413 */
[----:B--2---:R-:W-:Y:S02]  /*83140*/  IMAD.X R17, R19, 0x1, R17, P6 ;  /* 0x0000000113117824 */ /* 0x004fe400030e0611 */
[----:B------:R-:W2:Y:S01]  /*83150*/  LDL R19, [R1+0xad4] ;  /* 0x000ad40001137983 */ /* 0x000ea20000100800 */
[----:B------:R-:W-:-:S04]  /*83160*/  @P3 LOP3.LUT R23, R23, R22, RZ, 0x3c, !PT ;  /* 0x0000001617173212 */ /* 0x000fc800078e3cff */
[----:B------:R-:W-:-:S04]  /*83170*/  @P3 LOP3.LUT R22, R23, R22, RZ, 0x3c, !PT ;  /* 0x0000001617163212 */ /* 0x000fc800078e3cff */
[----:B------:R-:W-:-:S05]  /*83180*/  @P3 LOP3.LUT R23, R23, R22, RZ, 0x3c, !PT ;  /* 0x0000001617173212 */ /* 0x000fca00078e3cff */
[----:B--2---:R0:W2:Y:S02]  /*83190*/  @P3 LDG.E.U8 R19, desc[UR8][R22.64] ;  /* 0x0000000816133981 */ /* 0x0040a4000c1e1100 */
[----:B0-----:R-:W-:Y:S02]  /*831a0*/  IMAD.MOV.U32 R22, RZ, RZ, R17 ;  /* 0x000000ffff167224 */ /* 0x001fe400078e0011 */
[----:B------:R-:W-:-:S05]  /*831b0*/  IMAD.MOV.U32 R23, RZ, RZ, R41 ;  /* 0x000000ffff177224 */ /* 0x000fca00078e0029 */
[----:B------:R-:W-:-:S04]  /*831c0*/  @P3 LOP3.LUT R23, R23, R22, RZ, 0x3c, !PT ;  /* 0x0000001617173212 */ /* 0x000fc800078e3cff */
[C---:B------:R-:W-:Y:S02]  /*831d0*/  @P3 LOP3.LUT R22, R23.reuse, R22, RZ, 0x3c, !PT ;  /* 0x0000001617163212 */ /* 0x040fe400078e3cff */
[----:B------:R-:W-:Y:S02]  /*831e0*/  PRMT R44, RZ, 0x7610, R44 ;  /* 0x00007610ff2c7816 */ /* 0x000fe4000000002c */
[----:B------:R-:W-:-:S05]  /*831f0*/  @P3 LOP3.LUT R23, R23, R22, RZ, 0x3c, !PT ;  /* 0x0000001617173212 */ /* 0x000fca00078e3cff */
[----:B------:R0:W3:Y:S04]  /*83200*/  @P3 LDG.E.U8 R44, desc[UR8][R22.64] ;  /* 0x00000008162c3981 */ /* 0x0000e8000c1e1100 */
[----:B--2---:R2:W-:Y:S04]  /*83210*/  @P3 STL [R1+0xad4], R19 ;  /* 0x000ad41301003387 */ /* 0x0045e80000100800 */
[----:B------:R0:W-:Y:S04]  /*83220*/  STL [R1+0x2660], R17 ;  /* 0x0026601101007387 */ /* 0x0001e80000100800 */
[----:B-1----:R-:W3:Y:S01]  /*83230*/  LDL.LU R41, [R1+0x444c] ;  /* 0x00444c0001297983 */ /* 0x002ee20000300800 */
[----:B------:R-:W-:Y:S01]  /*83240*/  PRMT R13, RZ, 0x7610, R13 ;  /* 0x00007610ff0d7816 */ /* 0x000fe2000000000d */
[----:B--2---:R-:W1:Y:S08]  /*83250*/  LDC R19, c[0x0][0x3a8] ;  /* 0x0000ea00ff137b82 */ /* 0x004e700000000800 */
[----:B0-----:R-:W0:Y:S02]  /*83260*/  LDC R17, c[0x0][0x3a8] ;  /* 0x0000ea00ff117b82 */ /* 0x001e240000000800 */
[----:B0-----:R-:W-:-:S05]  /*83270*/  IMAD.SHL.U32 R17, R17, 0x100, RZ ;  /* 0x0000010011117824 */ /* 0x001fca00078e00ff */
[----:B------:R-:W-:Y:S02]  /*83280*/  IADD3 R45, P6, PT, R17, R45, RZ ;  /* 0x0000002d112d7210 */ /* 0x000fe40007fde0ff */
[----:B------:R-:W2:Y:S04]  /*83290*/  LDL.LU R17, [R1+0x2670] ;  /* 0x0026700001117983 */ /* 0x000ea80000300800 */
[----:B------:R-:W2:Y:S04]  /*832a0*/  LDL R22, [R1+0x2668] ;  /* 0x0026680001167983 */ /* 0x000ea80000100800 */
[----:B------:R-:W2:Y:S02]  /*832b0*/  LDL R23, [R1+0x266c] ;  /* 0x00266c0001177983 */ /* 0x000ea40000100800 */
[----:B--2---:R-:W-:-:S04]  /*832c0*/  @P3 LOP3.LUT R23, R23, R22, RZ, 0x3c, !PT ;  /* 0x0000001617173212 */ /* 0x004fc800078e3cff */
[----:B------:R-:W-:-:S04]  /*832d0*/  @P3 LOP3.LUT R22, R23, R22, RZ, 0x3c, !PT ;  /* 0x0000001617163212 */ /* 0x000fc800078e3cff */
[----:B------:R-:W-:-:S05]  /*832e0*/  @P3 LOP3.LUT R23, R23, R22, RZ, 0x3c, !PT ;  /* 0x0000001617173212 */ /* 0x000fca00078e3cff */
[----:B------:R0:W2:Y:S01]  /*832f0*/  @P3 LDG.E.U8 R13, desc[UR8][R22.64] ;  /* 0x00000008160d3981 */ /* 0x0000a2000c1e1100 */
[----:B-1----:R-:W-:-:S05]  /*83300*/  IMAD.SHL.U32 R19, R19, 0x100, RZ ;  /* 0x0000010013137824 */ /* 0x002fca00078e00ff */
[----:B------:R-:W-:Y:S02]  /*83310*/  SHF.R.S32.HI R19, RZ, 0x1f, R19 ;  /* 0x0000001fff137819 */ /* 0x000fe40000011413 */
[----:B------:R-:W-:Y:S01]  /*83320*/  ISETP.GT.AND P5, PT, R21, 0x44, PT ;  /* 0x000000441500780c */ /* 0x000fe20003fa4270 */
[----:B------:R-:W-:Y:S04]  /*83330*/  STL [R1+0x2674], R45 ;  /* 0x0026742d01007387 */ /* 0x000fe80000100800 */
[----:B---3--:R1:W-:Y:S01]  /*83340*/  STL [R1+0xad0], R44 ;  /* 0x000ad02c01007387 */ /* 0x0083e20000100800 */
[----:B------:R-:W-:-:S04]  /*83350*/  IMAD.X R17, R19, 0x1, R17, P6 ;  /* 0x0000000113117824 */ /* 0x000fc800030e0611 */
[----:B0-----:R-:W-:Y:S01]  /*83360*/  IMAD.MOV.U32 R23, RZ, RZ, R17 ;  /* 0x000000ffff177224 */ /* 0x001fe200078e0011 */
[----:B-1----:R-:W3:Y:S01]  /*83370*/  LDL.LU R44, [R1+0x2694] ;  /* 0x00269400012c7983 */ /* 0x002ee20000300800 */
[----:B------:R-:W-:Y:S01]  /*83380*/  PRMT R41, RZ, 0x7610, R41 ;  /* 0x00007610ff297816 */ /* 0x000fe20000000029 */
[----:B------:R-:W-:-:S05]  /*83390*/  @P5 IMAD.MOV.U32 R22, RZ, RZ, R45 ;  /* 0x000000ffff165224 */ /* 0x000fca00078e002d */
[----:B------:R-:W3:Y:S04]  /*833a0*/  @P5 LDG.E.U8 R41, desc[UR8][R22.64] ;  /* 0x0000000816295981 */ /* 0x000ee8000c1e1100 */
[----:B--2---:R0:W-:Y:S04]  /*833b0*/  STL [R1+0xacc], R13 ;  /* 0x000acc0d01007387 */ /* 0x0041e80000100800 */
[----:B0-----:R-:W2:Y:S04]  /*833c0*/  LDL.LU R13, [R1+0x4448] ;  /* 0x00444800010d7983 */ /* 0x001ea80000300800 */
[----:B------:R0:W-:Y:S02]  /*833d0*/  STL [R1+0x2670], R17 ;  /* 0x0026701101007387 */ /* 0x0001e40000100800 */
[----:B0-----:R-:W0:Y:S02]  /*833e0*/  LDC R17, c[0x0][0x3a8] ;  /* 0x0000ea00ff117b82 */ /* 0x001e240000000800 */
[----:B0-----:R-:W-:-:S05]  /*833f0*/  IMAD.SHL.U32 R17, R17, 0x100, RZ ;  /* 0x0000010011117824 */ /* 0x001fca00078e00ff */
[----:B----4-:R-:W-:Y:S02]  /*83400*/  IADD3 R33, P3, PT, R17, R33, RZ ;  /* 0x0000002111217210 */ /* 0x010fe40007f7e0ff */
[----:B------:R-:W4:Y:S04]  /*83410*/  LDL.LU R17, [R1+0x2680] ;  /* 0x0026800001117983 */ /* 0x000f280000300800 */
[----:B------:R-:W4:Y:S04]  /*83420*/  LDL R22, [R1+0x2678] ;  /* 0x0026780001167983 */ /* 0x000f280000100800 */
[----:B------:R-:W4:Y:S01]  /*83430*/  LDL R23, [R1+0x267c] ;  /* 0x00267c0001177983 */ /* 0x000f220000100800 */
[----:B------:R-:W-:-:S03]  /*83440*/  PRMT R19, RZ, 0x7610, R19 ;  /* 0x00007610ff137816 */ /* 0x000fc60000000013 */
[----:B---3--:R0:W-:Y:S04]  /*83450*/  STL [R1+0xac8], R41 ;  /* 0x000ac82901007387 */ /* 0x0081e80000100800 */
[----:B0-----:R-:W3:Y:S04]  /*83460*/  LDL R41, [R1+0x268c] ;  /* 0x00268c0001297983 */ /* 0x001ee80000100800 */
[----:B------:R-:W-:Y:S04]  /*83470*/  STL [R1+0x2684], R33 ;  /* 0x0026842101007387 */ /* 0x000fe80000100800 */
[----:B------:R-:W3:Y:S04]  /*83480*/  LDL.LU R45, [R1+0x26a4] ;  /* 0x0026a400012d7983 */ /* 0x000ee80000300800 */
[----:B------:R0:W-:Y:S02]  /*83490*/  STL.S16 [R1+0xac0], R19 ;  /* 0x000ac01301007387 */ /* 0x0001e40000100600 */
[----:B0-----:R-:W0:Y:S02]  /*834a0*/  LDC R19, c[0x0][0x3a8] ;  /* 0x0000ea00ff137b82 */ /* 0x001e240000000800 */
[----:B0-----:R-:W-:-:S05]  /*834b0*/  IMAD.SHL.U32 R19, R19, 0x100, RZ ;  /* 0x0000010013137824 */ /* 0x001fca00078e00ff */
[----:B------:R-:W-:Y:S02]  /*834c0*/  SHF.R.S32.HI R19, RZ, 0x1f, R19 ;  /* 0x0000001fff137819 */ /* 0x000fe40000011413 */
[----:B--2---:R-:W-:Y:S02]  /*834d0*/  PRMT R13, RZ, 0x7610, R13 ;  /* 0x00007610ff0d7816 */ /* 0x004fe4000000000d */
[----:B----4-:R-:W-:-:S04]  /*834e0*/  @P5 LOP3.LUT R23, R23, R22, RZ, 0x3c, !PT ;  /* 0x0000001617175212 */ /* 0x010fc800078e3cff */
[----:B------:R-:W-:-:S04]  /*834f0*/  @P5 LOP3.LUT R22, R23, R22, RZ, 0x3c, !PT ;  /* 0x0000001617165212 */ /* 0x000fc800078e3cff */
[----:B------:R-:W-:-:S05]  /*83500*/  @P5 LOP3.LUT R23, R23, R22, RZ, 0x3c, !PT ;  /* 0x0000001617175212 */ /* 0x000fca00078e3cff */
[----:B------:R0:W2:Y:S01]  /*83510*/  @P5 LDG.E.U8 R13, desc[UR8][R22.64] ;  /* 0x00000008160d5981 */ /* 0x0000a2000c1e1100 */
[----:B------:R-:W-:-:S03]  /*83520*/  IMAD.X R17, R19, 0x1, R17, P3 ;  /* 0x0000000113117824 */ /* 0x000fc600018e0611 */
[----:B------:R-:W4:Y:S01]  /*83530*/  LDL R19, [R1+0xac0] ;  /* 0x000ac00001137983 */ /* 0x000f220000100800 */
[----:B0-----:R-:W-:Y:S02]  /*83540*/  IMAD.MOV.U32 R22, RZ, RZ, R17 ;  /* 0x000000ffff167224 */ /* 0x001fe400078e0011 */
[----:B------:R-:W-:Y:S01]  /*83550*/  IMAD.MOV.U32 R23, RZ, RZ, R33 ;  /* 0x000000ffff177224 */ /* 0x000fe200078e0021 */
[----:B------:R0:W-:Y:S04]  /*83560*/  STL [R1+0x2680], R17 ;  /* 0x0026801101007387 */ /* 0x0001e80000100800 */
[----:B------:R-:W-:-:S04]  /*83570*/  @P5 LOP3.LUT R23, R23, R22, RZ, 0x3c, !PT ;  /* 0x0000001617175212 */ /* 0x000fc800078e3cff */
[C---:B------:R-:W-:Y:S01]  /*83580*/  @P5 LOP3.LUT R22, R23.reuse, R22, RZ, 0x3c, !PT ;  /* 0x0000001617165212 */ /* 0x040fe200078e3cff */
[----:B0-----:R-:W0:Y:S03]  /*83590*/  LDC R17, c[0x0][0x3a8] ;  /* 0x0000ea00ff117b82 */ /* 0x001e260000000800 */
[----:B------:R-:W-:Y:S01]  /*835a0*/  @P5 LOP3.LUT R23, R23, R22, RZ, 0x3c, !PT ;  /* 0x0000001617175212 */ /* 0x000fe200078e3cff */
[----:B0-----:R-:W-:-:S05]  /*835b0*/  IMAD.SHL.U32 R17, R17, 0x100, RZ ;  /* 0x0000010011117824 */ /* 0x001fca00078e00ff */
[----:B------:R-:W-:Y:S01]  /*835c0*/  IADD3 R44, P6, PT, R17, R44, RZ ;  /* 0x0000002c112c7210 */ /* 0x000fe20007fde0ff */
[----:B--2---:R0:W-:Y:S04]  /*835d0*/  STL [R1+0xac4], R13 ;  /* 0x000ac40d01007387 */ /* 0x0041e80000100800 */
[----:B----4-:R-:W2:Y:S04]  /*835e0*/  @P5 LDG.E.U8 R19, desc[UR8][R22.64] ;  /* 0x0000000816135981 */ /* 0x010ea8000c1e1100 */
[----:B0-----:R-:W4:Y:S04]  /*835f0*/  LDL.LU R13, [R1+0x4444] ;  /* 0x00444400010d7983 */ /* 0x001f280000300800 */
[----:B------:R-:W2:Y:S04]  /*83600*/  LDL.LU R33, [R1+0x26a0] ;  /* 0x0026a00001217983 */ /* 0x000ea80000300800 */
[----:B------:R-:W2:Y:S01]  /*83610*/  LDL.LU R17, [R1+0x2690] ;  /* 0x0026900001117983 */ /* 0x000ea20000300800 */
[----:B----4-:R-:W-:-:S05]  /*83620*/  PRMT R13, RZ, 0x7610, R13 ;  /* 0x00007610ff0d7816 */ /* 0x010fca000000000d */
[----:B------:R0:W-:Y:S04]  /*83630*/  STL.S16 [R1+0xabc], R13 ;  /* 0x000abc0d01007387 */ /* 0x0001e80000100600 */
[----:B0-----:R-:W4:Y:S04]  /*83640*/  LDL.LU R13, [R1+0x4440] ;  /* 0x00444000010d7983 */ /* 0x001f280000300800 */
[----:B--2---:R0:W-:Y:S04]  /*83650*/  @P5 STL [R1+0xac0], R19 ;  /* 0x000ac01301005387 */ /* 0x0041e80000100800 */
[----:B------:R-:W2:Y:S01]  /*83660*/  LDL R23, [R1+0x2688] ;  /* 0x0026880001177983 */ /* 0x000ea20000100800 */
[----:B0-----:R-:W0:Y:S03]  /*83670*/  LDC R19, c[0x0][0x3a8] ;  /* 0x0000ea00ff137b82 */ /* 0x001e260000000800 */
[----:B------:R1:W-:Y:S01]  /*83680*/  STL [R1+0x2694], R44 ;  /* 0x0026942c01007387 */ /* 0x0003e20000100800 */
[----:B0-----:R-:W-:-:S05]  /*83690*/  IMAD.SHL.U32 R19, R19, 0x100, RZ ;  /* 0x0000010013137824 */ /* 0x001fca00078e00ff */
[----:B------:R-:W-:-:S05]  /*836a0*/  SHF.R.S32.HI R19, RZ, 0x1f, R19 ;  /* 0x0000001fff137819 */ /* 0x000fca0000011413 */
[----:B------:R-:W-:Y:S02]  /*836b0*/  IMAD.X R17, R19, 0x1, R17, P6 ;  /* 0x0000000113117824 */ /* 0x000fe400030e0611 */
[----:B------:R-:W2:Y:S01]  /*836c0*/  LDL R19, [R1+0xabc] ;  /* 0x000abc0001137983 */ /* 0x000ea20000100800 */
[----:B---3--:R-:W-:Y:S01]  /*836d0*/  @P5 IMAD.MOV.U32 R22, RZ, RZ, R41 ;  /* 0x000000ffff165224 */ /* 0x008fe200078e0029 */
[----:B------:R-:W-:Y:S02]  /*836e0*/  ISETP.GT.AND P3, PT, R21, 0x45, PT ;  /* 0x000000451500780c */ /* 0x000fe40003f64270 */
[----:B------:R-:W3:Y:S04]  /*836f0*/  LDL.LU R41, [R1+0x26b4] ;  /* 0x0026b40001297983 */ /* 0x000ee80000300800 */
[----:B--2---:R0:W2:Y:S02]  /*83700*/  @P5 LDG.E.U8 R19, desc[UR8][R22.64] ;  /* 0x0000000816135981 */ /* 0x0040a4000c1e1100 */
[----:B0-----:R-:W-:-:S02]  /*83710*/  IMAD.MOV.U32 R22, RZ, RZ, R17 ;  /* 0x000000ffff167224 */ /* 0x001fc400078e0011 */
[----:B------:R-:W-:-:S05]  /*83720*/  IMAD.MOV.U32 R23, RZ, RZ, R44 ;  /* 0x000000ffff177224 */ /* 0x000fca00078e002c */
[-C--:B------:R-:W-:Y:S02]  /*83730*/  @P3 LOP3.LUT R23, R23, R22.reuse, RZ, 0x3c, !PT ;  /* 0x0000001617173212 */ /* 0x080fe400078e3cff */
[----:B----4-:R-:W-:Y:S02]  /*83740*/  PRMT R13, RZ, 0x7610, R13 ;  /* 0x00007610ff0d7816 */ /* 0x010fe4000000000d */
[----:B------:R-:W-:-:S04]  /*83750*/  @P3 LOP3.LUT R22, R23, R22, RZ, 0x3c, !PT ;  /* 0x0000001617163212 */ /* 0x000fc800078e3cff */
[----:B------:R-:W-:-:S05]  /*83760*/  @P3 LOP3.LUT R23, R23, R22, RZ, 0x3c, !PT ;  /* 0x0000001617173212 */ /* 0x000fca00078e3cff */
[----:B------:R0:W4:Y:S04]  /*83770*/  @P3 LDG.E.U8 R13, desc[UR8][R22.64] ;  /* 0x00000008160d3981 */ /* 0x000128000c1e1100 */
[----:B--2---:R2:W-:Y:S04]  /*83780*/  @P5 STL [R1+0xabc], R19 ;  /* 0x000abc1301005387 */ /* 0x0045e80000100800 */
[----:B------:R0:W-:Y:S04]  /*83790*/  STL [R1+0x2690], R17 ;  /* 0x0026901101007387 */ /* 0x0001e80000100800 */
[----:B-1----:R-:W3:Y:S04]  /*837a0*/  LDL.LU R44, [R1+0x26bc] ;  /* 0x0026bc00012c7983 */ /* 0x002ee80000300800 */
[----:B------:R-:W3:Y:S04]  /*837b0*/  LDL R22, [R1+0x2698] ;  /* 0x0026980001167983 */ /* 0x000ee80000100800 */
[----:B------:R-:W3:Y:S01]  /*837c0*/  LDL R23, [R1+0x269c] ;  /* 0x00269c0001177983 */ /* 0x000ee20000100800 */
[----:B--2---:R-:W1:Y:S08]  /*837d0*/  LDC R19, c[0x0][0x3a8] ;  /* 0x0000ea00ff137b82 */ /* 0x004e700000000800 */
[----:B0-----:R-:W0:Y:S01]  /*837e0*/  LDC R17, c[0x0][0x3a8] ;  /* 0x0000ea00ff117b82 */ /* 0x001e220000000800 */
[----:B------:R-:W-:Y:S01]  /*837f0*/  PRMT R25, RZ, 0x7610, R25 ;  /* 0x00007610ff197816 */ /* 0x000fe20000000019 */
[----:B-1----:R-:W-:-:S02]  /*83800*/  IMAD.SHL.U32 R19, R19, 0x100, RZ ;  /* 0x0000010013137824 */ /* 0x002fc400078e00ff */
[----:B0-----:R-:W-:-:S03]  /*83810*/  IMAD.SHL.U32 R17, R17, 0x100, RZ ;  /* 0x0000010011117824 */ /* 0x001fc600078e00ff */
[----:B------:R-:W-:Y:S02]  /*83820*/  SHF.R.S32.HI R19, RZ, 0x1f, R19 ;  /* 0x0000001fff137819 */ /* 0x000fe40000011413 */
[----:B------:R-:W-:Y:S02]  /*83830*/  IADD3 R45, P5, PT, R17, R45, RZ ;  /* 0x0000002d112d7210 */ /* 0x000fe40007fbe0ff */
[----:B------:R-:W-:-:S03]  /*83840*/  PRMT R17, RZ, 0x7610, R17 ;  /* 0x00007610ff117816 */ /* 0x000fc60000000011 */
[----:B------:R-:W-:Y:S01]  /*83850*/  IMAD.X R33, R19, 0x1, R33, P5 ;  /* 0x0000000113217824 */ /* 0x000fe200028e0621 */
[----:B---3--:R-:W-:-:S04]  /*83860*/  @P3 LOP3.LUT R23, R23, R22, RZ, 0x3c, !PT ;  /* 0x0000001617173212 */ /* 0x008fc800078e3cff */
[----:B------:R-:W-:-:S04]  /*83870*/  @P3 LOP3.LUT R22, R23, R22, RZ, 0x3c, !PT ;  /* 0x0000001617163212 */ /* 0x000fc800078e3cff */
[----:B------:R-:W-:-:S05]  /*83880*/  @P3 LOP3.LUT R23, R23, R22, RZ, 0x3c, !PT ;  /* 0x0000001617173212 */ /* 0x000fca00078e3cff */
[----:B------:R0:W2:Y:S02]  /*83890*/  @P3 LDG.E.U8 R25, desc[UR8][R22.64] ;  /* 0x0000000816193981 */ /* 0x0000a4000c1e1100 */
[----:B0-----:R-:W-:Y:S02]  /*838a0*/  @P3 IMAD.MOV.U32 R22, RZ, RZ, R45 ;  /* 0x000000ffff163224 */ /* 0x001fe400078e002d */
[----:B------:R-:W-:-:S05]  /*838b0*/  @P3 IMAD.MOV.U32 R23, RZ, RZ, R33 ;  /* 0x000000ffff173224 */ /* 0x000fca00078e0021 */
[----:B------:R-:W3:Y:S04]  /*838c0*/  @P3 LDG.E.U8 R17, desc[UR8][R22.64] ;  /* 0x0000000816113981 */ /* 0x000ee8000c1e1100 */
[----:B------:R-:W-:Y:S04]  /*838d0*/  STL [R1+0x26a4], R45 ;  /* 0x0026a42d01007387 */ /* 0x000fe80000100800 */
[----:B----4-:R0:W-:Y:S04]  /*838e0*/  STL [R1+0xab8], R13 ;  /* 0x000ab80d01007387 */ /* 0x0101e80000100800 */
[----:B0-----:R-:W4:Y:S04]  /*838f0*/  LDL.LU R13, [R1+0x26b8] ;  /* 0x0026b800010d7983 */ /* 0x001f280000300800 */
[----:B--2---:R0:W-:Y:S04]  /*83900*/  STL [R1+0xab4], R25 ;  /* 0x000ab41901007387 */ /* 0x0041e80000100800 */
[----:B0-----:R-:W2:Y:S04]  /*83910*/  LDL.LU R25, [R1+0x443c] ;  /* 0x00443c0001197983 */ /* 0x001ea80000300800 */
[----:B------:R0:W-:Y:S04]  /*83920*/  STL [R1+0x26a0], R33 ;  /* 0x0026a02101007387 */ /* 0x0001e80000100800 */
[----:B0-----:R-:W2:Y:S04]  /*83930*/  LDL.LU R33, [R1+0x4438] ;  /* 0x0044380001217983 */ /* 0x001ea80000300800 */
[----:B------:R-:W2:Y:S04]  /*83940*/  LDL.LU R45, [R1+0x4434] ;  /* 0x00443400012d7983 */ /* 0x000ea80000300800 */
[----:B---3--:R0:W-:Y:S04]  /*83950*/  STL [R1+0xab0], R17 ;  /* 0x000ab01101007387 */ /* 0x0081e80000100800 */
[----:B------:R-:W3:Y:S04]  /*83960*/  LDL R22, [R1+0x26a8] ;  /* 0x0026a80001167983 */ /* 0x000ee80000100800 */
[----:B------:R-:W3:Y:S01]  /*83970*/  LDL R23, [R1+0x26ac] ;  /* 0x0026ac0001177983 */ /* 0x000ee20000100800 */
[----:B------:R-:W-:Y:S01]  /*83980*/  PRMT R19, RZ, 0x7610, R19 ;  /* 0x00007610ff137816 */ /* 0x000fe20000000013 */
[----:B0-----:R-:W0:Y:S01]  /*83990*/  LDC R17, c[0x0][0x3a8] ;  /* 0x0000ea00ff117b82 */ /* 0x001e220000000800 */
[----:B---3--:R-:W-:-:S04]  /*839a0*/  @P3 LOP3.LUT R23, R23, R22, RZ, 0x3c, !PT ;  /* 0x0000001617173212 */ /* 0x008fc800078e3cff */
[----:B------:R-:W-:-:S04]  /*839b0*/  @P3 LOP3.LUT R22, R23, R22, RZ, 0x3c, !PT ;  /* 0x0000001617163212 */ /* 0x000fc800078e3cff */
[----:B------:R-:W-:-:S05]  /*839c0*/  @P3 LOP3.LUT R23, R23, R22, RZ, 0x3c, !PT ;  /* 0x0000001617173212 */ /* 0x000fca00078e3cff */
[----:B------:R-:W3:Y:S01]  /*839d0*/  @P3 LDG.E.U8 R19, desc[UR8][R22.64] ;  /* 0x0000000816133981 */ /* 0x000ee2000c1e1100 */
[----:B------:R-:W-:Y:S01]  /*839e0*/  ISETP.GT.AND P5, PT, R21, 0x46, PT ;  /* 0x000000461500780c */ /* 0x000fe20003fa4270 */
[----:B0-----:R-:W-:Y:S02]  /*839f0*/  IMAD.SHL.U32 R17, R17, 0x100, RZ ;  /* 0x0000010011117824 */ /* 0x001fe400078e00ff */
[----:B---3--:R0:W-:Y:S04]  /*83a00*/  STL [R1+0xaac], R19 ;  /* 0x000aac1301007387 */ /* 0x0081e80000100800 */
[----:B------:R-:W3:Y:S01]  /*83a10*/  LDL.LU R23, [R1+0x26b0] ;  /* 0x0026b00001177983 */ /* 0x000ee20000300800 */
[C---:B------:R-:W-:Y:S02]  /*83a20*/  IADD3 R41, P6, PT, R17.reuse, R41, RZ ;  /* 0x0000002911297210 */ /* 0x040fe40007fde0ff */
[----:B------:R-:W-:-:S02]  /*83a30*/  IADD3 R44, P3, PT, R17, R44, RZ ;  /* 0x0000002c112c7210 */ /* 0x000fc40007f7e0ff */
[----:B--2---:R-:W-:Y:S02]  /*83a40*/  PRMT R33, RZ, 0x7610, R33 ;  /* 0x00007610ff217816 */ /* 0x004fe40000000021 */
[----:B0-----:R-:W-:Y:S01]  /*83a50*/  SHF.R.S32.HI R19, RZ, 0x1f, R17 ;  /* 0x0000001fff137819 */ /* 0x001fe20000011411 */
[----:B------:R-:W-:Y:S01]  /*83a60*/  @P5 IMAD.MOV.U32 R22, RZ, RZ, R41 ;  /* 0x000000ffff165224 */ /* 0x000fe200078e0029 */
[----:B------:R0:W-:Y:S04]  /*83a70*/  STL [R1+0x26b4], R41 ;  /* 0x0026b42901007387 */ /* 0x0001e80000100800 */
[----:B------:R-:W-:Y:S01]  /*83a80*/  STL [R1+0x26bc], R44 ;  /* 0x0026bc2c01007387 */ /* 0x000fe20000100800 */
[C---:B----4-:R-:W-:Y:S01]  /*83a90*/  IMAD.X R13, R19.reuse, 0x1, R13, P3 ;  /* 0x00000001130d7824 */ /* 0x050fe200018e060d */
[----:B------:R-:W-:Y:S01]  /*83aa0*/  PRMT R45, RZ, 0x7610, R45 ;  /* 0x00007610ff2d7816 */ /* 0x000fe2000000002d */
[----:B---3--:R-:W-:-:S05]  /*83ab0*/  IMAD.X R23, R19, 0x1, R23, P6 ;  /* 0x0000000113177824 */ /* 0x008fca00030e0617 */
[----:B------:R1:W-:Y:S04]  /*83ac0*/  STL [R1+0x26b0], R23 ;  /* 0x0026b01701007387 */ /* 0x0003e80000100800 */
[----:B------:R2:W3:Y:S04]  /*83ad0*/  @P5 LDG.E.U8 R33, desc[UR8][R22.64] ;  /* 0x0000000816215981 */ /* 0x0004e8000c1e1100 */
[----:B0-----:R-:W4:Y:S01]  /*83ae0*/  LDL.LU R41, [R1+0x4430] ;  /* 0x0044300001297983 */ /* 0x001f220000300800 */
[----:B--2---:R-:W-:Y:S02]  /*83af0*/  @P5 IMAD.MOV.U32 R22, RZ, RZ, R44 ;  /* 0x000000ffff165224 */ /* 0x004fe400078e002c */
[----:B-1----:R-:W-:-:S05]  /*83b00*/  @P5 IMAD.MOV.U32 R23, RZ, RZ, R13 ;  /* 0x000000ffff175224 */ /* 0x002fca00078e000d */
[----:B------:R-:W2:Y:S04]  /*83b10*/  @P5 LDG.E.U8 R45, desc[UR8][R22.64] ;  /* 0x00000008162d5981 */ /* 0x000ea8000c1e1100 */
[----:B---3--:R0:W-:Y:S04]  /*83b20*/  STL [R1+0xaa8], R33 ;  /* 0x000aa82101007387 */ /* 0x0081e80000100800 */
[----:B0-----:R-:W3:Y:S04]  /*83b30*/  LDL.LU R33, [R1+0x442c] ;  /* 0x00442c0001217983 */ /* 0x001ee80000300800 */
[----:B------:R0:W-:Y:S04]  /*83b40*/  STL [R1+0x26b8], R13 ;  /* 0x0026b80d01007387 */ /* 0x0001e80000100800 */
[----:B0-----:R-:W4:Y:S04]  /*83b50*/  LDL.LU R13, [R1+0x4428] ;  /* 0x00442800010d7983 */ /* 0x001f280000300800 */
[----:B------:R-:W4:Y:S04]  /*83b60*/  LDL.LU R44, [R1+0x4424] ;  /* 0x00442400012c7983 */ /* 0x000f280000300800 */
        /* <DEDUP_REMOVED lines=18> */
[----:B------:R-:W-:-:S03]  /*83c90*/  ISETP.GT.AND P3, PT, R21, 0x47, PT ;  /* 0x000000471500780c */ /* 0x000fc60003f64270 */
        /* <DEDUP_REMOVED lines=4868> */
[----:B------:R-:W2:Y:S02]  /*96ce0*/  LDL R23, [R1+0x1ae4] ;  /* 0x001ae40001177983 */ /* 0x000ea40000100800 */
[----:B--2---:R-:W-:-:S02]  /*96cf0*/  @P5 LOP3.LUT R23, R23, R22, RZ, 0x3c, !PT ;  /* 0x0000001617175212 */ /* 0x004fc400078e3cff */
[----:B---3--:R-:W-:Y:S02]  /*96d00*/  PRMT R45, RZ, 0x7610, R45 ;  /* 0x00007610ff2d7816 */ /* 0x008fe4000000002d */
[----:B------:R-:W-:-:S04]  /*96d10*/  @P5 LOP3.LUT R22, R23, R22, RZ, 0x3c, !PT ;  /* 0x0000001617165212 */ /* 0x000fc800078e3cff */
[----:B------:R-:W-:-:S05]  /*96d20*/  @P5 LOP3.LUT R23, R23, R22, RZ, 0x3c, !PT ;  /* 0x0000001617175212 */ /* 0x000fca00078e3cff */
[----:B------:R-:W2:Y:S04]  /*96d30*/  @P5 LDG.E.U8 R45, desc[UR8][R22.64] ;  /* 0x00000008162d5981 */ /* 0x000ea8000c1e1100 */
[----:B--2---:R0:W-:Y:S04]  /*96d40*/  STL [R1+0x200], R45 ;  /* 0x0002002d01007387 */ /* 0x0041e80000100800 */
[----:B0-----:R-:W2:Y:S04]  /*96d50*/  LDL.LU R45, [R1+0x3bdc] ;  /* 0x003bdc00012d7983 */ /* 0x001ea80000300800 */
[----:B------:R-:W3:Y:S04]  /*96d60*/  LDL R22, [R1+0x1ad8] ;  /* 0x001ad80001167983 */ /* 0x000ee80000100800 */
[----:B------:R-:W3:Y:S02]  /*96d70*/  LDL R23, [R1+0x1adc] ;  /* 0x001adc0001177983 */ /* 0x000ee40000100800 */
[----:B---3--:R-:W-:-:S02]  /*96d80*/  @P5 LOP3.LUT R23, R23, R22, RZ, 0x3c, !PT ;  /* 0x0000001617175212 */ /* 0x008fc400078e3cff */
[----:B--2---:R-:W-:Y:S02]  /*96d90*/  PRMT R45, RZ, 0x7610, R45 ;  /* 0x00007610ff2d7816 */ /* 0x004fe4000000002d */
[----:B------:R-:W-:-:S04]  /*96da0*/  @P5 LOP3.LUT R22, R23, R22, RZ, 0x3c, !PT ;  /* 0x0000001617165212 */ /* 0x000fc800078e3cff */
[----:B------:R-:W-:-:S05]  /*96db0*/  @P5 LOP3.LUT R23, R23, R22, RZ, 0x3c, !PT ;  /* 0x0000001617175212 */ /* 0x000fca00078e3cff */
[----:B------:R-:W2:Y:S01]  /*96dc0*/  @P5 LDG.E.U8 R45, desc[UR8][R22.64] ;  /* 0x00000008162d5981 */ /* 0x000ea2000c1e1100 */
[----:B------:R-:W-:-:S03]  /*96dd0*/  ISETP.GT.AND P3, PT, R21, 0xcb, PT ;  /* 0x000000cb1500780c */ /* 0x000fc60003f64270 */
        /* <DEDUP_REMOVED lines=68> */
[----:B----4-:R-:W-:-:S02]  /*97220*/  PRMT R44, RZ, 0x7610, R44 ;  /* 0x00007610ff2c7816 */ /* 0x010fc4000000002c */
[----:B--2---:R-:W-:-:S04]  /*97230*/  @P5 LOP3.LUT R23, R23, R22, RZ, 0x3c, !PT ;  /* 0x0000001617175212 */ /* 0x004fc800078e3cff */
[----:B------:R-:W-:-:S04]  /*97240*/  @P5 LOP3.LUT R22, R23, R22, RZ, 0x3c, !PT ;  /* 0x0000001617165212 */ /* 0x000fc800078e3cff */
[----:B------:R-:W-:-:S05]  /*97250*/  @P5 LOP3.LUT R23, R23, R22, RZ, 0x3c, !PT ;  /* 0x0000001617175212 */ /* 0x000fca00078e3cff */
[----:B------:R-:W2:Y:S01]  /*97260*/  @P5 LDG.E.U8 R44, desc[UR8][R22.64] ;  /* 0x00000008162c5981 */ /* 0x000ea2000c1e1100 */
[----:B------:R-:W-:-:S03]  /*97270*/  ISETP.GT.AND P3, PT, R21, 0xcd, PT ;  /* 0x000000cd1500780c */ /* 0x000fc60003f64270 */
        /* <DEDUP_REMOVED lines=35> */
[----:B------:R-:W2:Y:S01]  /*974b0*/  @P3 LDG.E.U8 R0, desc[UR8][R22.64] ;  /* 0x0000000816003981 */ /* 0x000ea2000c1e1100 */
[----:B------:R-:W-:-:S03]  /*974c0*/  ISETP.GT.AND P5, PT, R21, 0xce, PT ;  /* 0x000000ce1500780c */ /* 0x000fc60003fa4270 */
        /* <DEDUP_REMOVED lines=342> */
[----:B------:R-:W3:Y:S04]  /*98a30*/  LDL R22, [R1+0x31a0] ;  /* 0x0031a00001167983 */ /* 0x000ee80000100800 */
[----:B------:R-:W3:Y:S04]  /*98a40*/  LDL R23, [R1+0x31a4] ;  /* 0x0031a40001177983 */ /* 0x000ee80000100800 */
[----:B--2---:R0:W-:Y:S01]  /*98a50*/  STL [R1+0x39a8], R18 ;  /* 0x0039a81201007387 */ /* 0x0041e20000100800 */
[----:B---3--:R-:W-:-:S02]  /*98a60*/  @P3 LOP3.LUT R23, R23, R22, RZ, 0x3c, !PT ;  /* 0x0000001617173212 */ /* 0x008fc400078e3cff */
[----:B0-----:R-:W-:Y:S02]  /*98a70*/  PRMT R18, RZ, 0x7610, R18 ;  /* 0x00007610ff127816 */ /* 0x001fe40000000012 */
        /* <DEDUP_REMOVED lines=8> */
[----:B------:R-:W-:Y:S01]  /*98b00*/  @P3 LOP3.LUT R23, R23, R22, RZ, 0x3c, !PT ;  /* 0x0000001617173212 */ /* 0x000fe200078e3cff */
[----:B--2---:R-:W-:Y:S04]  /*98b10*/  STL [R1+0x39ac], R18 ;  /* 0x0039ac1201007387 */ /* 0x004fe80000100800 */
[----:B------:R0:W2:Y:S04]  /*98b20*/  @P3 LDG.E.U8 R20, desc[UR8][R22.64] ;  /* 0x0000000816143981 */ /* 0x0000a8000c1e1100 */
[----:B------:R-:W0:Y:S04]  /*98b30*/  LDL R22, [R1+0x31b8] ;  /* 0x0031b80001167983 */ /* 0x000e280000100800 */
[----:B------:R-:W0:Y:S01]  /*98b40*/  LDL R23, [R1+0x31bc] ;  /* 0x0031bc0001177983 */ /* 0x000e220000100800 */
[----:B------:R-:W-:-:S02]  /*98b50*/  PRMT R72, RZ, 0x7610, R72 ;  /* 0x00007610ff487816 */ /* 0x000fc40000000048 */
[----:B0-----:R-:W-:-:S04]  /*98b60*/  @P3 LOP3.LUT R23, R23, R22, RZ, 0x3c, !PT ;  /* 0x0000001617173212 */ /* 0x001fc800078e3cff */
[----:B------:R-:W-:-:S04]  /*98b70*/  @P3 LOP3.LUT R22, R23, R22, RZ, 0x3c, !PT ;  /* 0x0000001617163212 */ /* 0x000fc800078e3cff */
[----:B------:R-:W-:Y:S01]  /*98b80*/  @P3 LOP3.LUT R23, R23, R22, RZ, 0x3c, !PT ;  /* 0x0000001617173212 */ /* 0x000fe200078e3cff */
[----:B--2---:R-:W-:Y:S04]  /*98b90*/  STL [R1+0x39b0], R20 ;  /* 0x0039b01401007387 */ /* 0x004fe80000100800 */
[----:B------:R0:W2:Y:S04]  /*98ba0*/  @P3 LDG.E.U8 R72, desc[UR8][R22.64] ;  /* 0x0000000816483981 */ /* 0x0000a8000c1e1100 */
[----:B------:R-:W0:Y:S04]  /*98bb0*/  LDL R22, [R1+0x31c0] ;  /* 0x0031c00001167983 */ /* 0x000e280000100800 */
[----:B------:R-:W0:Y:S01]  /*98bc0*/  LDL R23, [R1+0x31c4] ;  /* 0x0031c40001177983 */ /* 0x000e220000100800 */
[----:B------:R-:W-:-:S02]  /*98bd0*/  ISETP.GT.AND P5, PT, R21, 0xd8, PT ;  /* 0x000000d81500780c */ /* 0x000fc40003fa4270 */
[----:B------:R-:W-:-:S11]  /*98be0*/  PRMT R69, RZ, 0x7610, R69 ;  /* 0x00007610ff457816 */ /* 0x000fd60000000045 */
        /* <DEDUP_REMOVED lines=162> */
[----:B------:R-:W-:-:S03]  /*99610*/  PRMT R6, RZ, 0x7610, R6 ;  /* 0x00007610ff067816 */ /* 0x000fc60000000006 */
[----:B--2---:R0:W-:Y:S04]  /*99620*/  STL [R1+0xe4], R5 ;  /* 0x0000e40501007387 */ /* 0x0041e80000100800 */
[----:B0-----:R-:W2:Y:S04]  /*99630*/  LDL.LU R5, [R1+0x3ad4] ;  /* 0x003ad40001057983 */ /* 0x001ea80000300800 */
[----:B------:R-:W2:Y:S01]  /*99640*/  LDL R23, [R1+0x3280] ;  /* 0x0032800001177983 */ /* 0x000ea20000100800 */
[----:B------:R-:W-:-:S03]  /*99650*/  @P5 IMAD.MOV.U32 R22, RZ, RZ, R45 ;  /* 0x000000ffff165224 */ /* 0x000fc600078e002d */
[----:B------:R-:W3:Y:S04]  /*99660*/  LDL R45, [R1+0x32bc] ;  /* 0x0032bc00012d7983 */ /* 0x000ee80000100800 */
[----:B--2---:R-:W2:Y:S04]  /*99670*/  @P5 LDG.E.U8 R6, desc[UR8][R22.64] ;  /* 0x0000000816065981 */ /* 0x004ea8000c1e1100 */
        /* <DEDUP_REMOVED lines=41> */
[----:B---3--:R-:W-:-:S03]  /*99910*/  @P3 IMAD.MOV.U32 R22, RZ, RZ, R45 ;  /* 0x000000ffff163224 */ /* 0x008fc600078e002d */
[----:B------:R-:W3:Y:S04]  /*99920*/  LDL R45, [R1+0x32ec] ;  /* 0x0032ec00012d7983 */ /* 0x000ee80000100800 */
[----:B--2---:R-:W2:Y:S01]  /*99930*/  @P3 LDG.E.U8 R9, desc[UR8][R22.64] ;  /* 0x0000000816093981 */ /* 0x004ea2000c1e1100 */
        /* <DEDUP_REMOVED lines=35> */
[----:B--2---:R-:W-:Y:S01]  /*99b70*/  STL [R1+0x3a18], R72 ;  /* 0x003a184801007387 */ /* 0x004fe20000100800 */
[----:B------:R-:W-:Y:S02]  /*99b80*/  ISETP.GT.AND P3, PT, R21, 0xdf, PT ;  /* 0x000000df1500780c */ /* 0x000fe40003f64270 */
[----:B------:R-:W-:Y:S01]  /*99b90*/  PRMT R33, RZ, 0x7610, R33 ;  /* 0x00007610ff217816 */ /* 0x000fe20000000021 */
[----:B---3--:R0:W-:Y:S04]  /*99ba0*/  STL [R1+0xbc], R53 ;  /* 0x0000bc3501007387 */ /* 0x0081e80000100800 */
[----:B0-----:R-:W2:Y:S04]  /*99bb0*/  LDL.LU R53, [R1+0x3ab0] ;  /* 0x003ab00001357983 */ /* 0x001ea80000300800 */
[----:B------:R-:W3:Y:S02]  /*99bc0*/  LDL R23, [R1+0x32e8] ;  /* 0x0032e80001177983 */ /* 0x000ee40000100800 */
[----:B------:R-:W-:Y:S01]  /*99bd0*/  @P3 IMAD.MOV.U32 R22, RZ, RZ, R45 ;  /* 0x000000ffff163224 */ /* 0x000fe200078e002d */
[----:B------:R-:W-:Y:S01]  /*99be0*/  PRMT R55, RZ, 0x7610, R55 ;  /* 0x00007610ff377816 */ /* 0x000fe20000000037 */
[----:B------:R-:W2:Y:S04]  /*99bf0*/  LDL R45, [R1+0x3328] ;  /* 0x00332800012d7983 */ /* 0x000ea80000100800 */
[----:B---3--:R0:W3:Y:S04]  /*99c00*/  @P3 LDG.E.U8 R33, desc[UR8][R22.64] ;  /* 0x0000000816213981 */ /* 0x0080e8000c1e1100 */
[----:B------:R-:W0:Y:S04]  /*99c10*/  LDL R22, [R1+0x32f8] ;  /* 0x0032f80001167983 */ /* 0x000e280000100800 */
[----:B------:R-:W0:Y:S02]  /*99c20*/  LDL R23, [R1+0x32fc] ;  /* 0x0032fc0001177983 */ /* 0x000e240000100800 */
[----:B0-----:R-:W-:-:S04]  /*99c30*/  @P3 LOP3.LUT R23, R23, R22, RZ, 0x3c, !PT ;  /* 0x0000001617173212 */ /* 0x001fc800078e3cff */
[----:B------:R-:W-:-:S04]  /*99c40*/  @P3 LOP3.LUT R22, R23, R22, RZ, 0x3c, !PT ;  /* 0x0000001617163212 */ /* 0x000fc800078e3cff */
[----:B------:R-:W-:-:S05]  /*99c50*/  @P3 LOP3.LUT R23, R23, R22, RZ, 0x3c, !PT ;  /* 0x0000001617173212 */ /* 0x000fca00078e3cff */
[----:B------:R-:W2:Y:S04]  /*99c60*/  @P3 LDG.E.U8 R55, desc[UR8][R22.64] ;  /* 0x0000000816373981 */ /* 0x000ea8000c1e1100 */
[----:B---3--:R0:W-:Y:S04]  /*99c70*/  STL [R1+0x75c], R33 ;  /* 0x00075c2101007387 */ /* 0x0081e80000100800 */
[----:B0-----:R-:W3:Y:S04]  /*99c80*/  LDL R33, [R1+0x332c] ;  /* 0x00332c0001217983 */ /* 0x001ee80000100800 */
        /* <DEDUP_REMOVED lines=39> */
[----:B------:R-:W-:-:S05]  /*99f00*/  @P5 IMAD.MOV.U32 R23, RZ, RZ, R45 ;  /* 0x000000ffff175224 */ /* 0x000fca00078e002d */
[----:B------:R-:W3:Y:S04]  /*99f10*/  @P5 LDG.E.U8 R64, desc[UR8][R22.64] ;  /* 0x0000000816405981 */ /* 0x000ee8000c1e1100 */
[----:B--2---:R0:W-:Y:S04]  /*99f20*/  STL [R1+0xb4], R63 ;  /* 0x0000b43f01007387 */ /* 0x0041e80000100800 */
[----:B0-----:R-:W2:Y:S04]  /*99f30*/  LDL.LU R63, [R1+0x3a9c] ;  /* 0x003a9c00013f7983 */ /* 0x001ea80000300800 */
[----:B------:R-:W2:Y:S04]  /*99f40*/  LDL R45, [R1+0x3360] ;  /* 0x00336000012d7983 */ /* 0x000ea80000100800 */
[----:B------:R-:W2:Y:S04]  /*99f50*/  LDL R33, [R1+0x3364] ;  /* 0x0033640001217983 */ /* 0x000ea80000100800 */
        /* <DEDUP_REMOVED lines=49> */
[----:B------:R-:W-:-:S02]  /*9a270*/  ISETP.GT.AND P5, PT, R21, 0xe2, PT ;  /* 0x000000e21500780c */ /* 0x000fc40003fa4270 */
[----:B------:R-:W-:-:S11]  /*9a280*/  PRMT R77, RZ, 0x7610, R77 ;  /* 0x00007610ff4d7816 */ /* 0x000fd6000000004d */
        /* <DEDUP_REMOVED lines=25> */
[----:B------:R-:W-:-:S02]  /*9a420*/  ISETP.GT.AND P3, PT, R21, 0xe3, PT ;  /* 0x000000e31500780c */ /* 0x000fc40003f64270 */
[----:B0-----:R-:W-:-:S04]  /*9a430*/  @P5 LOP3.LUT R23, R23, R22, RZ, 0x3c, !PT ;  /* 0x0000001617175212 */ /* 0x001fc800078e3cff */
[----:B------:R-:W-:-:S04]  /*9a440*/  @P5 LOP3.LUT R22, R23, R22, RZ, 0x3c, !PT ;  /* 0x0000001617165212 */ /* 0x000fc800078e3cff */
[----:B------:R-:W-:-:S05]  /*9a450*/  @P5 LOP3.LUT R23, R23, R22, RZ, 0x3c, !PT ;  /* 0x0000001617175212 */ /* 0x000fca00078e3cff */
[----:B------:R0:W3:Y:S01]  /*9a460*/  @P5 LDG.E.U8 R81, desc[UR8][R22.64] ;  /* 0x0000000816515981 */ /* 0x0000e2000c1e1100 */
[----:B----4-:R-:W-:-:S03]  /*9a470*/  PRMT R13, RZ, 0x7610, R13 ;  /* 0x00007610ff0d7816 */ /* 0x010fc6000000000d */
[----:B--2---:R1:W-:Y:S01]  /*9a480*/  STL [R1+0x90], R44 ;  /* 0x0000902c01007387 */ /* 0x0043e20000100800 */
[----:B0-----:R-:W-:Y:S02]  /*9a490*/  @P3 IMAD.MOV.U32 R22, RZ, RZ, R33 ;  /* 0x000000ffff163224 */ /* 0x001fe400078e0021 */
[----:B------:R-:W-:Y:S01]  /*9a4a0*/  @P3 IMAD.MOV.U32 R23, RZ, RZ, R45 ;  /* 0x000000ffff173224 */ /* 0x000fe200078e002d */
[----:B-1----:R-:W2:Y:S04]  /*9a4b0*/  LDL R44, [R1+0x33bc] ;  /* 0x0033bc00012c7983 */ /* 0x002ea80000100800 */
[----:B------:R0:W4:Y:S04]  /*9a4c0*/  @P3 LDG.E.U8 R13, desc[UR8][R22.64] ;  /* 0x00000008160d3981 */ /* 0x000128000c1e1100 */
[----:B---3--:R1:W-:Y:S04]  /*9a4d0*/  STL [R1+0x8c], R81 ;  /* 0x00008c5101007387 */ /* 0x0083e80000100800 */
[----:B-1----:R-:W3:Y:S04]  /*9a4e0*/  LDL.LU R81, [R1+0x3a78] ;  /* 0x003a780001517983 */ /* 0x002ee80000300800 */
[----:B------:R-:W0:Y:S04]  /*9a4f0*/  LDL R22, [R1+0x33a0] ;  /* 0x0033a00001167983 */ /* 0x000e280000100800 */
[----:B------:R-:W0:Y:S01]  /*9a500*/  LDL R23, [R1+0x33a4] ;  /* 0x0033a40001177983 */ /* 0x000e220000100800 */
[----:B------:R-:W-:-:S03]  /*9a510*/  PRMT R83, RZ, 0x7610, R83 ;  /* 0x00007610ff537816 */ /* 0x000fc60000000053 */
[----:B------:R-:W2:Y:S04]  /*9a520*/  LDL R45, [R1+0x33c8] ;  /* 0x0033c800012d7983 */ /* 0x000ea80000100800 */
[----:B------:R-:W2:Y:S01]  /*9a530*/  LDL R33, [R1+0x33cc] ;  /* 0x0033cc0001217983 */ /* 0x000ea20000100800 */
[----:B0-----:R-:W-:-:S04]  /*9a540*/  @P3 LOP3.LUT R23, R23, R22, RZ, 0x3c, !PT ;  /* 0x0000001617173212 */ /* 0x001fc800078e3cff */
[----:B------:R-:W-:-:S04]  /*9a550*/  @P3 LOP3.LUT R22, R23, R22, RZ, 0x3c, !PT ;  /* 0x0000001617163212 */ /* 0x000fc800078e3cff */
[----:B------:R-:W-:-:S05]  /*9a560*/  @P3 LOP3.LUT R23, R23, R22, RZ, 0x3c, !PT ;  /* 0x0000001617173212 */ /* 0x000fca00078e3cff */
[----:B------:R-:W2:Y:S04]  /*9a570*/  @P3 LDG.E.U8 R83, desc[UR8][R22.64] ;  /* 0x0000000816533981 */ /* 0x000ea8000c1e1100 */
[----:B----4-:R-:W-:Y:S04]  /*9a580*/  STL [R1+0x3a30], R13 ;  /* 0x003a300d01007387 */ /* 0x010fe80000100800 */
        /* <DEDUP_REMOVED lines=8> */
[----:B------:R-:W4:Y:S01]  /*9a610*/  @P3 LDG.E.U8 R85, desc[UR8][R22.64] ;  /* 0x0000000816553981 */ /* 0x000f22000c1e1100 */
[----:B------:R-:W-:-:S03]  /*9a620*/  PRMT R41, RZ, 0x7610, R41 ;  /* 0x00007610ff297816 */ /* 0x000fc60000000029 */
[----:B----4-:R0:W-:Y:S04]  /*9a630*/  STL [R1+0x80], R85 ;  /* 0x0000805501007387 */ /* 0x0101e80000100800 */
[----:B0-----:R-:W4:Y:S04]  /*9a640*/  LDL.LU R85, [R1+0x3a70] ;  /* 0x003a700001557983 */ /* 0x001f280000300800 */
[----:B------:R-:W2:Y:S01]  /*9a650*/  LDL R23, [R1+0x33b8] ;  /* 0x0033b80001177983 */ /* 0x000ea20000100800 */
[----:B------:R-:W-:Y:S01]  /*9a660*/  @P3 IMAD.MOV.U32 R22, RZ, RZ, R44 ;  /* 0x000000ffff163224 */ /* 0x000fe200078e002c */
[----:B------:R-:W-:-:S02]  /*9a670*/  ISETP.GT.AND P5, PT, R21, 0xe4, PT ;  /* 0x000000e41500780c */ /* 0x000fc40003fa4270 */
[----:B------:R-:W-:Y:S02]  /*9a680*/  PRMT R19, RZ, 0x7610, R19 ;  /* 0x00007610ff137816 */ /* 0x000fe40000000013 */
[----:B------:R-:W-:Y:S01]  /*9a690*/  PRMT R25, RZ, 0x7610, R25 ;  /* 0x00007610ff197816 */ /* 0x000fe20000000019 */
[----:B------:R-:W3:Y:S04]  /*9a6a0*/  LDL R44, [R1+0x33e8] ;  /* 0x0033e800012c7983 */ /* 0x000ee80000100800 */
[----:B--2---:R0:W2:Y:S04]  /*9a6b0*/  @P3 LDG.E.U8 R41, desc[UR8][R22.64] ;  /* 0x0000000816293981 */ /* 0x0040a8000c1e1100 */
[----:B------:R-:W0:Y:S04]  /*9a6c0*/  LDL R22, [R1+0x33c0] ;  /* 0x0033c00001167983 */ /* 0x000e280000100800 */
[----:B------:R-:W0:Y:S02]  /*9a6d0*/  LDL R23, [R1+0x33c4] ;  /* 0x0033c40001177983 */ /* 0x000e240000100800 */
[----:B0-----:R-:W-:-:S04]  /*9a6e0*/  @P5 LOP3.LUT R23, R23, R22, RZ, 0x3c, !PT ;  /* 0x0000001617175212 */ /* 0x001fc800078e3cff */
[----:B------:R-:W-:-:S04]  /*9a6f0*/  @P5 LOP3.LUT R22, R23, R22, RZ, 0x3c, !PT ;  /* 0x0000001617165212 */ /* 0x000fc800078e3cff */
[----:B------:R-:W-:-:S05]  /*9a700*/  @P5 LOP3.LUT R23, R23, R22, RZ, 0x3c, !PT ;  /* 0x0000001617175212 */ /* 0x000fca00078e3cff */
[----:B------:R0:W3:Y:S04]  /*9a710*/  @P5 LDG.E.U8 R19, desc[UR8][R22.64] ;  /* 0x0000000816135981 */ /* 0x0000e8000c1e1100 */
[----:B--2---:R1:W-:Y:S01]  /*9a720*/  STL [R1+0x7c], R41 ;  /* 0x00007c2901007387 */ /* 0x0043e20000100800 */
[----:B0-----:R-:W-:Y:S02]  /*9a730*/  @P5 IMAD.MOV.U32 R22, RZ, RZ, R33 ;  /* 0x000000ffff165224 */ /* 0x001fe400078e0021 */
[----:B------:R-:W-:Y:S01]  /*9a740*/  @P5 IMAD.MOV.U32 R23, RZ, RZ, R45 ;  /* 0x000000ffff175224 */ /* 0x000fe200078e002d */
[----:B-1----:R-:W2:Y:S04]  /*9a750*/  LDL R41, [R1+0x33ec] ;  /* 0x0033ec0001297983 */ /* 0x002ea80000100800 */
[----:B------:R0:W2:Y:S04]  /*9a760*/  @P5 LDG.E.U8 R25, desc[UR8][R22.64] ;  /* 0x0000000816195981 */ /* 0x0000a8000c1e1100 */
[----:B---3--:R1:W-:Y:S04]  /*9a770*/  STL [R1+0x78], R19 ;  /* 0x0000781301007387 */ /* 0x0083e80000100800 */
[----:B------:R-:W0:Y:S04]  /*9a780*/  LDL R22, [R1+0x33d8] ;  /* 0x0033d80001167983 */ /* 0x000e280000100800 */
[----:B------:R-:W0:Y:S01]  /*9a790*/  LDL R23, [R1+0x33dc] ;  /* 0x0033dc0001177983 */ /* 0x000e220000100800 */
[----:B------:R-:W-:-:S03]  /*9a7a0*/  PRMT R17, RZ, 0x7610, R17 ;  /* 0x00007610ff117816 */ /* 0x000fc60000000011 */
[----:B------:R-:W3:Y:S04]  /*9a7b0*/  LDL R45, [R1+0x33fc] ;  /* 0x0033fc00012d7983 */ /* 0x000ee80000100800 */
[----:B------:R-:W2:Y:S01]  /*9a7c0*/  LDL R33, [R1+0x3400] ;  /* 0x0034000001217983 */ /* 0x000ea20000100800 */
[----:B------:R-:W-:Y:S02]  /*9a7d0*/  PRMT R0, RZ, 0x7610, R0 ;  /* 0x00007610ff007816 */ /* 0x000fe40000000000 */
[----:B------:R-:W-:Y:S02]  /*9a7e0*/  ISETP.GT.AND P3, PT, R21, 0xe5, PT ;  /* 0x000000e51500780c */ /* 0x000fe40003f64270 */
        /* <DEDUP_REMOVED lines=50> */
[----:B------:R-:W-:Y:S01]  /*9ab10*/  PRMT R48, RZ, 0x7610, R48 ;  /* 0x00007610ff307816 */ /* 0x000fe20000000030 */
[----:B-1----:R-:W1:Y:S01]  /*9ab20*/  LDC R19, c[0x0][0x3a8] ;  /* 0x0000ea00ff137b82 */ /* 0x002e620000000800 */
[----:B0-----:R-:W-:-:S04]  /*9ab30*/  @P5 LOP3.LUT R23, R23, R22, RZ, 0x3c, !PT ;  /* 0x0000001617175212 */ /* 0x001fc800078e3cff */
[----:B------:R-:W-:-:S04]  /*9ab40*/  @P5 LOP3.LUT R22, R23, R22, RZ, 0x3c, !PT ;  /* 0x0000001617165212 */ /* 0x000fc800078e3cff */
[----:B------:R-:W-:-:S05]  /*9ab50*/  @P5 LOP3.LUT R23, R23, R22, RZ, 0x3c, !PT ;  /* 0x0000001617175212 */ /* 0x000fca00078e3cff */
[----:B------:R-:W3:Y:S04]  /*9ab60*/  @P5 LDG.E.U8 R17, desc[UR8][R22.64] ;  /* 0x0000000816115981 */ /* 0x000ee8000c1e1100 */
[----:B--2---:R0:W-:Y:S04]  /*9ab70*/  STL [R1+0x74], R25 ;  /* 0x0000741901007387 */ /* 0x0041e80000100800 */
[----:B0-----:R-:W2:Y:S04]  /*9ab80*/  LDL R25, [R1+0x3404] ;  /* 0x0034040001197983 */ /* 0x001ea80000100800 */
[----:B---3--:R0:W-:Y:S04]  /*9ab90*/  STL [R1+0x70], R17 ;  /* 0x0000701101007387 */ /* 0x0081e80000100800 */
[----:B------:R-:W3:Y:S04]  /*9aba0*/  LDL R22, [R1+0x33e0] ;  /* 0x0033e00001167983 */ /* 0x000ee80000100800 */
[----:B------:R-:W3:Y:S01]  /*9abb0*/  LDL R23, [R1+0x33e4] ;  /* 0x0033e40001177983 */ /* 0x000ee20000100800 */
[----:B0-----:R-:W0:Y:S01]  /*9abc0*/  LDC R17, c[0x0][0x3a8] ;  /* 0x0000ea00ff117b82 */ /* 0x001e220000000800 */
[----:B---3--:R-:W-:-:S04]  /*9abd0*/  @P5 LOP3.LUT R23, R23, R22, RZ, 0x3c, !PT ;  /* 0x0000001617175212 */ /* 0x008fc800078e3cff */
[----:B------:R-:W-:-:S04]  /*9abe0*/  @P5 LOP3.LUT R22, R23, R22, RZ, 0x3c, !PT ;  /* 0x0000001617165212 */ /* 0x000fc800078e3cff */
[----:B------:R-:W-:-:S05]  /*9abf0*/  @P5 LOP3.LUT R23, R23, R22, RZ, 0x3c, !PT ;  /* 0x0000001617175212 */ /* 0x000fca00078e3cff */
[----:B------:R3:W2:Y:S02]  /*9ac00*/  @P5 LDG.E.U8 R0, desc[UR8][R22.64] ;  /* 0x0000000816005981 */ /* 0x0006a4000c1e1100 */
[----:B---3--:R-:W-:Y:S02]  /*9ac10*/  @P3 IMAD.MOV.U32 R22, RZ, RZ, R41 ;  /* 0x000000ffff163224 */ /* 0x008fe400078e0029 */
[----:B------:R-:W-:-:S05]  /*9ac20*/  @P3 IMAD.MOV.U32 R23, RZ, RZ, R44 ;  /* 0x000000ffff173224 */ /* 0x000fca00078e002c */
[----:B------:R3:W4:Y:S04]  /*9ac30*/  @P3 LDG.E.U8 R18, desc[UR8][R22.64] ;  /* 0x0000000816123981 */ /* 0x000728000c1e1100 */
[----:B--2---:R-:W-:Y:S04]  /*9ac40*/  STL [R1+0x6c], R0 ;  /* 0x00006c0001007387 */ /* 0x004fe80000100800 */
[----:B------:R-:W2:Y:S01]  /*9ac50*/  LDL R23, [R1+0x33f8] ;  /* 0x0033f80001177983 */ /* 0x000ea20000100800 */
[----:B---3--:R-:W-:-:S03]  /*9ac60*/  @P3 IMAD.MOV.U32 R22, RZ, RZ, R45 ;  /* 0x000000ffff163224 */ /* 0x008fc600078e002d */
[----:B------:R-:W3:Y:S04]  /*9ac70*/  LDL R44, [R1+0x3418] ;  /* 0x00341800012c7983 */ /* 0x000ee80000100800 */
[----:B------:R-:W3:Y:S04]  /*9ac80*/  LDL R41, [R1+0x341c] ;  /* 0x00341c0001297983 */ /* 0x000ee80000100800 */
[----:B--2---:R2:W3:Y:S04]  /*9ac90*/  @P3 LDG.E.U8 R40, desc[UR8][R22.64] ;  /* 0x0000000816283981 */ /* 0x0044e8000c1e1100 */
[----:B----4-:R-:W-:Y:S04]  /*9aca0*/  STL [R1+0x3a1c], R18 ;  /* 0x003a1c1201007387 */ /* 0x010fe80000100800 */
[----:B------:R-:W4:Y:S01]  /*9acb0*/  LDL R45, [R1+0x3428] ;  /* 0x00342800012d7983 */ /* 0x000f220000100800 */
[----:B--2---:R-:W-:-:S02]  /*9acc0*/  @P3 IMAD.MOV.U32 R22, RZ, RZ, R25 ;  /* 0x000000ffff163224 */ /* 0x004fc400078e0019 */
[----:B------:R-:W-:Y:S01]  /*9acd0*/  @P3 IMAD.MOV.U32 R23, RZ, RZ, R33 ;  /* 0x000000ffff173224 */ /* 0x000fe200078e0021 */
[----:B------:R-:W2:Y:S04]  /*9ace0*/  LDL R25, [R1+0x3424] ;  /* 0x0034240001197983 */ /* 0x000ea80000100800 */
[----:B------:R-:W2:Y:S04]  /*9acf0*/  LDL R33, [R1+0x3420] ;  /* 0x0034200001217983 */ /* 0x000ea80000100800 */
[----:B------:R0:W2:Y:S04]  /*9ad00*/  @P3 LDG.E.U8 R72, desc[UR8][R22.64] ;  /* 0x0000000816483981 */ /* 0x0000a8000c1e1100 */
[----:B---3--:R3:W-:Y:S04]  /*9ad10*/  STL [R1+0x64], R40 ;  /* 0x0000642801007387 */ /* 0x0087e80000100800 */
[----:B------:R-:W0:Y:S04]  /*9ad20*/  LDL R22, [R1+0x3410] ;  /* 0x0034100001167983 */ /* 0x000e280000100800 */
[----:B------:R-:W0:Y:S04]  /*9ad30*/  LDL R23, [R1+0x3414] ;  /* 0x0034140001177983 */ /* 0x000e280000100800 */
[----:B---3--:R-:W3:Y:S01]  /*9ad40*/  LDL R40, [R1+0x342c] ;  /* 0x00342c0001287983 */ /* 0x008ee20000100800 */
[----:B------:R-:W-:-:S02]  /*9ad50*/  ISETP.GT.AND P5, PT, R21, 0xe6, PT ;  /* 0x000000e61500780c */ /* 0x000fc40003fa4270 */
[----:B0-----:R-:W-:-:S04]  /*9ad60*/  @P3 LOP3.LUT R23, R23, R22, RZ, 0x3c, !PT ;  /* 0x0000001617173212 */ /* 0x001fc800078e3cff */
[----:B------:R-:W-:-:S04]  /*9ad70*/  @P3 LOP3.LUT R22, R23, R22, RZ, 0x3c, !PT ;  /* 0x0000001617163212 */ /* 0x000fc800078e3cff */
[----:B------:R-:W-:-:S05]  /*9ad80*/  @P3 LOP3.LUT R23, R23, R22, RZ, 0x3c, !PT ;  /* 0x0000001617173212 */ /* 0x000fca00078e3cff */
[----:B------:R0:W4:Y:S02]  /*9ad90*/  @P3 LDG.E.U8 R15, desc[UR8][R22.64] ;  /* 0x00000008160f3981 */ /* 0x000124000c1e1100 */
[----:B0-----:R-:W-:Y:S02]  /*9ada0*/  @P5 IMAD.MOV.U32 R22, RZ, RZ, R41 ;  /* 0x000000ffff165224 */ /* 0x001fe400078e0029 */
[----:B------:R-:W-:-:S05]  /*9adb0*/  @P5 IMAD.MOV.U32 R23, RZ, RZ, R44 ;  /* 0x000000ffff175224 */ /* 0x000fca00078e002c */
[----:B------:R2:W4:Y:S02]  /*9adc0*/  @P5 LDG.E.U8 R20, desc[UR8][R22.64] ;  /* 0x0000000816145981 */ /* 0x000524000c1e1100 */
[----:B--2---:R-:W-:Y:S02]  /*9add0*/  @P5 IMAD.MOV.U32 R22, RZ, RZ, R25 ;  /* 0x000000ffff165224 */ /* 0x004fe400078e0019 */
[----:B------:R-:W-:-:S05]  /*9ade0*/  @P5 IMAD.MOV.U32 R23, RZ, RZ, R33 ;  /* 0x000000ffff175224 */ /* 0x000fca00078e0021 */
[----:B------:R3:W2:Y:S04]  /*9adf0*/  @P5 LDG.E.U8 R46, desc[UR8][R22.64] ;  /* 0x00000008162e5981 */ /* 0x0006a8000c1e1100 */
[----:B------:R-:W-:Y:S01]  /*9ae00*/  STL [R1+0x3a20], R72 ;  /* 0x003a204801007387 */ /* 0x000fe20000100800 */
[----:B---3--:R-:W-:Y:S02]  /*9ae10*/  @P5 IMAD.MOV.U32 R22, RZ, RZ, R40 ;  /* 0x000000ffff165224 */ /* 0x008fe400078e0028 */
[----:B----4-:R-:W-:-:S05]  /*9ae20*/  @P5 IMAD.MOV.U32 R23, RZ, RZ, R45 ;  /* 0x000000ffff175224 */ /* 0x010fca00078e002d */
[----:B------:R-:W3:Y:S04]  /*9ae30*/  @P5 LDG.E.U8 R27, desc[UR8][R22.64] ;  /* 0x00000008161b5981 */ /* 0x000ee8000c1e1100 */
[----:B------:R-:W-:Y:S04]  /*9ae40*/  STL [R1+0x3a24], R15 ;  /* 0x003a240f01007387 */ /* 0x000fe80000100800 */
[----:B------:R-:W4:Y:S04]  /*9ae50*/  LDL R44, [R1+0x3438] ;  /* 0x00343800012c7983 */ /* 0x000f280000100800 */
[----:B------:R-:W4:Y:S04]  /*9ae60*/  LDL R41, [R1+0x343c] ;  /* 0x00343c0001297983 */ /* 0x000f280000100800 */
[----:B------:R-:W-:Y:S04]  /*9ae70*/  STL [R1+0x3a28], R20 ;  /* 0x003a281401007387 */ /* 0x000fe80000100800 */
[----:B------:R-:W4:Y:S04]  /*9ae80*/  LDL R33, [R1+0x3440] ;  /* 0x0034400001217983 */ /* 0x000f280000100800 */
[----:B------:R-:W4:Y:S04]  /*9ae90*/  LDL R25, [R1+0x3444] ;  /* 0x0034440001197983 */ /* 0x000f280000100800 */
[----:B--2---:R0:W-:Y:S04]  /*9aea0*/  STL [R1+0x54], R46 ;  /* 0x0000542e01007387 */ /* 0x0041e80000100800 */
[----:B------:R-:W2:Y:S04]  /*9aeb0*/  LDL R45, [R1+0x344c] ;  /* 0x00344c00012d7983 */ /* 0x000ea80000100800 */
[----:B------:R-:W2:Y:S04]  /*9aec0*/  LDL R40, [R1+0x3458] ;  /* 0x0034580001287983 */ /* 0x000ea80000100800 */
[----:B0-----:R-:W2:Y:S04]  /*9aed0*/  LDL R46, [R1+0x3448] ;  /* 0x00344800012e7983 */ /* 0x001ea80000100800 */
[----:B---3--:R0:W-:Y:S04]  /*9aee0*/  STL [R1+0x50], R27 ;  /* 0x0000501b01007387 */ /* 0x0081e80000100800 */
[----:B0-----:R-:W3:Y:S01]  /*9aef0*/  LDL R27, [R1+0x345c] ;  /* 0x00345c00011b7983 */ /* 0x001ee20000100800 */
[----:B----4-:R-:W-:-:S02]  /*9af00*/  @P5 IMAD.MOV.U32 R23, RZ, RZ, R44 ;  /* 0x000000ffff175224 */ /* 0x010fc400078e002c */
[----:B------:R-:W-:Y:S01]  /*9af10*/  @P5 IMAD.MOV.U32 R22, RZ, RZ, R41 ;  /* 0x000000ffff165224 */ /* 0x000fe200078e0029 */
[----:B------:R-:W4:Y:S04]  /*9af20*/  LDL R44, [R1+0x3460] ;  /* 0x00346000012c7983 */ /* 0x000f280000100800 */
[----:B------:R-:W4:Y:S01]  /*9af30*/  LDL R41, [R1+0x3464] ;  /* 0x0034640001297983 */ /* 0x000f220000100800 */
[----:B------:R-:W-:-:S03]  /*9af40*/  ISETP.GT.AND P3, PT, R21, 0xe7, PT ;  /* 0x000000e71500780c */ /* 0x000fc60003f64270 */
[----:B------:R0:W4:Y:S10]  /*9af50*/  @P5 LDG.E.U8 R16, desc[UR8][R22.64] ;  /* 0x0000000816105981 */ /* 0x000134000c1e1100 */
[----:B0-----:R-:W-:-:S02]  /*9af60*/  @P3 IMAD.MOV.U32 R22, RZ, RZ, R25 ;  /* 0x000000ffff163224 */ /* 0x001fc400078e0019 */
[----:B------:R-:W-:-:S05]  /*9af70*/  @P3 IMAD.MOV.U32 R23, RZ, RZ, R33 ;  /* 0x000000ffff173224 */ /* 0x000fca00078e0021 */
[----:B------:R2:W4:Y:S02]  /*9af80*/  @P3 LDG.E.U8 R47, desc[UR8][R22.64] ;  /* 0x00000008162f3981 */ /* 0x000524000c1e1100 */
[----:B--2---:R-:W-:Y:S02]  /*9af90*/  @P3 IMAD.MOV.U32 R22, RZ, RZ, R45 ;  /* 0x000000ffff163224 */ /* 0x004fe400078e002d */
[----:B------:R-:W-:-:S05]  /*9afa0*/  @P3 IMAD.MOV.U32 R23, RZ, RZ, R46 ;  /* 0x000000ffff173224 */ /* 0x000fca00078e002e */
[----:B------:R0:W2:Y:S02]  /*9afb0*/  @P3 LDG.E.U8 R43, desc[UR8][R22.64] ;  /* 0x00000008162b3981 */ /* 0x0000a4000c1e1100 */
[----:B0-----:R-:W-:Y:S02]  /*9afc0*/  @P3 IMAD.MOV.U32 R23, RZ, RZ, R40 ;  /* 0x000000ffff173224 */ /* 0x001fe400078e0028 */
[----:B---3--:R-:W-:-:S05]  /*9afd0*/  @P3 IMAD.MOV.U32 R22, RZ, RZ, R27 ;  /* 0x000000ffff163224 */ /* 0x008fca00078e001b */
[----:B------:R4:W3:Y:S02]  /*9afe0*/  @P3 LDG.E.U8 R26, desc[UR8][R22.64] ;  /* 0x00000008161a3981 */ /* 0x0008e4000c1e1100 */
[----:B----4-:R-:W-:Y:S02]  /*9aff0*/  @P3 IMAD.MOV.U32 R23, RZ, RZ, R44 ;  /* 0x000000ffff173224 */ /* 0x010fe400078e002c */
[----:B------:R-:W-:-:S05]  /*9b000*/  @P3 IMAD.MOV.U32 R22, RZ, RZ, R41 ;  /* 0x000000ffff163224 */ /* 0x000fca00078e0029 */
[----:B------:R-:W4:Y:S04]  /*9b010*/  @P3 LDG.E.U8 R37, desc[UR8][R22.64] ;  /* 0x0000000816253981 */ /* 0x000f28000c1e1100 */
        /* <DEDUP_REMOVED lines=8> */
[----:B------:R-:W3:Y:S04]  /*9b0a0*/  LDL R41, [R1+0x3490] ;  /* 0x0034900001297983 */ /* 0x000ee80000100800 */
[----:B0-----:R-:W3:Y:S04]  /*9b0b0*/  LDL R26, [R1+0x3484] ;  /* 0x00348400011a7983 */ /* 0x001ee80000100800 */
[----:B----4-:R0:W-:Y:S04]  /*9b0c0*/  STL [R1+0x69c], R37 ;  /* 0x00069c2501007387 */ /* 0x0101e80000100800 */
[----:B0-----:R-:W4:Y:S01]  /*9b0d0*/  LDL R37, [R1+0x3494] ;  /* 0x0034940001257983 */ /* 0x001f220000100800 */
[----:B------:R-:W-:-:S13]  /*9b0e0*/  ISETP.GT.AND P5, PT, R21, 0xe8, PT ;  /* 0x000000e81500780c */ /* 0x000fda0003fa4270 */
[----:B------:R-:W-:Y:S02]  /*9b0f0*/  @P5 IMAD.MOV.U32 R22, RZ, RZ, R25 ;  /* 0x000000ffff165224 */ /* 0x000fe400078e0019 */
[----:B------:R-:W-:Y:S01]  /*9b100*/  @P5 IMAD.MOV.U32 R23, RZ, RZ, R33 ;  /* 0x000000ffff175224 */ /* 0x000fe200078e0021 */
[----:B------:R-:W4:Y:S04]  /*9b110*/  LDL R25, [R1+0x349c] ;  /* 0x00349c0001197983 */ /* 0x000f280000100800 */
[----:B------:R-:W4:Y:S04]  /*9b120*/  LDL R33, [R1+0x3498] ;  /* 0x0034980001217983 */ /* 0x000f280000100800 */
[----:B------:R2:W4:Y:S02]  /*9b130*/  @P5 LDG.E.U8 R10, desc[UR8][R22.64] ;  /* 0x00000008160a5981 */ /* 0x000524000c1e1100 */
[----:B--2---:R-:W-:-:S02]  /*9b140*/  @P5 IMAD.MOV.U32 R22, RZ, RZ, R40 ;  /* 0x000000ffff165224 */ /* 0x004fc400078e0028 */
[----:B------:R-:W-:-:S05]  /*9b150*/  @P5 IMAD.MOV.U32 R23, RZ, RZ, R43 ;  /* 0x000000ffff175224 */ /* 0x000fca00078e002b */
[----:B------:R0:W2:Y:S02]  /*9b160*/  @P5 LDG.E.U8 R32, desc[UR8][R22.64] ;  /* 0x0000000816205981 */ /* 0x0000a4000c1e1100 */
[----:B0-----:R-:W-:Y:S02]  /*9b170*/  @P5 IMAD.MOV.U32 R23, RZ, RZ, R27 ;  /* 0x000000ffff175224 */ /* 0x001fe400078e001b */
[----:B---3--:R-:W-:-:S05]  /*9b180*/  @P5 IMAD.MOV.U32 R22, RZ, RZ, R26 ;  /* 0x000000ffff165224 */ /* 0x008fca00078e001a */
[----:B------:R0:W3:Y:S02]  /*9b190*/  @P5 LDG.E.U8 R42, desc[UR8][R22.64] ;  /* 0x00000008162a5981 */ /* 0x0000e4000c1e1100 */
[----:B0-----:R-:W-:Y:S02]  /*9b1a0*/  @P5 IMAD.MOV.U32 R23, RZ, RZ, R41 ;  /* 0x000000ffff175224 */ /* 0x001fe400078e0029 */
[----:B----4-:R-:W-:-:S05]  /*9b1b0*/  @P5 IMAD.MOV.U32 R22, RZ, RZ, R37 ;  /* 0x000000ffff165224 */ /* 0x010fca00078e0025 */
[----:B------:R0:W4:Y:S01]  /*9b1c0*/  @P5 LDG.E.U8 R35, desc[UR8][R22.64] ;  /* 0x0000000816235981 */ /* 0x000122000c1e1100 */
[----:B------:R-:W-:-:S03]  /*9b1d0*/  ISETP.GT.AND P3, PT, R21, 0xe9, PT ;  /* 0x000000e91500780c */ /* 0x000fc60003f64270 */
[----:B------:R-:W-:Y:S04]  /*9b1e0*/  STL [R1+0x3a54], R10 ;  /* 0x003a540a01007387 */ /* 0x000fe80000100800 */
[----:B------:R-:W3:Y:S04]  /*9b1f0*/  LDL R40, [R1+0x34a0] ;  /* 0x0034a00001287983 */ /* 0x000ee80000100800 */
[----:B------:R-:W-:Y:S02]  /*9b200*/  STL [R1+0x6c0], R47 ;  /* 0x0006c02f01007387 */ /* 0x000fe40000100800 */
[----:B0-----:R-:W-:-:S02]  /*9b210*/  @P3 IMAD.MOV.U32 R22, RZ, RZ, R25 ;  /* 0x000000ffff163224 */ /* 0x001fc400078e0019 */
[----:B------:R-:W-:-:S05]  /*9b220*/  @P3 IMAD.MOV.U32 R23, RZ, RZ, R33 ;  /* 0x000000ffff173224 */ /* 0x000fca00078e0021 */
[----:B------:R3:W3:Y:S04]  /*9b230*/  @P3 LDG.E.U8 R11, desc[UR8][R22.64] ;  /* 0x00000008160b3981 */ /* 0x0006e8000c1e1100 */
[----:B--2---:R0:W-:Y:S04]  /*9b240*/  STL [R1+0x44], R32 ;  /* 0x0000442001007387 */ /* 0x0041e80000100800 */
[----:B------:R-:W2:Y:S04]  /*9b250*/  LDL R27, [R1+0x34a8] ;  /* 0x0034a800011b7983 */ /* 0x000ea80000100800 */
[----:B------:R-:W2:Y:S04]  /*9b260*/  LDL R26, [R1+0x34ac] ;  /* 0x0034ac00011a7983 */ /* 0x000ea80000100800 */
[----:B------:R-:W2:Y:S04]  /*9b270*/  LDL R37, [R1+0x34b8] ;  /* 0x0034b80001257983 */ /* 0x000ea80000100800 */
[----:B0-----:R-:W2:Y:S04]  /*9b280*/  LDL R32, [R1+0x34a4] ;  /* 0x0034a40001207983 */ /* 0x001ea80000100800 */
[----:B----4-:R0:W-:Y:S04]  /*9b290*/  STL [R1+0x3c], R35 ;  /* 0x00003c2301007387 */ /* 0x0101e80000100800 */
[----:B------:R-:W4:Y:S04]  /*9b2a0*/  LDL R33, [R1+0x34c0] ;  /* 0x0034c00001217983 */ /* 0x000f280000100800 */
[----:B------:R-:W4:Y:S04]  /*9b2b0*/  LDL R25, [R1+0x34c4] ;  /* 0x0034c40001197983 */ /* 0x000f280000100800 */
[----:B0-----:R-:W4:Y:S01]  /*9b2c0*/  LDL R35, [R1+0x34bc] ;  /* 0x0034bc0001237983 */ /* 0x001f220000100800 */
[----:B---3--:R-:W-:Y:S01]  /*9b2d0*/  @P3 IMAD.MOV.U32 R23, RZ, RZ, R40 ;  /* 0x000000ffff173224 */ /* 0x008fe200078e0028 */
[----:B------:R-:W-:Y:S01]  /*9b2e0*/  ISETP.GT.AND P5, PT, R21, 0xea, PT ;  /* 0x000000ea1500780c */ /* 0x000fe20003fa4270 */
[----:B--2---:R-:W-:-:S05]  /*9b2f0*/  @P3 IMAD.MOV.U32 R22, RZ, RZ, R32 ;  /* 0x000000ffff163224 */ /* 0x004fca00078e0020 */
[----:B------:R0:W2:Y:S02]  /*9b300*/  @P3 LDG.E.U8 R39, desc[UR8][R22.64] ;  /* 0x0000000816273981 */ /* 0x0000a4000c1e1100 */
[----:B0-----:R-:W-:Y:S02]  /*9b310*/  @P3 IMAD.MOV.U32 R22, RZ, RZ, R26 ;  /* 0x000000ffff163224 */ /* 0x001fe400078e001a */
[----:B------:R-:W-:-:S05]  /*9b320*/  @P3 IMAD.MOV.U32 R23, RZ, RZ, R27 ;  /* 0x000000ffff173224 */ /* 0x000fca00078e001b */
[----:B------:R0:W3:Y:S02]  /*9b330*/  @P3 LDG.E.U8 R38, desc[UR8][R22.64] ;  /* 0x0000000816263981 */ /* 0x0000e4000c1e1100 */
[----:B0-----:R-:W-:Y:S02]  /*9b340*/  @P3 IMAD.MOV.U32 R23, RZ, RZ, R37 ;  /* 0x000000ffff173224 */ /* 0x001fe400078e0025 */
[----:B----4-:R-:W-:-:S05]  /*9b350*/  @P3 IMAD.MOV.U32 R22, RZ, RZ, R35 ;  /* 0x000000ffff163224 */ /* 0x010fca00078e0023 */
[----:B------:R0:W4:Y:S02]  /*9b360*/  @P3 LDG.E.U8 R34, desc[UR8][R22.64] ;  /* 0x0000000816223981 */ /* 0x000124000c1e1100 */
[----:B0-----:R-:W-:Y:S02]  /*9b370*/  @P5 IMAD.MOV.U32 R22, RZ, RZ, R25 ;  /* 0x000000ffff165224 */ /* 0x001fe400078e0019 */
[----:B------:R-:W-:-:S05]  /*9b380*/  @P5 IMAD.MOV.U32 R23, RZ, RZ, R33 ;  /* 0x000000ffff175224 */ /* 0x000fca00078e0021 */
[----:B------:R-:W2:Y:S04]  /*9b390*/  @P5 LDG.E.U8 R12, desc[UR8][R22.64] ;  /* 0x00000008160c5981 */ /* 0x000ea8000c1e1100 */
[----:B------:R0:W-:Y:S04]  /*9b3a0*/  STL [R1+0x3a58], R11 ;  /* 0x003a580b01007387 */ /* 0x0001e80000100800 */
[----:B------:R-:W3:Y:S04]  /*9b3b0*/  LDL R32, [R1+0x34c8] ;  /* 0x0034c80001207983 */ /* 0x000ee80000100800 */
[----:B------:R-:W3:Y:S04]  /*9b3c0*/  LDL R27, [R1+0x34d8] ;  /* 0x0034d800011b7983 */ /* 0x000ee80000100800 */
[----:B------:R-:W3:Y:S04]  /*9b3d0*/  LDL R26, [R1+0x34dc] ;  /* 0x0034dc00011a7983 */ /* 0x000ee80000100800 */
[----:B------:R-:W3:Y:S04]  /*9b3e0*/  LDL R35, [R1+0x34e0] ;  /* 0x0034e00001237983 */ /* 0x000ee80000100800 */
[----:B------:R-:W3:Y:S04]  /*9b3f0*/  LDL R25, [R1+0x34e4] ;  /* 0x0034e40001197983 */ /* 0x000ee80000100800 */
[----:B0-----:R-:W3:Y:S04]  /*9b400*/  LDL R11, [R1+0x34cc] ;  /* 0x0034cc00010b7983 */ /* 0x001ee80000100800 */
[----:B------:R-:W-:Y:S04]  /*9b410*/  STL [R1+0x40], R42 ;  /* 0x0000402a01007387 */ /* 0x000fe80000100800 */
[----:B--2---:R-:W-:Y:S04]  /*9b420*/  STL [R1+0x3a4c], R12 ;  /* 0x003a4c0c01007387 */ /* 0x004fe80000100800 */
[----:B----4-:R0:W-:Y:S04]  /*9b430*/  STL [R1+0x2c], R34 ;  /* 0x00002c2201007387 */ /* 0x0101e80000100800 */
[----:B------:R-:W2:Y:S04]  /*9b440*/  LDL R33, [R1+0x34ec] ;  /* 0x0034ec0001217983 */ /* 0x000ea80000100800 */
[----:B0-----:R-:W4:Y:S01]  /*9b450*/  LDL R34, [R1+0x34e8] ;  /* 0x0034e80001227983 */ /* 0x001f220000100800 */
[----:B---3--:R-:W-:-:S02]  /*9b460*/  @P5 IMAD.MOV.U32 R22, RZ, RZ, R11 ;  /* 0x000000ffff165224 */ /* 0x008fc400078e000b */
[----:B------:R-:W-:Y:S01]  /*9b470*/  @P5 IMAD.MOV.U32 R23, RZ, RZ, R32 ;  /* 0x000000ffff175224 */ /* 0x000fe200078e0020 */
[----:B------:R-:W-:Y:S02]  /*9b480*/  PRMT R12, RZ, 0x7610, R12 ;  /* 0x00007610ff0c7816 */ /* 0x000fe4000000000c */
[----:B------:R-:W-:Y:S02]  /*9b490*/  ISETP.GT.AND P3, PT, R21, 0xeb, PT ;  /* 0x000000eb1500780c */ /* 0x000fe40003f64270 */
[----:B------:R-:W-:Y:S01]  /*9b4a0*/  PRMT R16, RZ, 0x7610, R16 ;  /* 0x00007610ff107816 */ /* 0x000fe20000000010 */
[----:B------:R-:W3:Y:S04]  /*9b4b0*/  LDL R32, [R1+0x34f8] ;  /* 0x0034f80001207983 */ /* 0x000ee80000100800 */
[----:B------:R0:W3:Y:S04]  /*9b4c0*/  @P5 LDG.E.U8 R36, desc[UR8][R22.64] ;  /* 0x0000000816245981 */ /* 0x0000e8000c1e1100 */
[----:B------:R-:W3:Y:S01]  /*9b4d0*/  LDL R11, [R1+0x34fc] ;  /* 0x0034fc00010b7983 */ /* 0x000ee20000100800 */
[----:B0-----:R-:W-:-:S02]  /*9b4e0*/  @P5 IMAD.MOV.U32 R22, RZ, RZ, R26 ;  /* 0x000000ffff165224 */ /* 0x001fc400078e001a */
[----:B------:R-:W-:Y:S01]  /*9b4f0*/  @P5 IMAD.MOV.U32 R23, RZ, RZ, R27 ;  /* 0x000000ffff175224 */ /* 0x000fe200078e001b */
[----:B------:R-:W3:Y:S04]  /*9b500*/  LDL R26, [R1+0x3504] ;  /* 0x00350400011a7983 */ /* 0x000ee80000100800 */
[----:B------:R-:W3:Y:S04]  /*9b510*/  LDL R27, [R1+0x3500] ;  /* 0x00350000011b7983 */ /* 0x000ee80000100800 */
[----:B------:R0:W3:Y:S02]  /*9b520*/  @P5 LDG.E.U8 R12, desc[UR8][R22.64] ;  /* 0x00000008160c5981 */ /* 0x0000e4000c1e1100 */
[----:B0-----:R-:W-:-:S02]  /*9b530*/  @P5 IMAD.MOV.U32 R22, RZ, RZ, R25 ;  /* 0x000000ffff165224 */ /* 0x001fc400078e0019 */
[----:B------:R-:W-:-:S05]  /*9b540*/  @P5 IMAD.MOV.U32 R23, RZ, RZ, R35 ;  /* 0x000000ffff175224 */ /* 0x000fca00078e0023 */
[----:B------:R2:W3:Y:S02]  /*9b550*/  @P5 LDG.E.U8 R13, desc[UR8][R22.64] ;  /* 0x00000008160d5981 */ /* 0x0004e4000c1e1100 */
[----:B--2---:R-:W-:Y:S02]  /*9b560*/  @P3 IMAD.MOV.U32 R22, RZ, RZ, R33 ;  /* 0x000000ffff163224 */ /* 0x004fe400078e0021 */
[----:B----4-:R-:W-:-:S05]  /*9b570*/  @P3 IMAD.MOV.U32 R23, RZ, RZ, R34 ;  /* 0x000000ffff173224 */ /* 0x010fca00078e0022 */
[----:B------:R0:W2:Y:S04]  /*9b580*/  @P3 LDG.E.U8 R16, desc[UR8][R22.64] ;  /* 0x0000000816103981 */ /* 0x0000a8000c1e1100 */
[----:B---3--:R-:W-:Y:S04]  /*9b590*/  STL [R1+0x3a50], R12 ;  /* 0x003a500c01007387 */ /* 0x008fe80000100800 */
[----:B------:R-:W-:Y:S04]  /*9b5a0*/  STL [R1+0x34], R39 ;  /* 0x0000342701007387 */ /* 0x000fe80000100800 */
[----:B------:R-:W3:Y:S04]  /*9b5b0*/  LDL R35, [R1+0x3510] ;  /* 0x0035100001237983 */ /* 0x000ee80000100800 */
[----:B------:R-:W4:Y:S01]  /*9b5c0*/  LDL R25, [R1+0x3514] ;  /* 0x0035140001197983 */ /* 0x000f220000100800 */
[----:B0-----:R-:W-:Y:S01]  /*9b5d0*/  @P3 IMAD.MOV.U32 R23, RZ, RZ, R32 ;  /* 0x000000ffff173224 */ /* 0x001fe200078e0020 */
[----:B------:R-:W-:-:S02]  /*9b5e0*/  PRMT R72, RZ, 0x7610, R72 ;  /* 0x00007610ff487816 */ /* 0x000fc40000000048 */
[----:B------:R0:W-:Y:S04]  /*9b5f0*/  STL [R1+0x3a5c], R13 ;  /* 0x003a5c0d01007387 */ /* 0x0001e80000100800 */
[----:B------:R-:W-:Y:S04]  /*9b600*/  STL [R1+0x30], R38 ;  /* 0x0000302601007387 */ /* 0x000fe80000100800 */
[----:B------:R-:W3:Y:S04]  /*9b610*/  LDL R34, [R1+0x3518] ;  /* 0x0035180001227983 */ /* 0x000ee80000100800 */
[----:B------:R-:W3:Y:S01]  /*9b620*/  LDL R33, [R1+0x351c] ;  /* 0x00351c0001217983 */ /* 0x000ee20000100800 */
[----:B------:R-:W-:-:S05]  /*9b630*/  @P3 IMAD.MOV.U32 R22, RZ, RZ, R11 ;  /* 0x000000ffff163224 */ /* 0x000fca00078e000b */
[----:B------:R1:W3:Y:S04]  /*9b640*/  @P3 LDG.E.U8 R72, desc[UR8][R22.64] ;  /* 0x0000000816483981 */ /* 0x0002e8000c1e1100 */
[----:B0-----:R-:W3:Y:S04]  /*9b650*/  LDL R13, [R1+0x3524] ;  /* 0x00352400010d7983 */ /* 0x001ee80000100800 */
[----:B--2---:R-:W-:Y:S04]  /*9b660*/  STL [R1+0x3a34], R16 ;  /* 0x003a341001007387 */ /* 0x004fe80000100800 */
[----:B------:R-:W2:Y:S01]  /*9b670*/  LDL R32, [R1+0x3520] ;  /* 0x0035200001207983 */ /* 0x000ea20000100800 */
[----:B------:R-:W-:Y:S01]  /*9b680*/  PRMT R20, RZ, 0x7610, R20 ;  /* 0x00007610ff147816 */ /* 0x000fe20000000014 */
[----:B-1----:R-:W-:-:S02]  /*9b690*/  @P3 IMAD.MOV.U32 R22, RZ, RZ, R26 ;  /* 0x000000ffff163224 */ /* 0x002fc400078e001a */
[----:B------:R-:W-:Y:S01]  /*9b6a0*/  @P3 IMAD.MOV.U32 R23, RZ, RZ, R27 ;  /* 0x000000ffff173224 */ /* 0x000fe200078e001b */
[----:B------:R-:W-:Y:S02]  /*9b6b0*/  ISETP.GT.AND P5, PT, R21, 0xec, PT ;  /* 0x000000ec1500780c */ /* 0x000fe40003fa4270 */
[----:B------:R-:W-:Y:S02]  /*9b6c0*/  PRMT R18, RZ, 0x7610, R18 ;  /* 0x00007610ff127816 */ /* 0x000fe40000000012 */
[----:B------:R-:W-:Y:S01]  /*9b6d0*/  PRMT R15, RZ, 0x7610, R15 ;  /* 0x00007610ff0f7816 */ /* 0x000fe2000000000f */
[----:B------:R-:W2:Y:S04]  /*9b6e0*/  LDL R12, [R1+0x3528] ;  /* 0x00352800010c7983 */ /* 0x000ea80000100800 */
[----:B------:R4:W2:Y:S04]  /*9b6f0*/  @P3 LDG.E.U8 R20, desc[UR8][R22.64] ;  /* 0x0000000816143981 */ /* 0x0008a8000c1e1100 */
[----:B------:R-:W2:Y:S01]  /*9b700*/  LDL R11, [R1+0x352c] ;  /* 0x00352c00010b7983 */ /* 0x000ea20000100800 */
[----:B----4-:R-:W-:-:S02]  /*9b710*/  @P3 IMAD.MOV.U32 R22, RZ, RZ, R25 ;  /* 0x000000ffff163224 */ /* 0x010fc400078e0019 */
[----:B---3--:R-:W-:-:S05]  /*9b720*/  @P3 IMAD.MOV.U32 R23, RZ, RZ, R35 ;  /* 0x000000ffff173224 */ /* 0x008fca00078e0023 */
[----:B------:R0:W3:Y:S02]  /*9b730*/  @P3 LDG.E.U8 R18, desc[UR8][R22.64] ;  /* 0x0000000816123981 */ /* 0x0000e4000c1e1100 */
[----:B0-----:R-:W-:Y:S02]  /*9b740*/  @P5 IMAD.MOV.U32 R22, RZ, RZ, R33 ;  /* 0x000000ffff165224 */ /* 0x001fe400078e0021 */
[----:B------:R-:W-:-:S05]  /*9b750*/  @P5 IMAD.MOV.U32 R23, RZ, RZ, R34 ;  /* 0x000000ffff175224 */ /* 0x000fca00078e0022 */
[----:B------:R0:W4:Y:S04]  /*9b760*/  @P5 LDG.E.U8 R14, desc[UR8][R22.64] ;  /* 0x00000008160e5981 */ /* 0x000128000c1e1100 */
[----:B------:R-:W-:Y:S04]  /*9b770*/  STL [R1+0x3a38], R72 ;  /* 0x003a384801007387 */ /* 0x000fe80000100800 */
[----:B------:R-:W4:Y:S04]  /*9b780*/  LDL R27, [R1+0x3538] ;  /* 0x00353800011b7983 */ /* 0x000f280000100800 */
[----:B------:R-:W4:Y:S01]  /*9b790*/  LDL R26, [R1+0x353c] ;  /* 0x00353c00011a7983 */ /* 0x000f220000100800 */
[----:B0-----:R-:W-:-:S02]  /*9b7a0*/  @P5 IMAD.MOV.U32 R22, RZ, RZ, R13 ;  /* 0x000000ffff165224 */ /* 0x001fc400078e000d */
[----:B--2---:R-:W-:-:S05]  /*9b7b0*/  @P5 IMAD.MOV.U32 R23, RZ, RZ, R32 ;  /* 0x000000ffff175224 */ /* 0x004fca00078e0020 */
[----:B------:R0:W2:Y:S04]  /*9b7c0*/  @P5 LDG.E.U8 R15, desc[UR8][R22.64] ;  /* 0x00000008160f5981 */ /* 0x0000a8000c1e1100 */
[----:B------:R-:W-:Y:S04]  /*9b7d0*/  STL [R1+0x24], R36 ;  /* 0x0000242401007387 */ /* 0x000fe80000100800 */
[----:B------:R-:W-:Y:S04]  /*9b7e0*/  STL [R1+0x3a3c], R20 ;  /* 0x003a3c1401007387 */ /* 0x000fe80000100800 */
[----:B------:R-:W2:Y:S04]  /*9b7f0*/  LDL R25, [R1+0x3544] ;  /* 0x0035440001197983 */ /* 0x000ea80000100800 */
[----:B---3--:R1:W-:Y:S04]  /*9b800*/  STL [R1+0x3a40], R18 ;  /* 0x003a401201007387 */ /* 0x0083e80000100800 */
[----:B-1----:R-:W3:Y:S01]  /*9b810*/  LDL R18, [R1+0x3540] ;  /* 0x0035400001127983 */ /* 0x002ee20000100800 */
[----:B0-----:R-:W-:-:S02]  /*9b820*/  @P5 IMAD.MOV.U32 R22, RZ, RZ, R11 ;  /* 0x000000ffff165224 */ /* 0x001fc400078e000b */
[----:B------:R-:W-:Y:S01]  /*9b830*/  @P5 IMAD.MOV.U32 R23, RZ, RZ, R12 ;  /* 0x000000ffff175224 */ /* 0x000fe200078e000c */
[----:B----4-:R0:W-:Y:S04]  /*9b840*/  STL [R1+0x3a44], R14 ;  /* 0x003a440e01007387 */ /* 0x0101e80000100800 */
[----:B------:R-:W4:Y:S04]  /*9b850*/  LDL R20, [R1+0x3548] ;  /* 0x0035480001147983 */ /* 0x000f280000100800 */
[----:B------:R-:W4:Y:S04]  /*9b860*/  LDL R13, [R1+0x354c] ;  /* 0x00354c00010d7983 */ /* 0x000f280000100800 */
[----:B------:R1:W4:Y:S02]  /*9b870*/  @P5 LDG.E.U8 R28, desc[UR8][R22.64] ;  /* 0x00000008161c5981 */ /* 0x000324000c1e1100 */
[----:B-1----:R-:W-:-:S02]  /*9b880*/  @P5 IMAD.MOV.U32 R22, RZ, RZ, R26 ;  /* 0x000000ffff165224 */ /* 0x002fc400078e001a */
[----:B------:R-:W-:-:S05]  /*9b890*/  @P5 IMAD.MOV.U32 R23, RZ, RZ, R27 ;  /* 0x000000ffff175224 */ /* 0x000fca00078e001b */
[----:B------:R1:W4:Y:S04]  /*9b8a0*/  @P5 LDG.E.U8 R93, desc[UR8][R22.64] ;  /* 0x00000008165d5981 */ /* 0x000328000c1e1100 */
[----:B--2---:R-:W-:Y:S04]  /*9b8b0*/  STL [R1+0x3a48], R15 ;  /* 0x003a480f01007387 */ /* 0x004fe80000100800 */
[----:B0-----:R-:W2:Y:S04]  /*9b8c0*/  LDL R14, [R1+0x3558] ;  /* 0x00355800010e7983 */ /* 0x001ea80000100800 */
[----:B------:R-:W2:Y:S01]  /*9b8d0*/  LDL R11, [R1+0x355c] ;  /* 0x00355c00010b7983 */ /* 0x000ea20000100800 */
[----:B------:R-:W-:-:S03]  /*9b8e0*/  ISETP.GT.AND P3, PT, R21, 0xed, PT ;  /* 0x000000ed1500780c */ /* 0x000fc60003f64270 */
[----:B------:R-:W2:Y:S04]  /*9b8f0*/  LDL R12, [R1+0x3564] ;  /* 0x00356400010c7983 */ /* 0x000ea80000100800 */
[----:B------:R-:W2:Y:S04]  /*9b900*/  LDL R26, [R1+0x3560] ;  /* 0x00356000011a7983 */ /* 0x000ea80000100800 */
[----:B------:R-:W2:Y:S04]  /*9b910*/  LDL R33, [R1+0x3568] ;  /* 0x0035680001217983 */ /* 0x000ea80000100800 */
[----:B------:R-:W2:Y:S01]  /*9b920*/  LDL R27, [R1+0x356c] ;  /* 0x00356c00011b7983 */ /* 0x000ea20000100800 */
[----:B-1----:R-:W-:-:S02]  /*9b930*/  @P3 IMAD.MOV.U32 R22, RZ, RZ, R25 ;  /* 0x000000ffff163224 */ /* 0x002fc400078e0019 */
[----:B---3--:R-:W-:-:S05]  /*9b940*/  @P3 IMAD.MOV.U32 R23, RZ, RZ, R18 ;  /* 0x000000ffff173224 */ /* 0x008fca00078e0012 */
[----:B------:R4:W3:Y:S02]  /*9b950*/  @P3 LDG.E.U8 R92, desc[UR8][R22.64] ;  /* 0x00000008165c3981 */ /* 0x0008e4000c1e1100 */
[----:B----4-:R-:W-:Y:S02]  /*9b960*/  @P3 IMAD.MOV.U32 R22, RZ, RZ, R13 ;  /* 0x000000ffff163224 */ /* 0x010fe400078e000d */
[----:B------:R-:W-:-:S05]  /*9b970*/  @P3 IMAD.MOV.U32 R23, RZ, RZ, R20 ;  /* 0x000000ffff173224 */ /* 0x000fca00078e0014 */
[----:B------:R2:W4:Y:S04]  /*9b980*/  @P3 LDG.E.U8 R91, desc[UR8][R22.64] ;  /* 0x00000008165b3981 */ /* 0x000528000c1e1100 */
[----:B------:R-:W-:Y:S04]  /*9b990*/  STL [R1+0x3a60], R93 ;  /* 0x003a605d01007387 */ /* 0x000fe80000100800 */
[----:B------:R-:W4:Y:S04]  /*9b9a0*/  LDL R32, [R1+0x3578] ;  /* 0x0035780001207983 */ /* 0x000f280000100800 */
[----:B------:R0:W-:Y:S04]  /*9b9b0*/  STL [R1], R28 ;  /* 0x0000001c01007387 */ /* 0x0001e80000100800 */
[----:B------:R-:W4:Y:S04]  /*9b9c0*/  LDL R18, [R1+0x3584] ;  /* 0x0035840001127983 */ /* 0x000f280000100800 */
[----:B0-----:R-:W4:Y:S01]  /*9b9d0*/  LDL R28, [R1+0x357c] ;  /* 0x00357c00011c7983 */ /* 0x001f220000100800 */
[----:B--2---:R-:W-:-:S02]  /*9b9e0*/  @P3 IMAD.MOV.U32 R23, RZ, RZ, R14 ;  /* 0x000000ffff173224 */ /* 0x004fc400078e000e */
[----:B------:R-:W-:-:S05]  /*9b9f0*/  @P3 IMAD.MOV.U32 R22, RZ, RZ, R11 ;  /* 0x000000ffff163224 */ /* 0x000fca00078e000b */
[----:B------:R0:W2:Y:S01]  /*9ba00*/  @P3 LDG.E.U8 R90, desc[UR8][R22.64] ;  /* 0x00000008165a3981 */ /* 0x0000a2000c1e1100 */
[----:B------:R-:W-:Y:S01]  /*9ba10*/  ISETP.GT.AND P5, PT, R21, 0xee, PT ;  /* 0x000000ee1500780c */ /* 0x000fe20003fa4270 */
[----:B0-----:R-:W-:Y:S02]  /*9ba20*/  @P3 IMAD.MOV.U32 R22, RZ, RZ, R12 ;  /* 0x000000ffff163224 */ /* 0x001fe400078e000c */
[----:B------:R-:W-:-:S05]  /*9ba30*/  @P3 IMAD.MOV.U32 R23, RZ, RZ, R26 ;  /* 0x000000ffff173224 */ /* 0x000fca00078e001a */
[----:B------:R0:W2:Y:S04]  /*9ba40*/  @P3 LDG.E.U8 R89, desc[UR8][R22.64] ;  /* 0x0000000816593981 */ /* 0x0000a8000c1e1100 */
[----:B---3--:R-:W-:Y:S04]  /*9ba50*/  STL [R1+0x3a64], R92 ;  /* 0x003a645c01007387 */ /* 0x008fe80000100800 */
[----:B------:R-:W3:Y:S04]  /*9ba60*/  LDL R25, [R1+0x3580] ;  /* 0x0035800001197983 */ /* 0x000ee80000100800 */
[----:B------:R-:W3:Y:S04]  /*9ba70*/  LDL R20, [R1+0x3590] ;  /* 0x0035900001147983 */ /* 0x000ee80000100800 */
[----:B------:R-:W3:Y:S01]  /*9ba80*/  LDL R13, [R1+0x3594] ;  /* 0x00359400010d7983 */ /* 0x000ee20000100800 */
[----:B0-----:R-:W-:-:S02]  /*9ba90*/  @P5 IMAD.MOV.U32 R22, RZ, RZ, R27 ;  /* 0x000000ffff165224 */ /* 0x001fc400078e001b */
[----:B------:R-:W-:-:S05]  /*9baa0*/  @P5 IMAD.MOV.U32 R23, RZ, RZ, R33 ;  /* 0x000000ffff175224 */ /* 0x000fca00078e0021 */
[----:B------:R0:W3:Y:S04]  /*9bab0*/  @P5 LDG.E.U8 R88, desc[UR8][R22.64] ;  /* 0x0000000816585981 */ /* 0x0000e8000c1e1100 */
[----:B----4-:R-:W-:Y:S04]  /*9bac0*/  STL [R1+0x3a68], R91 ;  /* 0x003a685b01007387 */ /* 0x010fe80000100800 */
[----:B------:R-:W4:Y:S04]  /*9bad0*/  LDL R14, [R1+0x3598] ;  /* 0x00359800010e7983 */ /* 0x000f280000100800 */
[----:B------:R-:W4:Y:S01]  /*9bae0*/  LDL R11, [R1+0x359c] ;  /* 0x00359c00010b7983 */ /* 0x000f220000100800 */
[----:B0-----:R-:W-:-:S03]  /*9baf0*/  @P5 IMAD.MOV.U32 R22, RZ, RZ, R28 ;  /* 0x000000ffff165224 */ /* 0x001fc600078e001c */
[----:B--2---:R-:W-:Y:S04]  /*9bb00*/  STL [R1+0x3a6c], R90 ;  /* 0x003a6c5a01007387 */ /* 0x004fe80000100800 */
[----:B------:R-:W2:Y:S04]  /*9bb10*/  LDL R26, [R1+0x35a0] ;  /* 0x0035a000011a7983 */ /* 0x000ea80000100800 */
[----:B------:R-:W2:Y:S04]  /*9bb20*/  LDL R12, [R1+0x35a4] ;  /* 0x0035a400010c7983 */ /* 0x000ea80000100800 */
[----:B------:R-:W2:Y:S04]  /*9bb30*/  LDL R27, [R1+0x35ac] ;  /* 0x0035ac00011b7983 */ /* 0x000ea80000100800 */
[----:B------:R-:W2:Y:S01]  /*9bb40*/  LDL R28, [R1+0x35a8] ;  /* 0x0035a800011c7983 */ /* 0x000ea20000100800 */
[----:B------:R-:W-:Y:S01]  /*9bb50*/  @P5 IMAD.MOV.U32 R23, RZ, RZ, R32 ;  /* 0x000000ffff175224 */ /* 0x000fe200078e0020 */
[----:B------:R-:W-:-:S04]  /*9bb60*/  ISETP.GT.AND P3, PT, R21, 0xef, PT ;  /* 0x000000ef1500780c */ /* 0x000fc80003f64270 */
[----:B------:R0:W2:Y:S02]  /*9bb70*/  @P5 LDG.E.U8 R87, desc[UR8][R22.64] ;  /* 0x0000000816575981 */ /* 0x0000a4000c1e1100 */
[----:B0-----:R-:W-:Y:S02]  /*9bb80*/  @P5 IMAD.MOV.U32 R22, RZ, RZ, R18 ;  /* 0x000000ffff165224 */ /* 0x001fe400078e0012 */
[----:B------:R-:W2:Y:S01]  /*9bb90*/  LDL R18, [R1+0x35bc] ;  /* 0x0035bc0001127983 */ /* 0x000ea20000100800 */
[----:B---3--:R-:W-:-:S03]  /*9bba0*/  @P5 IMAD.MOV.U32 R23, RZ, RZ, R25 ;  /* 0x000000ffff175224 */ /* 0x008fc600078e0019 */
[----:B------:R-:W3:Y:S04]  /*9bbb0*/  LDL R25, [R1+0x35b8] ;  /* 0x0035b80001197983 */ /* 0x000ee80000100800 */
[----:B------:R0:W3:Y:S02]  /*9bbc0*/  @P5 LDG.E.U8 R86, desc[UR8][R22.64] ;  /* 0x0000000816565981 */ /* 0x0000e4000c1e1100 */
[----:B0-----:R-:W-:Y:S02]  /*9bbd0*/  @P5 IMAD.MOV.U32 R22, RZ, RZ, R13 ;  /* 0x000000ffff165224 */ /* 0x001fe400078e000d */
[----:B------:R-:W-:Y:S01]  /*9bbe0*/  @P5 IMAD.MOV.U32 R23, RZ, RZ, R20 ;  /* 0x000000ffff175224 */ /* 0x000fe200078e0014 */
[----:B------:R-:W3:Y:S04]  /*9bbf0*/  LDL R13, [R1+0x35c4] ;  /* 0x0035c400010d7983 */ /* 0x000ee80000100800 */
[----:B------:R-:W3:Y:S04]  /*9bc00*/  LDL R20, [R1+0x35c0] ;  /* 0x0035c00001147983 */ /* 0x000ee80000100800 */
[----:B------:R4:W3:Y:S02]  /*9bc10*/  @P5 LDG.E.U8 R76, desc[UR8][R22.64] ;  /* 0x00000008164c5981 */ /* 0x0008e4000c1e1100 */
[----:B----4-:R-:W-:-:S02]  /*9bc20*/  @P3 IMAD.MOV.U32 R22, RZ, RZ, R11 ;  /* 0x000000ffff163224 */ /* 0x010fc400078e000b */
[----:B------:R-:W-:Y:S01]  /*9bc30*/  @P3 IMAD.MOV.U32 R23, RZ, RZ, R14 ;  /* 0x000000ffff173224 */ /* 0x000fe200078e000e */
[----:B------:R-:W4:Y:S04]  /*9bc40*/  LDL R11, [R1+0x35cc] ;  /* 0x0035cc00010b7983 */ /* 0x000f280000100800 */
[----:B------:R-:W4:Y:S04]  /*9bc50*/  LDL R14, [R1+0x35c8] ;  /* 0x0035c800010e7983 */ /* 0x000f280000100800 */
[----:B------:R2:W4:Y:S02]  /*9bc60*/  @P3 LDG.E.U8 R31, desc[UR8][R22.64] ;  /* 0x00000008161f3981 */ /* 0x000524000c1e1100 */
[----:B--2---:R-:W-:-:S02]  /*9bc70*/  @P3 IMAD.MOV.U32 R23, RZ, RZ, R26 ;  /* 0x000000ffff173224 */ /* 0x004fc400078e001a */
[----:B------:R-:W-:Y:S01]  /*9bc80*/  @P3 IMAD.MOV.U32 R22, RZ, RZ, R12 ;  /* 0x000000ffff163224 */ /* 0x000fe200078e000c */
[----:B------:R-:W2:Y:S04]  /*9bc90*/  LDL R26, [R1+0x35d8] ;  /* 0x0035d800011a7983 */ /* 0x000ea80000100800 */
[----:B------:R-:W2:Y:S04]  /*9bca0*/  LDL R12, [R1+0x35dc] ;  /* 0x0035dc00010c7983 */ /* 0x000ea80000100800 */
[----:B------:R0:W2:Y:S02]  /*9bcb0*/  @P3 LDG.E.U8 R30, desc[UR8][R22.64] ;  /* 0x00000008161e3981 */ /* 0x0000a4000c1e1100 */
[----:B0-----:R-:W-:-:S02]  /*9bcc0*/  @P3 IMAD.MOV.U32 R22, RZ, RZ, R27 ;  /* 0x000000ffff163224 */ /* 0x001fc400078e001b */
[----:B------:R-:W-:Y:S01]  /*9bcd0*/  @P3 IMAD.MOV.U32 R23, RZ, RZ, R28 ;  /* 0x000000ffff173224 */ /* 0x000fe200078e001c */
[----:B------:R-:W2:Y:S04]  /*9bce0*/  LDL R27, [R1+0x35e4] ;  /* 0x0035e400011b7983 */ /* 0x000ea80000100800 */
[----:B------:R-:W2:Y:S04]  /*9bcf0*/  LDL R28, [R1+0x35e0] ;  /* 0x0035e000011c7983 */ /* 0x000ea80000100800 */
[----:B------:R0:W2:Y:S02]  /*9bd00*/  @P3 LDG.E.U8 R24, desc[UR8][R22.64] ;  /* 0x0000000816183981 */ /* 0x0000a4000c1e1100 */
[----:B0-----:R-:W-:-:S02]  /*9bd10*/  @P3 IMAD.MOV.U32 R22, RZ, RZ, R18 ;  /* 0x000000ffff163224 */ /* 0x001fc400078e0012 */
[----:B---3--:R-:W-:-:S05]  /*9bd20*/  @P3 IMAD.MOV.U32 R23, RZ, RZ, R25 ;  /* 0x000000ffff173224 */ /* 0x008fca00078e0019 */
[----:B------:R0:W3:Y:S01]  /*9bd30*/  @P3 LDG.E.U8 R29, desc[UR8][R22.64] ;  /* 0x00000008161d3981 */ /* 0x0000e2000c1e1100 */
[----:B------:R-:W-:-:S13]  /*9bd40*/  ISETP.GT.AND P5, PT, R21, 0xf0, PT ;  /* 0x000000f01500780c */ /* 0x000fda0003fa4270 */
[----:B0-----:R-:W-:Y:S02]  /*9bd50*/  @P5 IMAD.MOV.U32 R23, RZ, RZ, R20 ;  /* 0x000000ffff175224 */ /* 0x001fe400078e0014 */
[----:B------:R-:W-:-:S05]  /*9bd60*/  @P5 IMAD.MOV.U32 R22, RZ, RZ, R13 ;  /* 0x000000ffff165224 */ /* 0x000fca00078e000d */
[----:B------:R4:W3:Y:S02]  /*9bd70*/  @P5 LDG.E.U8 R74, desc[UR8][R22.64] ;  /* 0x00000008164a5981 */ /* 0x0008e4000c1e1100 */
[----:B----4-:R-:W-:Y:S02]  /*9bd80*/  @P5 IMAD.MOV.U32 R22, RZ, RZ, R11 ;  /* 0x000000ffff165224 */ /* 0x010fe400078e000b */
[----:B------:R-:W-:-:S05]  /*9bd90*/  @P5 IMAD.MOV.U32 R23, RZ, RZ, R14 ;  /* 0x000000ffff175224 */ /* 0x000fca00078e000e */
[----:B------:R0:W4:Y:S04]  /*9bda0*/  @P5 LDG.E.U8 R71, desc[UR8][R22.64] ;  /* 0x0000000816475981 */ /* 0x000128000c1e1100 */
[----:B--2---:R1:W-:Y:S04]  /*9bdb0*/  STL [R1+0x608], R24 ;  /* 0x0006081801007387 */ /* 0x0043e80000100800 */
[----:B------:R-:W2:Y:S04]  /*9bdc0*/  LDL R25, [R1+0x35e8] ;  /* 0x0035e80001197983 */ /* 0x000ea80000100800 */
[----:B-1----:R-:W4:Y:S04]  /*9bdd0*/  LDL R24, [R1+0x35ec] ;  /* 0x0035ec0001187983 */ /* 0x002f280000100800 */
[----:B------:R1:W-:Y:S04]  /*9bde0*/  STL [R1+0x620], R31 ;  /* 0x0006201f01007387 */ /* 0x0003e80000100800 */
[----:B------:R-:W4:Y:S04]  /*9bdf0*/  LDL R18, [R1+0x35fc] ;  /* 0x0035fc0001127983 */ /* 0x000f280000100800 */
[----:B-1----:R-:W4:Y:S04]  /*9be00*/  LDL R31, [R1+0x35f8] ;  /* 0x0035f800011f7983 */ /* 0x002f280000100800 */
[----:B------:R1:W-:Y:S04]  /*9be10*/  STL [R1+0x614], R30 ;  /* 0x0006141e01007387 */ /* 0x0003e80000100800 */
[----:B------:R-:W4:Y:S04]  /*9be20*/  LDL R20, [R1+0x3604] ;  /* 0x0036040001147983 */ /* 0x000f280000100800 */
[----:B------:R-:W4:Y:S04]  /*9be30*/  LDL R13, [R1+0x360c] ;  /* 0x00360c00010d7983 */ /* 0x000f280000100800 */
[----:B------:R-:W4:Y:S01]  /*9be40*/  LDL R14, [R1+0x3608] ;  /* 0x00360800010e7983 */ /* 0x000f220000100800 */
[----:B0-----:R-:W-:-:S03]  /*9be50*/  @P5 IMAD.MOV.U32 R22, RZ, RZ, R12 ;  /* 0x000000ffff165224 */ /* 0x001fc600078e000c */
[----:B------:R-:W4:Y:S04]  /*9be60*/  LDL R12, [R1+0x3610] ;  /* 0x00361000010c7983 */ /* 0x000f280000100800 */
[----:B------:R-:W4:Y:S04]  /*9be70*/  LDL R11, [R1+0x3614] ;  /* 0x00361400010b7983 */ /* 0x000f280000100800 */
[----:B-1----:R-:W4:Y:S01]  /*9be80*/  LDL R30, [R1+0x3600] ;  /* 0x00360000011e7983 */ /* 0x002f220000100800 */
[----:B------:R-:W-:-:S03]  /*9be90*/  @P5 IMAD.MOV.U32 R23, RZ, RZ, R26 ;  /* 0x000000ffff175224 */ /* 0x000fc600078e001a */
[----:B------:R-:W4:Y:S04]  /*9bea0*/  LDL R26, [R1+0x361c] ;  /* 0x00361c00011a7983 */ /* 0x000f280000100800 */
[----:B---3--:R0:W-:Y:S01]  /*9beb0*/  STL [R1+0x5fc], R29 ;  /* 0x0005fc1d01007387 */ /* 0x0081e20000100800 */
[----:B------:R-:W-:-:S03]  /*9bec0*/  ISETP.GT.AND P3, PT, R21, 0xf1, PT ;  /* 0x000000f11500780c */ /* 0x000fc60003f64270 */
[----:B------:R-:W3:Y:S04]  /*9bed0*/  LDL R32, [R1+0x1f9c] ;  /* 0x001f9c0001207983 */ /* 0x000ee80000100800 */
[----:B------:R1:W3:Y:S04]  /*9bee0*/  @P5 LDG.E.U8 R69, desc[UR8][R22.64] ;  /* 0x0000000816455981 */ /* 0x0002e8000c1e1100 */
[----:B------:R-:W3:Y:S04]  /*9bef0*/  LDL R33, [R1+0x1f98] ;  /* 0x001f980001217983 */ /* 0x000ee80000100800 */
[----:B------:R-:W3:Y:S04]  /*9bf00*/  LDL R35, [R1+0x1858] ;  /* 0x0018580001237983 */ /* 0x000ee80000100800 */
[----:B------:R-:W3:Y:S04]  /*9bf10*/  LDL R34, [R1+0x1860] ;  /* 0x0018600001227983 */ /* 0x000ee80000100800 */
[----:B------:R-:W3:Y:S04]  /*9bf20*/  LDL R37, [R1+0x1870] ;  /* 0x0018700001257983 */ /* 0x000ee80000100800 */
[----:B0-----:R-:W3:Y:S04]  /*9bf30*/  LDL R29, [R1+0x3618] ;  /* 0x00361800011d7983 */ /* 0x001ee80000100800 */
[----:B------:R-:W3:Y:S01]  /*9bf40*/  LDL R36, [R1+0x1878] ;  /* 0x0018780001247983 */ /* 0x000ee20000100800 */
[----:B-1----:R-:W-:-:S02]  /*9bf50*/  @P5 IMAD.MOV.U32 R22, RZ, RZ, R27 ;  /* 0x000000ffff165224 */ /* 0x002fc400078e001b */
[----:B------:R-:W-:Y:S01]  /*9bf60*/  @P5 IMAD.MOV.U32 R23, RZ, RZ, R28 ;  /* 0x000000ffff175224 */ /* 0x000fe200078e001c */
[----:B------:R-:W3:Y:S04]  /*9bf70*/  LDL R27, [R1+0x3624] ;  /* 0x00362400011b7983 */ /* 0x000ee80000100800 */
[----:B------:R-:W3:Y:S04]  /*9bf80*/  LDL R28, [R1+0x3620] ;  /* 0x00362000011c7983 */ /* 0x000ee80000100800 */
[----:B------:R2:W3:Y:S01]  /*9bf90*/  @P5 LDG.E.U8 R67, desc[UR8][R22.64] ;  /* 0x0000000816435981 */ /* 0x0004e2000c1e1100 */
[----:B------:R-:W-:Y:S01]  /*9bfa0*/  ISETP.GT.AND P5, PT, R21, 0xf2, PT ;  /* 0x000000f21500780c */ /* 0x000fe20003fa4270 */
[----:B--2---:R-:W-:-:S02]  /*9bfb0*/  @P3 IMAD.MOV.U32 R23, RZ, RZ, R25 ;  /* 0x000000ffff173224 */ /* 0x004fc400078e0019 */
[----:B------:R-:W2:Y:S01]  /*9bfc0*/  LDL R25, [R1+0x3628] ;  /* 0x0036280001197983 */ /* 0x000ea20000100800 */
[----:B----4-:R-:W-:-:S03]  /*9bfd0*/  @P3 IMAD.MOV.U32 R22, RZ, RZ, R24 ;  /* 0x000000ffff163224 */ /* 0x010fc600078e0018 */
[----:B------:R-:W4:Y:S04]  /*9bfe0*/  LDL R24, [R1+0x362c] ;  /* 0x00362c0001187983 */ /* 0x000f280000100800 */
[----:B------:R0:W4:Y:S02]  /*9bff0*/  @P3 LDG.E.U8 R65, desc[UR8][R22.64] ;  /* 0x0000000816413981 */ /* 0x000124000c1e1100 */
[----:B0-----:R-:W-:Y:S02]  /*9c000*/  @P3 IMAD.MOV.U32 R22, RZ, RZ, R18 ;  /* 0x000000ffff163224 */ /* 0x001fe400078e0012 */
[----:B------:R-:W-:Y:S01]  /*9c010*/  @P3 IMAD.MOV.U32 R23, RZ, RZ, R31 ;  /* 0x000000ffff173224 */ /* 0x000fe200078e001f */
[----:B------:R-:W4:Y:S04]  /*9c020*/  LDL R18, [R1+0x3634] ;  /* 0x0036340001127983 */ /* 0x000f280000100800 */
[----:B------:R-:W4:Y:S04]  /*9c030*/  LDL R31, [R1+0x1f80] ;  /* 0x001f8000011f7983 */ /* 0x000f280000100800 */
[----:B------:R0:W4:Y:S02]  /*9c040*/  @P3 LDG.E.U8 R62, desc[UR8][R22.64] ;  /* 0x00000008163e3981 */ /* 0x000124000c1e1100 */
[----:B0-----:R-:W-:-:S02]  /*9c050*/  @P3 IMAD.MOV.U32 R22, RZ, RZ, R20 ;  /* 0x000000ffff163224 */ /* 0x001fc400078e0014 */
        /* <DEDUP_REMOVED lines=10> */
[----:B------:R-:W4:Y:S01]  /*9c100*/  LDL R12, [R1+0x3640] ;  /* 0x00364000010c7983 */ /* 0x000f220000100800 */
[----:B------:R-:W-:-:S03]  /*9c110*/  @P5 IMAD.MOV.U32 R22, RZ, RZ, R11 ;  /* 0x000000ffff165224 */ /* 0x000fc600078e000b */
[----:B------:R-:W4:Y:S04]  /*9c120*/  LDL R11, [R1+0x3644] ;  /* 0x00364400010b7983 */ /* 0x000f280000100800 */
[----:B------:R0:W4:Y:S02]  /*9c130*/  @P5 LDG.E.U8 R56, desc[UR8][R22.64] ;  /* 0x0000000816385981 */ /* 0x000124000c1e1100 */
[----:B0-----:R-:W-:Y:S02]  /*9c140*/  @P5 IMAD.MOV.U32 R22, RZ, RZ, R26 ;  /* 0x000000ffff165224 */ /* 0x001fe400078e001a */
[----:B---3--:R-:W-:Y:S01]  /*9c150*/  @P5 IMAD.MOV.U32 R23, RZ, RZ, R29 ;  /* 0x000000ffff175224 */ /* 0x008fe200078e001d */
[----:B------:R-:W3:Y:S01]  /*9c160*/  LDL R26, [R1+0x3648] ;  /* 0x00364800011a7983 */ /* 0x000ee20000100800 */
[----:B------:R-:W-:-:S03]  /*9c170*/  ISETP.GT.AND P3, PT, R21, 0xf3, PT ;  /* 0x000000f31500780c */ /* 0x000fc60003f64270 */
[----:B------:R-:W3:Y:S04]  /*9c180*/  LDL R29, [R1+0x1fa0] ;  /* 0x001fa000011d7983 */ /* 0x000ee80000100800 */
[----:B------:R0:W3:Y:S02]  /*9c190*/  @P5 LDG.E.U8 R54, desc[UR8][R22.64] ;  /* 0x0000000816365981 */ /* 0x0000e4000c1e1100 */
[----:B0-----:R-:W-:Y:S02]  /*9c1a0*/  @P5 IMAD.MOV.U32 R22, RZ, RZ, R27 ;  /* 0x000000ffff165224 */ /* 0x001fe400078e001b */
[----:B------:R-:W3:Y:S01]  /*9c1b0*/  LDL R27, [R1+0x1fb0] ;  /* 0x001fb000011b7983 */ /* 0x000ee20000100800 */
[----:B------:R-:W-:-:S03]  /*9c1c0*/  @P5 IMAD.MOV.U32 R23, RZ, RZ, R28 ;  /* 0x000000ffff175224 */ /* 0x000fc600078e001c */
[----:B------:R-:W3:Y:S04]  /*9c1d0*/  LDL R28, [R1+0x1fa4] ;  /* 0x001fa400011c7983 */ /* 0x000ee80000100800 */
[----:B------:R2:W3:Y:S02]  /*9c1e0*/  @P5 LDG.E.U8 R52, desc[UR8][R22.64] ;  /* 0x0000000816345981 */ /* 0x0004e4000c1e1100 */
[----:B--2---:R-:W-:Y:S02]  /*9c1f0*/  @P5 IMAD.MOV.U32 R23, RZ, RZ, R25 ;  /* 0x000000ffff175224 */ /* 0x004fe400078e0019 */
[----:B----4-:R-:W-:-:S05]  /*9c200*/  @P5 IMAD.MOV.U32 R22, RZ, RZ, R24 ;  /* 0x000000ffff165224 */ /* 0x010fca00078e0018 */
[----:B------:R0:W2:Y:S02]  /*9c210*/  @P5 LDG.E.U8 R50, desc[UR8][R22.64] ;  /* 0x0000000816325981 */ /* 0x0000a4000c1e1100 */
[----:B0-----:R-:W-:Y:S02]  /*9c220*/  @P3 IMAD.MOV.U32 R22, RZ, RZ, R18 ;  /* 0x000000ffff163224 */ /* 0x001fe400078e0012 */
[----:B------:R-:W4:Y:S01]  /*9c230*/  LDL R18, [R1+0x183c] ;  /* 0x00183c0001127983 */ /* 0x000f220000100800 */
[----:B------:R-:W-:-:S03]  /*9c240*/  @P3 IMAD.MOV.U32 R23, RZ, RZ, R20 ;  /* 0x000000ffff173224 */ /* 0x000fc600078e0014 */
[----:B------:R-:W2:Y:S04]  /*9c250*/  LDL R20, [R1+0x1838] ;  /* 0x0018380001147983 */ /* 0x000ea80000100800 */
[----:B------:R0:W2:Y:S02]  /*9c260*/  @P3 LDG.E.U8 R48, desc[UR8][R22.64] ;  /* 0x0000000816303981 */ /* 0x0000a4000c1e1100 */
[----:B0-----:R-:W-:Y:S01]  /*9c270*/  PRMT R22, RZ, 0x7610, R22 ;  /* 0x00007610ff167816 */ /* 0x001fe20000000016 */
[----:B------:R-:W-:Y:S02]  /*9c280*/  @P3 IMAD.MOV.U32 R24, RZ, RZ, R13 ;  /* 0x000000ffff183224 */ /* 0x000fe400078e000d */
[----:B------:R-:W-:Y:S01]  /*9c290*/  @P3 IMAD.MOV.U32 R25, RZ, RZ, R14 ;  /* 0x000000ffff193224 */ /* 0x000fe200078e000e */
[----:B------:R-:W2:Y:S04]  /*9c2a0*/  LDL R13, [R1+0x184c] ;  /* 0x00184c00010d7983 */ /* 0x000ea80000100800 */
[----:B------:R-:W2:Y:S04]  /*9c2b0*/  LDL R14, [R1+0x1848] ;  /* 0x00184800010e7983 */ /* 0x000ea80000100800 */
[----:B------:R0:W2:Y:S02]  /*9c2c0*/  @P3 LDG.E.U8 R22, desc[UR8][R24.64] ;  /* 0x0000000818163981 */ /* 0x0000a4000c1e1100 */
[----:B0-----:R-:W-:-:S02]  /*9c2d0*/  @P3 IMAD.MOV.U32 R25, RZ, RZ, R12 ;  /* 0x000000ffff193224 */ /* 0x001fc400078e000c */
[----:B------:R-:W2:Y:S01]  /*9c2e0*/  LDL R12, [R1+0x1850] ;  /* 0x00185000010c7983 */ /* 0x000ea20000100800 */
[----:B------:R-:W-:-:S03]  /*9c2f0*/  @P3 IMAD.MOV.U32 R24, RZ, RZ, R11 ;  /* 0x000000ffff183224 */ /* 0x000fc600078e000b */
[----:B------:R-:W2:Y:S01]  /*9c300*/  LDL R11, [R1+0x1854] ;  /* 0x00185400010b7983 */ /* 0x000ea20000100800 */
[----:B------:R-:W-:Y:S02]  /*9c310*/  PRMT R23, RZ, 0x7610, R23 ;  /* 0x00007610ff177816 */ /* 0x000fe40000000017 */
[----:B------:R-:W-:-:S04]  /*9c320*/  ISETP.GT.AND P5, PT, R21, 0xf4, PT ;  /* 0x000000f41500780c */ /* 0x000fc80003fa4270 */
[----:B------:R0:W2:Y:S02]  /*9c330*/  @P3 LDG.E.U8 R23, desc[UR8][R24.64] ;  /* 0x0000000818173981 */ /* 0x0000a4000c1e1100 */
[----:B0-----:R-:W-:Y:S02]  /*9c340*/  PRMT R24, RZ, 0x7610, R24 ;  /* 0x00007610ff187816 */ /* 0x001fe40000000018 */
[----:B------:R-:W-:-:S04]  /*9c350*/  PRMT R25, RZ, 0x7610, R25 ;  /* 0x00007610ff197816 */ /* 0x000fc80000000019 */
[----:B---3--:R0:W3:Y:S02]  /*9c360*/  @P3 LDG.E.U8 R24, desc[UR8][R26.64] ;  /* 0x000000081a183981 */ /* 0x0080e4000c1e1100 */
[----:B0-----:R-:W-:Y:S02]  /*9c370*/  @P5 IMAD.MOV.U32 R26, RZ, RZ, R32 ;  /* 0x000000ffff1a5224 */ /* 0x001fe400078e0020 */
[----:B------:R-:W-:-:S05]  /*9c380*/  @P5 IMAD.MOV.U32 R27, RZ, RZ, R33 ;  /* 0x000000ffff1b5224 */ /* 0x000fca00078e0021 */
[----:B------:R0:W3:Y:S01]  /*9c390*/  @P5 LDG.E.U8 R25, desc[UR8][R26.64] ;  /* 0x000000081a195981 */ /* 0x0000e2000c1e1100 */
[----:B------:R-:W-:Y:S02]  /*9c3a0*/  ISETP.GT.AND P3, PT, R21, 0xf5, PT ;  /* 0x000000f51500780c */ /* 0x000fe40003f64270 */
[----:B0-----:R-:W-:Y:S02]  /*9c3b0*/  PRMT R26, RZ, 0x7610, R26 ;  /* 0x00007610ff1a7816 */ /* 0x001fe4000000001a */
[----:B------:R-:W-:-:S04]  /*9c3c0*/  PRMT R27, RZ, 0x7610, R27 ;  /* 0x00007610ff1b7816 */ /* 0x000fc8000000001b */
[----:B------:R0:W3:Y:S02]  /*9c3d0*/  @P5 LDG.E.U8 R26, desc[UR8][R28.64] ;  /* 0x000000081c1a5981 */ /* 0x0000e4000c1e1100 */
[----:B0-----:R-:W-:Y:S02]  /*9c3e0*/  @P5 IMAD.MOV.U32 R28, RZ, RZ, R30 ;  /* 0x000000ffff1c5224 */ /* 0x001fe400078e001e */
[----:B------:R-:W-:-:S05]  /*9c3f0*/  @P5 IMAD.MOV.U32 R29, RZ, RZ, R31 ;  /* 0x000000ffff1d5224 */ /* 0x000fca00078e001f */
[----:B------:R0:W3:Y:S02]  /*9c400*/  @P5 LDG.E.U8 R27, desc[UR8][R28.64] ;  /* 0x000000081c1b5981 */ /* 0x0000e4000c1e1100 */
[----:B0-----:R-:W-:Y:S01]  /*9c410*/  PRMT R28, RZ, 0x7610, R28 ;  /* 0x00007610ff1c7816 */ /* 0x001fe2000000001c */
[----:B----4-:R-:W-:Y:S02]  /*9c420*/  @P5 IMAD.MOV.U32 R30, RZ, RZ, R18 ;  /* 0x000000ffff1e5224 */ /* 0x010fe400078e0012 */
[----:B------:R-:W-:Y:S02]  /*9c430*/  IMAD.SHL.U32 R19, R19, 0x100, RZ ;  /* 0x0000010013137824 */ /* 0x000fe400078e00ff */
[----:B------:R-:W-:Y:S01]  /*9c440*/  IMAD.SHL.U32 R17, R17, 0x100, RZ ;  /* 0x0000010011117824 */ /* 0x000fe200078e00ff */
[----:B------:R-:W4:Y:S01]  /*9c450*/  LDL R18, [R1+0x1884] ;  /* 0x0018840001127983 */ /* 0x000f220000100800 */
[----:B--2---:R-:W-:-:S03]  /*9c460*/  @P5 IMAD.MOV.U32 R31, RZ, RZ, R20 ;  /* 0x000000ffff1f5224 */ /* 0x004fc600078e0014 */
[----:B------:R-:W2:Y:S04]  /*9c470*/  LDL R20, [R1+0x1880] ;  /* 0x0018800001147983 */ /* 0x000ea80000100800 */
[----:B------:R0:W2:Y:S02]  /*9c480*/  @P5 LDG.E.U8 R28, desc[UR8][R30.64] ;  /* 0x000000081e1c5981 */ /* 0x0000a4000c1e1100 */
[----:B0-----:R-:W-:Y:S02]  /*9c490*/  @P3 IMAD.MOV.U32 R30, RZ, RZ, R13 ;  /* 0x000000ffff1e3224 */ /* 0x001fe400078e000d */
[----:B------:R-:W2:Y:S01]  /*9c4a0*/  LDL R13, [R1+0x185c] ;  /* 0x00185c00010d7983 */ /* 0x000ea20000100800 */
[----:B------:R-:W-:-:S03]  /*9c4b0*/  @P3 IMAD.MOV.U32 R33, RZ, RZ, R12 ;  /* 0x000000ffff213224 */ /* 0x000fc600078e000c */
[----:B------:R-:W3:Y:S01]  /*9c4c0*/  LDL R12, [R1+0x1864] ;  /* 0x00186400010c7983 */ /* 0x000ee20000100800 */
[----:B------:R-:W-:Y:S02]  /*9c4d0*/  @P3 IMAD.MOV.U32 R31, RZ, RZ, R14 ;  /* 0x000000ffff1f3224 */ /* 0x000fe400078e000e */
[----:B------:R-:W-:Y:S01]  /*9c4e0*/  @P3 IMAD.MOV.U32 R32, RZ, RZ, R11 ;  /* 0x000000ffff203224 */ /* 0x000fe200078e000b */
[----:B------:R-:W4:Y:S04]  /*9c4f0*/  LDL R14, [R1+0x187c] ;  /* 0x00187c00010e7983 */ /* 0x000f280000100800 */
[----:B------:R-:W4:Y:S04]  /*9c500*/  LDL R11, [R1+0x1874] ;  /* 0x00187400010b7983 */ /* 0x000f280000100800 */
[----:B------:R-:W-:Y:S04]  /*9c510*/  STL [R1+0x36fc], R2 ;  /* 0x0036fc0201007387 */ /* 0x000fe80000100800 */
[----:B------:R-:W-:Y:S04]  /*9c520*/  STL [R1+0x37ec], R2 ;  /* 0x0037ec0201007387 */ /* 0x000fe80000100800 */
[----:B------:R-:W-:Y:S01]  /*9c530*/  STL [R1+0x39b8], R2 ;  /* 0x0039b80201007387 */ /* 0x000fe20000100800 */
[----:B------:R-:W-:-:S03]  /*9c540*/  SHF.R.S32.HI R19, RZ, 0x1f, R19 ;  /* 0x0000001fff137819 */ /* 0x000fc60000011413 */
[----:B------:R-:W-:Y:S01]  /*9c550*/  STL [R1+0x36f8], R3 ;  /* 0x0036f80301007387 */ /* 0x000fe20000100800 */
[----:B------:R-:W-:Y:S02]  /*9c560*/  IADD3 R6, P5, PT, R17, R6, RZ ;  /* 0x0000000611067210 */ /* 0x000fe40007fbe0ff */
[----:B------:R-:W-:Y:S01]  /*9c570*/  PRMT R29, RZ, 0x7610, R29 ;  /* 0x00007610ff1d7816 */ /* 0x000fe2000000001d */
[----:B------:R-:W-:Y:S01]  /*9c580*/  STL [R1+0x39bc], R3 ;  /* 0x0039bc0301007387 */ /* 0x000fe20000100800 */
[----:B------:R-:W-:-:S03]  /*9c590*/  ISETP.GT.AND P6, PT, R21, RZ, PT ;  /* 0x000000ff1500720c */ /* 0x000fc60003fc4270 */
[----:B------:R-:W-:Y:S04]  /*9c5a0*/  STL [R1+0x3704], R4 ;  /* 0x0037040401007387 */ /* 0x000fe80000100800 */
[----:B------:R-:W-:Y:S04]  /*9c5b0*/  STL [R1+0x39c0], R4 ;  /* 0x0039c00401007387 */ /* 0x000fe80000100800 */
[----:B------:R-:W-:Y:S04]  /*9c5c0*/  STL [R1+0x3700], R5 ;  /* 0x0037000501007387 */ /* 0x000fe80000100800 */
[----:B------:R-:W-:Y:S01]  /*9c5d0*/  STL [R1+0x39c4], R5 ;  /* 0x0039c40501007387 */ /* 0x000fe20000100800 */
[----:B------:R-:W-:-:S03]  /*9c5e0*/  IMAD.X R7, R19, 0x1, R7, P5 ;  /* 0x0000000113077824 */ /* 0x000fc600028e0607 */
[----:B------:R-:W-:Y:S04]  /*9c5f0*/  STL [R1+0x39c8], R17 ;  /* 0x0039c81101007387 */ /* 0x000fe80000100800 */
[----:B------:R0:W4:Y:S04]  /*9c600*/  @P3 LDG.E.U8 R29, desc[UR8][R30.64] ;  /* 0x000000081e1d3981 */ /* 0x000128000c1e1100 */
[----:B------:R-:W-:Y:S04]  /*9c610*/  STL [R1+0x39cc], R19 ;  /* 0x0039cc1301007387 */ /* 0x000fe80000100800 */
[----:B------:R-:W-:Y:S01]  /*9c620*/  STL [R1+0x370c], R6 ;  /* 0x00370c0601007387 */ /* 0x000fe20000100800 */
[----:B------:R-:W-:-:S03]  /*9c630*/  PRMT R80, RZ, 0x7610, R80 ;  /* 0x00007610ff507816 */ /* 0x000fc60000000050 */
[----:B------:R1:W-:Y:S04]  /*9c640*/  STL [R1+0x39d0], R6 ;  /* 0x0039d00601007387 */ /* 0x0003e80000100800 */
[----:B------:R-:W-:Y:S04]  /*9c650*/  STL [R1+0x3708], R7 ;  /* 0x0037080701007387 */ /* 0x000fe80000100800 */
[----:B------:R1:W-:Y:S01]  /*9c660*/  STL [R1+0x39d4], R7 ;  /* 0x0039d40701007387 */ /* 0x0003e20000100800 */
[----:B0-----:R-:W-:-:S03]  /*9c670*/  PRMT R30, RZ, 0x7610, R30 ;  /* 0x00007610ff1e7816 */ /* 0x001fc6000000001e */
[----:B------:R-:W-:Y:S04]  /*9c680*/  STL [R1+0x3714], R8 ;  /* 0x0037140801007387 */ /* 0x000fe80000100800 */
[----:B------:R-:W-:Y:S04]  /*9c690*/  STL [R1+0x39d8], R8 ;  /* 0x0039d80801007387 */ /* 0x000fe80000100800 */
[----:B------:R-:W-:Y:S04]  /*9c6a0*/  STL [R1+0x3710], R9 ;  /* 0x0037100901007387 */ /* 0x000fe80000100800 */
[----:B------:R-:W4:Y:S04]  /*9c6b0*/  @P6 LDG.E.U8 R80, desc[UR8][R6.64] ;  /* 0x0000000806506981 */ /* 0x000f28000c1e1100 */
[----:B------:R0:W4:Y:S04]  /*9c6c0*/  @P3 LDG.E.U8 R30, desc[UR8][R32.64] ;  /* 0x00000008201e3981 */ /* 0x000128000c1e1100 */
[----:B------:R-:W-:Y:S04]  /*9c6d0*/  STL [R1+0x39dc], R9 ;  /* 0x0039dc0901007387 */ /* 0x000fe80000100800 */
[----:B-1----:R-:W4:Y:S01]  /*9c6e0*/  LDL R6, [R1+0x188c] ;  /* 0x00188c0001067983 */ /* 0x002f220000100800 */
[----:B0-----:R-:W-:-:S02]  /*9c6f0*/  @P3 IMAD.MOV.U32 R33, RZ, RZ, R35 ;  /* 0x000000ffff213224 */ /* 0x001fc400078e0023 */
[----:B------:R-:W-:Y:S01]  /*9c700*/  @P3 IMAD.MOV.U32 R35, RZ, RZ, R34 ;  /* 0x000000ffff233224 */ /* 0x000fe200078e0022 */
[----:B------:R-:W4:Y:S01]  /*9c710*/  LDL R7, [R1+0x18a4] ;  /* 0x0018a40001077983 */ /* 0x000f220000100800 */
[----:B------:R-:W-:Y:S02]  /*9c720*/  PRMT R31, RZ, 0x7610, R31 ;  /* 0x00007610ff1f7816 */ /* 0x000fe4000000001f */
[----:B------:R-:W-:Y:S01]  /*9c730*/  ISETP.GT.AND P5, PT, R21, 0xf6, PT ;  /* 0x000000f61500780c */ /* 0x000fe20003fa4270 */
[----:B--2---:R-:W-:Y:S02]  /*9c740*/  @P3 IMAD.MOV.U32 R32, RZ, RZ, R13 ;  /* 0x000000ffff203224 */ /* 0x004fe400078e000d */
[----:B------:R-:W2:Y:S04]  /*9c750*/  LDL R13, [R1+0x1888] ;  /* 0x00188800010d7983 */ /* 0x000ea80000100800 */
[----:B------:R0:W2:Y:S01]  /*9c760*/  @P3 LDG.E.U8 R31, desc[UR8][R32.64] ;  /* 0x00000008201f3981 */ /* 0x0000a2000c1e1100 */
[----:B---3--:R-:W-:-:S03]  /*9c770*/  @P3 IMAD.MOV.U32 R34, RZ, RZ, R12 ;  /* 0x000000ffff223224 */ /* 0x008fc600078e000c */
[----:B------:R-:W3:Y:S01]  /*9c780*/  LDL R12, [R1+0x18a0] ;  /* 0x0018a000010c7983 */ /* 0x000ee20000100800 */
[----:B0-----:R-:W-:-:S06]  /*9c790*/  PRMT R32, RZ, 0x7610, R32 ;  /* 0x00007610ff207816 */ /* 0x001fcc0000000020 */
[----:B------:R0:W3:Y:S02]  /*9c7a0*/  @P3 LDG.E.U8 R32, desc[UR8][R34.64] ;  /* 0x0000000822203981 */ /* 0x0000e4000c1e1100 */
[----:B0-----:R-:W-:Y:S02]  /*9c7b0*/  @P5 IMAD.MOV.U32 R35, RZ, RZ, R37 ;  /* 0x000000ffff235224 */ /* 0x001fe400078e0025 */
[----:B------:R-:W-:Y:S02]  /*9c7c0*/  @P5 IMAD.MOV.U32 R37, RZ, RZ, R36 ;  /* 0x000000ffff255224 */ /* 0x000fe400078e0024 */
[----:B----4-:R-:W-:Y:S02]  /*9c7d0*/  @P5 IMAD.MOV.U32 R34, RZ, RZ, R11 ;  /* 0x000000ffff225224 */ /* 0x010fe400078e000b */
[----:B------:R-:W-:Y:S01]  /*9c7e0*/  @P5 IMAD.MOV.U32 R36, RZ, RZ, R14 ;  /* 0x000000ffff245224 */ /* 0x000fe200078e000e */
[----:B------:R-:W4:Y:S04]  /*9c7f0*/  LDL R11, [R1+0x18ac] ;  /* 0x0018ac00010b7983 */ /* 0x000f280000100800 */
[----:B------:R-:W4:Y:S01]  /*9c800*/  LDL R14, [R1+0x18a8] ;  /* 0x0018a800010e7983 */ /* 0x000f220000100800 */
[----:B------:R-:W-:-:S06]  /*9c810*/  PRMT R33, RZ, 0x7610, R33 ;  /* 0x00007610ff217816 */ /* 0x000fcc0000000021 */
[----:B------:R0:W4:Y:S01]  /*9c820*/  @P5 LDG.E.U8 R33, desc[UR8][R34.64] ;  /* 0x0000000822215981 */ /* 0x000122000c1e1100 */
[----:B------:R-:W-:Y:S02]  /*9c830*/  ISETP.GT.AND P3, PT, R21, 0xf7, PT ;  /* 0x000000f71500780c */ /* 0x000fe40003f64270 */
[----:B0-----:R-:W-:Y:S02]  /*9c840*/  PRMT R34, RZ, 0x7610, R34 ;  /* 0x00007610ff227816 */ /* 0x001fe40000000022 */
[----:B------:R-:W-:-:S04]  /*9c850*/  PRMT R35, RZ, 0x7610, R35 ;  /* 0x00007610ff237816 */ /* 0x000fc80000000023 */
[----:B------:R0:W4:Y:S01]  /*9c860*/  @P5 LDG.E.U8 R34, desc[UR8][R36.64] ;  /* 0x0000000824225981 */ /* 0x000122000c1e1100 */
[----:B------:R-:W-:Y:S01]  /*9c870*/  @P5 IMAD.MOV.U32 R38, RZ, RZ, R6 ;  /* 0x000000ffff265224 */ /* 0x000fe200078e0006 */
[----:B------:R-:W-:Y:S02]  /*9c880*/  PRMT R15, RZ, 0x7610, R15 ;  /* 0x00007610ff0f7816 */ /* 0x000fe4000000000f */
[----:B------:R-:W-:Y:S02]  /*9c890*/  PRMT R84, RZ, 0x7610, R84 ;  /* 0x00007610ff547816 */ /* 0x000fe40000000054 */
[----:B------:R-:W-:Y:S02]  /*9c8a0*/  PRMT R82, RZ, 0x7610, R82 ;  /* 0x00007610ff527816 */ /* 0x000fe40000000052 */
[----:B------:R-:W-:Y:S01]  /*9c8b0*/  PRMT R10, RZ, 0x7610, R10 ;  /* 0x00007610ff0a7816 */ /* 0x000fe2000000000a */
[----:B------:R-:W4:Y:S04]  /*9c8c0*/  LDL R6, [R1+0x18bc] ;  /* 0x0018bc0001067983 */ /* 0x000f280000100800 */
[----:B------:R-:W4:Y:S04]  /*9c8d0*/  @P6 LDG.E.U8 R84, desc[UR8][R2.64] ;  /* 0x0000000802546981 */ /* 0x000f28000c1e1100 */
[----:B------:R-:W4:Y:S01]  /*9c8e0*/  @P6 LDG.E.U8 R82, desc[UR8][R4.64] ;  /* 0x0000000804526981 */ /* 0x000f22000c1e1100 */
[----:B0-----:R-:W-:-:S02]  /*9c8f0*/  @P5 IMAD.MOV.U32 R36, RZ, RZ, R18 ;  /* 0x000000ffff245224 */ /* 0x001fc400078e0012 */
[----:B------:R-:W-:-:S05]  /*9c900*/  @P5 IMAD.MOV.U32 R37, RZ, RZ, R20 ;  /* 0x000000ffff255224 */ /* 0x000fca00078e0014 */
[----:B------:R0:W4:Y:S04]  /*9c910*/  @P5 LDG.E.U8 R35, desc[UR8][R36.64] ;  /* 0x0000000824235981 */ /* 0x000128000c1e1100 */
[----:B------:R-:W4:Y:S04]  /*9c920*/  LDL R4, [R1+0x18b0] ;  /* 0x0018b00001047983 */ /* 0x000f280000100800 */
[----:B------:R-:W4:Y:S01]  /*9c930*/  LDL R3, [R1+0x18b4] ;  /* 0x0018b40001037983 */ /* 0x000f220000100800 */
[----:B0-----:R-:W-:Y:S01]  /*9c940*/  PRMT R36, RZ, 0x7610, R36 ;  /* 0x00007610ff247816 */ /* 0x001fe20000000024 */
[----:B--2---:R-:W-:-:S02]  /*9c950*/  @P5 IMAD.MOV.U32 R39, RZ, RZ, R13 ;  /* 0x000000ffff275224 */ /* 0x004fc400078e000d */
[----:B------:R-:W2:Y:S04]  /*9c960*/  LDL R13, [R1+0x18c8] ;  /* 0x0018c800010d7983 */ /* 0x000ea80000100800 */
[----:B------:R0:W2:Y:S02]  /*9c970*/  @P5 LDG.E.U8 R36, desc[UR8][R38.64] ;  /* 0x0000000826245981 */ /* 0x0000a4000c1e1100 */
[----:B0-----:R-:W-:Y:S02]  /*9c980*/  @P3 IMAD.MOV.U32 R38, RZ, RZ, R7 ;  /* 0x000000ffff263224 */ /* 0x001fe400078e0007 */
[----:B---3--:R-:W-:Y:S01]  /*9c990*/  @P3 IMAD.MOV.U32 R39, RZ, RZ, R12 ;  /* 0x000000ffff273224 */ /* 0x008fe200078e000c */
[----:B------:R-:W3:Y:S04]  /*9c9a0*/  LDL R7, [R1+0x18b8] ;  /* 0x0018b80001077983 */ /* 0x000ee80000100800 */
[----:B------:R-:W2:Y:S04]  /*9c9b0*/  LDL R12, [R1+0x18cc] ;  /* 0x0018cc00010c7983 */ /* 0x000ea80000100800 */
[----:B------:R4:W2:Y:S02]  /*9c9c0*/  @P3 LDG.E.U8 R15, desc[UR8][R38.64] ;  /* 0x00000008260f3981 */ /* 0x0008a4000c1e1100 */
[----:B----4-:R-:W-:-:S02]  /*9c9d0*/  @P3 IMAD.MOV.U32 R38, RZ, RZ, R11 ;  /* 0x000000ffff263224 */ /* 0x010fc400078e000b */
[----:B------:R-:W-:-:S05]  /*9c9e0*/  @P3 IMAD.MOV.U32 R39, RZ, RZ, R14 ;  /* 0x000000ffff273224 */ /* 0x000fca00078e000e */
[----:B------:R0:W4:Y:S02]  /*9c9f0*/  @P3 LDG.E.U8 R10, desc[UR8][R38.64] ;  /* 0x00000008260a3981 */ /* 0x000124000c1e1100 */
[----:B0-----:R-:W-:Y:S02]  /*9ca00*/  @P3 IMAD.MOV.U32 R39, RZ, RZ, R4 ;  /* 0x000000ffff273224 */ /* 0x001fe400078e0004 */
[----:B------:R-:W-:Y:S01]  /*9ca10*/  @P3 IMAD.MOV.U32 R38, RZ, RZ, R3 ;  /* 0x000000ffff263224 */ /* 0x000fe200078e0003 */
[----:B--2---:R0:W-:Y:S04]  /*9ca20*/  STL [R1+0x570], R15 ;  /* 0x0005700f01007387 */ /* 0x0041e80000100800 */
[----:B------:R-:W2:Y:S04]  /*9ca30*/  LDL R14, [R1+0x18d4] ;  /* 0x0018d400010e7983 */ /* 0x000ea80000100800 */
[----:B------:R-:W2:Y:S04]  /*9ca40*/  LDL R4, [R1+0x18d8] ;  /* 0x0018d80001047983 */ /* 0x000ea80000100800 */
[----:B------:R-:W2:Y:S04]  /*9ca50*/  LDL R3, [R1+0x18dc] ;  /* 0x0018dc0001037983 */ /* 0x000ea80000100800 */
[----:B------:R-:W2:Y:S04]  /*9ca60*/  LDL R11, [R1+0x18e0] ;  /* 0x0018e000010b7983 */ /* 0x000ea80000100800 */
[----:B0-----:R-:W2:Y:S04]  /*9ca70*/  LDL R15, [R1+0x18d0] ;  /* 0x0018d000010f7983 */ /* 0x001ea80000100800 */
[----:B----4-:R0:W-:Y:S04]  /*9ca80*/  STL [R1+0x564], R10 ;  /* 0x0005640a01007387 */ /* 0x0101e80000100800 */
[----:B0-----:R-:W4:Y:S01]  /*9ca90*/  LDL R10, [R1+0x18e4] ;  /* 0x0018e400010a7983 */ /* 0x001f220000100800 */
[----:B------:R-:W-:-:S02]  /*9caa0*/  PRMT R17, RZ, 0x7610, R17 ;  /* 0x00007610ff117816 */ /* 0x000fc40000000011 */
[----:B------:R-:W-:Y:S02]  /*9cab0*/  ISETP.GT.AND P5, PT, R21, 0xf8, PT ;  /* 0x000000f81500780c */ /* 0x000fe40003fa4270 */
[----:B------:R-:W-:Y:S02]  /*9cac0*/  PRMT R16, RZ, 0x7610, R16 ;  /* 0x00007610ff107816 */ /* 0x000fe40000000010 */
[----:B------:R0:W4:Y:S01]  /*9cad0*/  @P3 LDG.E.U8 R17, desc[UR8][R38.64] ;  /* 0x0000000826113981 */ /* 0x000122000c1e1100 */
[----:B------:R-:W-:Y:S01]  /*9cae0*/  PRMT R37, RZ, 0x7610, R37 ;  /* 0x00007610ff257816 */ /* 0x000fe20000000025 */
[----:B0-----:R-:W-:Y:S02]  /*9caf0*/  @P3 IMAD.MOV.U32 R38, RZ, RZ, R6 ;  /* 0x000000ffff263224 */ /* 0x001fe400078e0006 */
[----:B---3--:R-:W-:Y:S01]  /*9cb00*/  @P3 IMAD.MOV.U32 R39, RZ, RZ, R7 ;  /* 0x000000ffff273224 */ /* 0x008fe200078e0007 */
[----:B------:R-:W3:Y:S04]  /*9cb10*/  LDL R6, [R1+0x18f4] ;  /* 0x0018f40001067983 */ /* 0x000ee80000100800 */
[----:B------:R-:W3:Y:S04]  /*9cb20*/  LDL R7, [R1+0x18f0] ;  /* 0x0018f00001077983 */ /* 0x000ee80000100800 */
[----:B------:R0:W3:Y:S02]  /*9cb30*/  @P3 LDG.E.U8 R16, desc[UR8][R38.64] ;  /* 0x0000000826103981 */ /* 0x0000e4000c1e1100 */
[----:B0-----:R-:W-:-:S02]  /*9cb40*/  @P5 IMAD.MOV.U32 R38, RZ, RZ, R12 ;  /* 0x000000ffff265224 */ /* 0x001fc400078e000c */
[----:B------:R-:W-:Y:S01]  /*9cb50*/  @P5 IMAD.MOV.U32 R39, RZ, RZ, R13 ;  /* 0x000000ffff275224 */ /* 0x000fe200078e000d */
[----:B------:R-:W3:Y:S04]  /*9cb60*/  LDL R12, [R1+0x18fc] ;  /* 0x0018fc00010c7983 */ /* 0x000ee80000100800 */
[----:B------:R-:W3:Y:S04]  /*9cb70*/  LDL R13, [R1+0x18f8] ;  /* 0x0018f800010d7983 */ /* 0x000ee80000100800 */
[----:B------:R0:W3:Y:S02]  /*9cb80*/  @P5 LDG.E.U8 R37, desc[UR8][R38.64] ;  /* 0x0000000826255981 */ /* 0x0000e4000c1e1100 */
[----:B0-----:R-:W-:Y:S01]  /*9cb90*/  PRMT R38, RZ, 0x7610, R38 ;  /* 0x00007610ff267816 */ /* 0x001fe20000000026 */
[----:B--2---:R-:W-:-:S02]  /*9cba0*/  @P5 IMAD.MOV.U32 R40, RZ, RZ, R14 ;  /* 0x000000ffff285224 */ /* 0x004fc400078e000e */
[----:B------:R-:W-:-:S05]  /*9cbb0*/  @P5 IMAD.MOV.U32 R41, RZ, RZ, R15 ;  /* 0x000000ffff295224 */ /* 0x000fca00078e000f */
[----:B------:R0:W2:Y:S02]  /*9cbc0*/  @P5 LDG.E.U8 R38, desc[UR8][R40.64] ;  /* 0x0000000828265981 */ /* 0x0000a4000c1e1100 */
[----:B0-----:R-:W-:Y:S02]  /*9cbd0*/  @P5 IMAD.MOV.U32 R40, RZ, RZ, R3 ;  /* 0x000000ffff285224 */ /* 0x001fe400078e0003 */
[----:B------:R-:W-:Y:S01]  /*9cbe0*/  @P5 IMAD.MOV.U32 R41, RZ, RZ, R4 ;  /* 0x000000ffff295224 */ /* 0x000fe200078e0004 */
[----:B------:R-:W2:Y:S04]  /*9cbf0*/  LDL R3, [R1+0x1904] ;  /* 0x0019040001037983 */ /* 0x000ea80000100800 */
[----:B------:R-:W2:Y:S01]  /*9cc00*/  LDL R4, [R1+0x1900] ;  /* 0x0019000001047983 */ /* 0x000ea20000100800 */
[----:B------:R-:W-:-:S03]  /*9cc10*/  @P5 IMAD.MOV.U32 R43, RZ, RZ, R11 ;  /* 0x000000ffff2b5224 */ /* 0x000fc600078e000b */
[----:B------:R-:W2:Y:S01]  /*9cc20*/  LDL R11, [R1+0x1908] ;  /* 0x00190800010b7983 */ /* 0x000ea20000100800 */
[----:B----4-:R-:W-:-:S03]  /*9cc30*/  @P5 IMAD.MOV.U32 R42, RZ, RZ, R10 ;  /* 0x000000ffff2a5224 */ /* 0x010fc600078e000a */
[----:B------:R-:W4:Y:S01]  /*9cc40*/  LDL R10, [R1+0x190c] ;  /* 0x00190c00010a7983 */ /* 0x000f220000100800 */
[----:B------:R-:W-:Y:S02]  /*9cc50*/  PRMT R39, RZ, 0x7610, R39 ;  /* 0x00007610ff277816 */ /* 0x000fe40000000027 */
[----:B------:R-:W-:-:S04]  /*9cc60*/  ISETP.GT.AND P3, PT, R21, 0xf9, PT ;  /* 0x000000f91500780c */ /* 0x000fc80003f64270 */
[----:B------:R0:W4:Y:S02]  /*9cc70*/  @P5 LDG.E.U8 R39, desc[UR8][R40.64] ;  /* 0x0000000828275981 */ /* 0x000124000c1e1100 */
[----:B0-----:R-:W-:Y:S02]  /*9cc80*/  PRMT R40, RZ, 0x7610, R40 ;  /* 0x00007610ff287816 */ /* 0x001fe40000000028 */
[----:B------:R-:W-:-:S04]  /*9cc90*/  PRMT R41, RZ, 0x7610, R41 ;  /* 0x00007610ff297816 */ /* 0x000fc80000000029 */
[----:B------:R3:W4:Y:S02]  /*9cca0*/  @P5 LDG.E.U8 R40, desc[UR8][R42.64] ;  /* 0x000000082a285981 */ /* 0x000724000c1e1100 */
[----:B---3--:R-:W-:Y:S02]  /*9ccb0*/  @P3 IMAD.MOV.U32 R42, RZ, RZ, R6 ;  /* 0x000000ffff2a3224 */ /* 0x008fe400078e0006 */
[----:B------:R-:W-:Y:S01]  /*9ccc0*/  @P3 IMAD.MOV.U32 R43, RZ, RZ, R7 ;  /* 0x000000ffff2b3224 */ /* 0x000fe200078e0007 */
[----:B------:R-:W3:Y:S04]  /*9ccd0*/  LDL R6, [R1+0x1924] ;  /* 0x0019240001067983 */ /* 0x000ee80000100800 */
[----:B------:R-:W3:Y:S04]  /*9cce0*/  LDL R7, [R1+0x1920] ;  /* 0x0019200001077983 */ /* 0x000ee80000100800 */
[----:B------:R0:W3:Y:S04]  /*9ccf0*/  @P3 LDG.E.U8 R41, desc[UR8][R42.64] ;  /* 0x000000082a293981 */ /* 0x0000e8000c1e1100 */
[----:B------:R-:W-:Y:S01]  /*9cd00*/  STL [R1+0x558], R17 ;  /* 0x0005581101007387 */ /* 0x000fe20000100800 */
[----:B------:R-:W-:-:S02]  /*9cd10*/  @P3 IMAD.MOV.U32 R44, RZ, RZ, R12 ;  /* 0x000000ffff2c3224 */ /* 0x000fc400078e000c */
[----:B------:R-:W-:Y:S01]  /*9cd20*/  @P3 IMAD.MOV.U32 R45, RZ, RZ, R13 ;  /* 0x000000ffff2d3224 */ /* 0x000fe200078e000d */
[----:B------:R-:W3:Y:S04]  /*9cd30*/  LDL R12, [R1+0x192c] ;  /* 0x00192c00010c7983 */ /* 0x000ee80000100800 */
[----:B------:R-:W3:Y:S01]  /*9cd40*/  LDL R13, [R1+0x1928] ;  /* 0x00192800010d7983 */ /* 0x000ee20000100800 */
[----:B0-----:R-:W-:-:S03]  /*9cd50*/  PRMT R42, RZ, 0x7610, R42 ;  /* 0x00007610ff2a7816 */ /* 0x001fc6000000002a */
[----:B------:R-:W-:Y:S01]  /*9cd60*/  STL [R1+0x54c], R16 ;  /* 0x00054c1001007387 */ /* 0x000fe20000100800 */
[----:B--2---:R-:W-:-:S03]  /*9cd70*/  @P3 IMAD.MOV.U32 R47, RZ, RZ, R11 ;  /* 0x000000ffff2f3224 */ /* 0x004fc600078e000b */
[----:B------:R0:W2:Y:S04]  /*9cd80*/  @P3 LDG.E.U8 R42, desc[UR8][R44.64] ;  /* 0x000000082c2a3981 */ /* 0x0000a8000c1e1100 */
[----:B------:R-:W2:Y:S01]  /*9cd90*/  LDL R11, [R1+0x1938] ;  /* 0x00193800010b7983 */ /* 0x000ea20000100800 */
[----:B----4-:R-:W-:Y:S01]  /*9cda0*/  @P3 IMAD.MOV.U32 R46, RZ, RZ, R10 ;  /* 0x000000ffff2e3224 */ /* 0x010fe200078e000a */
[----:B------:R-:W-:Y:S02]  /*9cdb0*/  PRMT R43, RZ, 0x7610, R43 ;  /* 0x00007610ff2b7816 */ /* 0x000fe4000000002b */
[----:B------:R-:W4:Y:S01]  /*9cdc0*/  LDL R10, [R1+0x193c] ;  /* 0x00193c00010a7983 */ /* 0x000f220000100800 */
[----:B------:R-:W-:Y:S02]  /*9cdd0*/  ISETP.GT.AND P5, PT, R21, 0xfa, PT ;  /* 0x000000fa1500780c */ /* 0x000fe40003fa4270 */
[----:B------:R-:W-:Y:S01]  /*9cde0*/  PRMT R49, RZ, 0x7610, R49 ;  /* 0x00007610ff317816 */ /* 0x000fe20000000031 */
[----:B0-----:R-:W-:-:S02]  /*9cdf0*/  @P3 IMAD.MOV.U32 R44, RZ, RZ, R3 ;  /* 0x000000ffff2c3224 */ /* 0x001fc400078e0003 */
[----:B------:R-:W-:Y:S01]  /*9ce00*/  @P3 IMAD.MOV.U32 R45, RZ, RZ, R4 ;  /* 0x000000ffff2d3224 */ /* 0x000fe200078e0004 */
[----:B------:R-:W2:Y:S04]  /*9ce10*/  LDL R3, [R1+0x1934] ;  /* 0x0019340001037983 */ /* 0x000ea80000100800 */
[----:B------:R-:W4:Y:S04]  /*9ce20*/  LDL R4, [R1+0x1930] ;  /* 0x0019300001047983 */ /* 0x000f280000100800 */
[----:B------:R0:W4:Y:S01]  /*9ce30*/  @P3 LDG.E.U8 R43, desc[UR8][R44.64] ;  /* 0x000000082c2b3981 */ /* 0x000122000c1e1100 */
        /* <DEDUP_REMOVED lines=13> */
[----:B------:R-:W-:Y:S01]  /*9cf10*/  PRMT R73, RZ, 0x7610, R73 ;  /* 0x00007610ff497816 */ /* 0x000fe20000000049 */
[----:B------:R-:W4:Y:S04]  /*9cf20*/  LDL R15, [R1+0x19d8] ;  /* 0x0019d800010f7983 */ /* 0x000f280000100800 */
[----:B------:R3:W4:Y:S04]  /*9cf30*/  @P3 LDG.E.U8 R44, desc[UR8][R46.64] ;  /* 0x000000082e2c3981 */ /* 0x000728000c1e1100 */
[----:B------:R-:W4:Y:S01]  /*9cf40*/  LDL R14, [R1+0x19dc] ;  /* 0x0019dc00010e7983 */ /* 0x000f220000100800 */
[----:B---3--:R-:W-:-:S02]  /*9cf50*/  @P5 IMAD.MOV.U32 R46, RZ, RZ, R6 ;  /* 0x000000ffff2e5224 */ /* 0x008fc400078e0006 */
[----:B------:R-:W-:Y:S01]  /*9cf60*/  @P5 IMAD.MOV.U32 R47, RZ, RZ, R7 ;  /* 0x000000ffff2f5224 */ /* 0x000fe200078e0007 */
        /* <DEDUP_REMOVED lines=8> */
[----:B--2---:R-:W-:-:S02]  /*9cff0*/  @P5 IMAD.MOV.U32 R46, RZ, RZ, R3 ;  /* 0x000000ffff2e5224 */ /* 0x004fc400078e0003 */
[----:B----4-:R-:W-:Y:S01]  /*9d000*/  @P5 IMAD.MOV.U32 R47, RZ, RZ, R4 ;  /* 0x000000ffff2f5224 */ /* 0x010fe200078e0004 */
[----:B------:R-:W2:Y:S04]  /*9d010*/  LDL R3, [R1+0x195c] ;  /* 0x00195c0001037983 */ /* 0x000ea80000100800 */
[----:B------:R-:W4:Y:S04]  /*9d020*/  LDL R4, [R1+0x1958] ;  /* 0x0019580001047983 */ /* 0x000f280000100800 */
[----:B------:R0:W4:Y:S02]  /*9d030*/  @P5 LDG.E.U8 R51, desc[UR8][R46.64] ;  /* 0x000000082e335981 */ /* 0x000124000c1e1100 */
[----:B0-----:R-:W-:-:S02]  /*9d040*/  @P5 IMAD.MOV.U32 R46, RZ, RZ, R10 ;  /* 0x000000ffff2e5224 */ /* 0x001fc400078e000a */
[----:B------:R-:W-:Y:S01]  /*9d050*/  @P5 IMAD.MOV.U32 R47, RZ, RZ, R11 ;  /* 0x000000ffff2f5224 */ /* 0x000fe200078e000b */
[----:B------:R-:W4:Y:S04]  /*9d060*/  LDL R10, [R1+0x1964] ;  /* 0x00196400010a7983 */ /* 0x000f280000100800 */
[----:B------:R-:W4:Y:S01]  /*9d070*/  LDL R11, [R1+0x1960] ;  /* 0x00196000010b7983 */ /* 0x000f220000100800 */
[----:B------:R-:W-:-:S03]  /*9d080*/  ISETP.GT.AND P3, PT, R21, 0xfb, PT ;  /* 0x000000fb1500780c */ /* 0x000fc60003f64270 */
[----:B------:R3:W4:Y:S10]  /*9d090*/  @P5 LDG.E.U8 R53, desc[UR8][R46.64] ;  /* 0x000000082e355981 */ /* 0x000734000c1e1100 */
        /* <DEDUP_REMOVED lines=49> */
[----:B------:R-:W-:Y:S01]  /*9d3b0*/  PRMT R75, RZ, 0x7610, R75 ;  /* 0x00007610ff4b7816 */ /* 0x000fe2000000004b */
[----:B------:R-:W3:Y:S04]  /*9d3c0*/  LDL R13, [R1+0x19e0] ;  /* 0x0019e000010d7983 */ /* 0x000ee80000100800 */
[----:B------:R2:W3:Y:S04]  /*9d3d0*/  @P3 LDG.E.U8 R73, desc[UR8][R46.64] ;  /* 0x000000082e493981 */ /* 0x0004e8000c1e1100 */
[----:B------:R-:W3:Y:S01]  /*9d3e0*/  LDL R12, [R1+0x19e4] ;  /* 0x0019e400010c7983 */ /* 0x000ee20000100800 */
        /* <DEDUP_REMOVED lines=9> */
[----:B------:R-:W-:Y:S02]  /*9d480*/  ISETP.GT.AND P5, PT, R21, 0xfe, PT ;  /* 0x000000fe1500780c */ /* 0x000fe40003fa4270 */
[----:B------:R-:W-:Y:S02]  /*9d490*/  PRMT R77, RZ, 0x7610, R77 ;  /* 0x00007610ff4d7816 */ /* 0x000fe4000000004d */
[----:B------:R-:W-:-:S04]  /*9d4a0*/  PRMT R79, RZ, 0x7610, R79 ;  /* 0x00007610ff4f7816 */ /* 0x000fc8000000004f */
[----:B------:R3:W4:Y:S01]  /*9d4b0*/  @P3 LDG.E.U8 R77, desc[UR8][R46.64] ;  /* 0x000000082e4d3981 */ /* 0x000722000c1e1100 */
[----:B------:R-:W-:-:S04]  /*9d4c0*/  PRMT R81, RZ, 0x7610, R81 ;  /* 0x00007610ff517816 */ /* 0x000fc80000000051 */
[----:B---3--:R-:W-:Y:S02]  /*9d4d0*/  @P5 IMAD.MOV.U32 R46, RZ, RZ, R6 ;  /* 0x000000ffff2e5224 */ /* 0x008fe400078e0006 */
[----:B------:R-:W-:Y:S01]  /*9d4e0*/  @P5 IMAD.MOV.U32 R47, RZ, RZ, R7 ;  /* 0x000000ffff2f5224 */ /* 0x000fe200078e0007 */
[----:B------:R-:W-:Y:S02]  /*9d4f0*/  PRMT R83, RZ, 0x7610, R83 ;  /* 0x00007610ff537816 */ /* 0x000fe40000000053 */
[----:B------:R-:W-:Y:S02]  /*9d500*/  ISETP.GT.AND P3, PT, R21, 0xff, PT ;  /* 0x000000ff1500780c */ /* 0x000fe40003f64270 */
[----:B------:R-:W-:Y:S02]  /*9d510*/  PRMT R78, RZ, 0x7610, R78 ;  /* 0x00007610ff4e7816 */ /* 0x000fe4000000004e */
[----:B------:R-:W-:Y:S01]  /*9d520*/  PRMT R85, RZ, 0x7610, R85 ;  /* 0x00007610ff557816 */ /* 0x000fe20000000055 */
[----:B------:R-:W3:Y:S04]  /*9d530*/  @P5 LDG.E.U8 R79, desc[UR8][R46.64] ;  /* 0x000000082e4f5981 */ /* 0x000ee8000c1e1100 */
[----:B------:R-:W3:Y:S04]  /*9d540*/  LDL R7, [R1+0x19f8] ;  /* 0x0019f80001077983 */ /* 0x000ee80000100800 */
[----:B------:R0:W3:Y:S04]  /*9d550*/  @P6 LDG.E.U8 R78, desc[UR8][R8.64] ;  /* 0x00000008084e6981 */ /* 0x0000e8000c1e1100 */
[----:B------:R-:W3:Y:S01]  /*9d560*/  LDL R6, [R1+0x19fc] ;  /* 0x0019fc0001067983 */ /* 0x000ee20000100800 */
[----:B0-----:R-:W-:Y:S01]  /*9d570*/  PRMT R9, RZ, 0x7610, R9 ;  /* 0x00007610ff097816 */ /* 0x001fe20000000009 */
[----:B--2---:R-:W-:-:S02]  /*9d580*/  @P5 IMAD.MOV.U32 R46, RZ, RZ, R3 ;  /* 0x000000ffff2e5224 */ /* 0x004fc400078e0003 */
[----:B----4-:R-:W-:Y:S01]  /*9d590*/  @P5 IMAD.MOV.U32 R47, RZ, RZ, R4 ;  /* 0x000000ffff2f5224 */ /* 0x010fe200078e0004 */
[----:B------:R-:W2:Y:S04]  /*9d5a0*/  LDL R3, [R1+0x1a04] ;  /* 0x001a040001037983 */ /* 0x000ea80000100800 */
[----:B------:R-:W4:Y:S04]  /*9d5b0*/  LDL R4, [R1+0x1a00] ;  /* 0x001a000001047983 */ /* 0x000f280000100800 */
[----:B------:R0:W2:Y:S02]  /*9d5c0*/  @P5 LDG.E.U8 R81, desc[UR8][R46.64] ;  /* 0x000000082e515981 */ /* 0x0000a4000c1e1100 */
[----:B0-----:R-:W-:-:S02]  /*9d5d0*/  @P5 IMAD.MOV.U32 R46, RZ, RZ, R14 ;  /* 0x000000ffff2e5224 */ /* 0x001fc400078e000e */
[----:B------:R-:W-:-:S05]  /*9d5e0*/  @P5 IMAD.MOV.U32 R47, RZ, RZ, R15 ;  /* 0x000000ffff2f5224 */ /* 0x000fca00078e000f */
[----:B------:R0:W2:Y:S02]  /*9d5f0*/  @P5 LDG.E.U8 R83, desc[UR8][R46.64] ;  /* 0x000000082e535981 */ /* 0x0000a4000c1e1100 */
[----:B0-----:R-:W-:Y:S02]  /*9d600*/  @P5 IMAD.MOV.U32 R46, RZ, RZ, R12 ;  /* 0x000000ffff2e5224 */ /* 0x001fe400078e000c */
[----:B------:R-:W-:-:S05]  /*9d610*/  @P5 IMAD.MOV.U32 R47, RZ, RZ, R13 ;  /* 0x000000ffff2f5224 */ /* 0x000fca00078e000d */
[----:B------:R0:W2:Y:S02]  /*9d620*/  @P5 LDG.E.U8 R85, desc[UR8][R46.64] ;  /* 0x000000082e555981 */ /* 0x0000a4000c1e1100 */
[----:B0-----:R-:W-:Y:S02]  /*9d630*/  @P3 IMAD.MOV.U32 R46, RZ, RZ, R10 ;  /* 0x000000ffff2e3224 */ /* 0x001fe400078e000a */
[----:B------:R-:W-:Y:S01]  /*9d640*/  @P3 IMAD.MOV.U32 R47, RZ, RZ, R11 ;  /* 0x000000ffff2f3224 */ /* 0x000fe200078e000b */
[----:B------:R-:W2:Y:S04]  /*9d650*/  LDL R10, [R1+0x1a08] ;  /* 0x001a0800010a7983 */ /* 0x000ea80000100800 */
[----:B------:R3:W2:Y:S01]  /*9d660*/  @P3 LDG.E.U8 R9, desc[UR8][R46.64] ;  /* 0x000000082e093981 */ /* 0x0006a2000c1e1100 */
[----:B------:R-:W-:-:S02]  /*9d670*/  PRMT R5, RZ, 0x7610, R5 ;  /* 0x00007610ff057816 */ /* 0x000fc40000000005 */
[----:B------:R-:W-:Y:S01]  /*9d680*/  PRMT R2, RZ, 0x7610, R2 ;  /* 0x00007610ff027816 */ /* 0x000fe20000000002 */
[----:B---3--:R-:W-:Y:S02]  /*9d690*/  @P3 IMAD.MOV.U32 R46, RZ, RZ, R6 ;  /* 0x000000ffff2e3224 */ /* 0x008fe400078e0006 */
[----:B------:R-:W-:-:S05]  /*9d6a0*/  @P3 IMAD.MOV.U32 R47, RZ, RZ, R7 ;  /* 0x000000ffff2f3224 */ /* 0x000fca00078e0007 */
[----:B------:R0:W3:Y:S04]  /*9d6b0*/  @P3 LDG.E.U8 R5, desc[UR8][R46.64] ;  /* 0x000000082e053981 */ /* 0x0000e8000c1e1100 */
[----:B--2---:R1:W-:Y:S04]  /*9d6c0*/  STL [R1+0x4d0], R9 ;  /* 0x0004d00901007387 */ /* 0x0043e80000100800 */
[----:B-1----:R-:W2:Y:S01]  /*9d6d0*/  LDL R9, [R1+0x1a0c] ;  /* 0x001a0c0001097983 */ /* 0x002ea20000100800 */
[----:B0-----:R-:W-:Y:S02]  /*9d6e0*/  @P3 IMAD.MOV.U32 R46, RZ, RZ, R3 ;  /* 0x000000ffff2e3224 */ /* 0x001fe400078e0003 */
[----:B----4-:R-:W-:Y:S01]  /*9d6f0*/  @P3 IMAD.MOV.U32 R47, RZ, RZ, R4 ;  /* 0x000000ffff2f3224 */ /* 0x010fe200078e0004 */
[----:B------:R-:W-:Y:S01]  /*9d700*/  PRMT R8, RZ, 0x7610, R8 ;  /* 0x00007610ff087816 */ /* 0x000fe20000000008 */
[----:B------:R-:W4:Y:S04]  /*9d710*/  LDL.LU R7, [R1+0xd04] ;  /* 0x000d040001077983 */ /* 0x000f280000300800 */
[----:B------:R0:W3:Y:S04]  /*9d720*/  @P3 LDG.E.U8 R2, desc[UR8][R46.64] ;  /* 0x000000082e023981 */ /* 0x0000e8000c1e1100 */
[----:B------:R-:W4:Y:S04]  /*9d730*/  LDL.LU R6, [R1+0xd00] ;  /* 0x000d000001067983 */ /* 0x000f280000300800 */
[----:B------:R-:W4:Y:S04]  /*9d740*/  LDL.LU R19, [R1+0xcfc] ;  /* 0x000cfc0001137983 */ /* 0x000f280000300800 */
[----:B------:R-:W4:Y:S01]  /*9d750*/  LDL.LU R17, [R1+0xd88] ;  /* 0x000d880001117983 */ /* 0x000f220000300800 */
[----:B0-----:R-:W-:-:S02]  /*9d760*/  @P3 IMAD.MOV.U32 R47, RZ, RZ, R10 ;  /* 0x000000ffff2f3224 */ /* 0x001fc400078e000a */
[----:B--2---:R-:W-:-:S05]  /*9d770*/  @P3 IMAD.MOV.U32 R46, RZ, RZ, R9 ;  /* 0x000000ffff2e3224 */ /* 0x004fca00078e0009 */
[----:B------:R-:W2:Y:S04]  /*9d780*/  @P3 LDG.E.U8 R8, desc[UR8][R46.64] ;  /* 0x000000082e083981 */ /* 0x000ea8000c1e1100 */
[----:B---3--:R0:W-:Y:S01]  /*9d790*/  STL [R1+0x4c4], R5 ;  /* 0x0004c40501007387 */ /* 0x0081e20000100800 */
[----:B------:R-:W1:Y:S01]  /*9d7a0*/  S2R R0, SR_TID.X ;  /* 0x0000000000007919 */ /* 0x000e620000002100 */
[----:B------:R-:W-:Y:S06]  /*9d7b0*/  BAR.SYNC.DEFER_BLOCKING 0x0 ;  /* 0x0000000000007b1d */ /* 0x000fec0000010000 */
[----:B0-----:R-:W3:Y:S04]  /*9d7c0*/  LDL.LU R5, [R1+0xd84] ;  /* 0x000d840001057983 */ /* 0x001ee80000300800 */
[----:B------:R-:W3:Y:S04]  /*9d7d0*/  LDL.LU R4, [R1+0xd80] ;  /* 0x000d800001047983 */ /* 0x000ee80000300800 */
[----:B------:R-:W3:Y:S04]  /*9d7e0*/  LDL.LU R3, [R1+0xd7c] ;  /* 0x000d7c0001037983 */ /* 0x000ee80000300800 */
[----:B------:R0:W-:Y:S04]  /*9d7f0*/  STL [R1+0x4b8], R2 ;  /* 0x0004b80201007387 */ /* 0x0001e80000100800 */
        /* <DEDUP_REMOVED lines=8> */
[----:B--2---:R0:W-:Y:S04]  /*9d880*/  STL [R1+0x4ac], R8 ;  /* 0x0004ac0801007387 */ /* 0x0041e80000100800 */
[----:B------:R-:W-:Y:S04]  /*9d890*/  STL [R1+0x39e4], R46 ;  /* 0x0039e42e01007387 */ /* 0x000fe80000100800 */
[----:B------:R-:W-:Y:S04]  /*9d8a0*/  STL [R1+0x39e0], R47 ;  /* 0x0039e02f01007387 */ /* 0x000fe80000100800 */
[----:B------:R-:W2:Y:S04]  /*9d8b0*/  LDL.LU R20, [R1+0xd08] ;  /* 0x000d080001147983 */ /* 0x000ea80000300800 */
[----:B------:R-:W2:Y:S04]  /*9d8c0*/  LDL.LU R72, [R1+0xa84] ;  /* 0x000a840001487983 */ /* 0x000ea80000300800 */
[----:B------:R-:W2:Y:S04]  /*9d8d0*/  LDL.LU R16, [R1+0xa80] ;  /* 0x000a800001107983 */ /* 0x000ea80000300800 */
[----:B------:R-:W2:Y:S04]  /*9d8e0*/  LDL.LU R13, [R1+0xa7c] ;  /* 0x000a7c00010d7983 */ /* 0x000ea80000300800 */
[----:B------:R-:W2:Y:S04]  /*9d8f0*/  LDL.LU R12, [R1+0xb08] ;  /* 0x000b0800010c7983 */ /* 0x000ea80000300800 */
[----:B------:R-:W2:Y:S04]  /*9d900*/  LDL.LU R11, [R1+0xb04] ;  /* 0x000b0400010b7983 */ /* 0x000ea80000300800 */
[----:B------:R-:W2:Y:S01]  /*9d910*/  LDL.LU R10, [R1+0xb00] ;  /* 0x000b0000010a7983 */ /* 0x000ea20000300800 */
[----:B-1----:R-:W-:-:S03]  /*9d920*/  LOP3.LUT R0, R0, 0x7f, RZ, 0xc0, !PT ;  /* 0x0000007f00007812 */ /* 0x002fc600078ec0ff */
[----:B------:R-:W-:Y:S04]  /*9d930*/  STL [R1+0x39e8], R21 ;  /* 0x0039e81501007387 */ /* 0x000fe80000100800 */
[----:B------:R-:W-:Y:S04]  /*9d940*/  STL [R1+0x39ec], R84 ;  /* 0x0039ec5401007387 */ /* 0x000fe80000100800 */
[----:B------:R-:W-:Y:S04]  /*9d950*/  STL [R1+0x39f0], R82 ;  /* 0x0039f05201007387 */ /* 0x000fe80000100800 */
[----:B------:R-:W-:Y:S01]  /*9d960*/  STL [R1+0x39f4], R80 ;  /* 0x0039f45001007387 */ /* 0x000fe20000100800 */
[----:B0-----:R-:W-:-:S03]  /*9d970*/  LOP3.LUT R8, R0, 0x80, RZ, 0xfc, !PT ;  /* 0x0000008000087812 */ /* 0x001fc600078efcff */
[----:B------:R-:W-:Y:S04]  /*9d980*/  STS.U8 [R0+UR4+0x38000], R78 ;  /* 0x0380004e00007988 */ /* 0x000fe80008000004 */
[----:B------:R0:W-:Y:S04]  /*9d990*/  STL [R1+0x39f8], R78 ;  /* 0x0039f84e01007387 */ /* 0x0001e80000100800 */
[----:B------:R1:W-:Y:S04]  /*9d9a0*/  STS.U8 [R0+UR4+0x30000], R80 ;  /* 0x0300005000007988 */ /* 0x0003e80008000004 */
[----:B------:R1:W-:Y:S04]  /*9d9b0*/  STS.U8 [R0+UR4+0x28000], R82 ;  /* 0x0280005200007988 */ /* 0x0003e80008000004 */
[----:B------:R3:W-:Y:S01]  /*9d9c0*/  STS.U8 [R0+UR4+0x20000], R84 ;  /* 0x0200005400007988 */ /* 0x0007e20008000004 */
[----:B------:R-:W-:-:S02]  /*9d9d0*/  ISETP.GE.AND P3, PT, R0, R21, PT ;  /* 0x000000150000720c */ /* 0x000fc40003f66270 */
[----:B------:R-:W-:Y:S01]  /*9d9e0*/  ISETP.GE.AND P5, PT, R8, R21, PT ;  /* 0x000000150800720c */ /* 0x000fe20003fa6270 */
[----:B0-----:R-:W2:Y:S04]  /*9d9f0*/  LDL.LU R78, [R1+0xafc] ;  /* 0x000afc00014e7983 */ /* 0x001ea80000300800 */
[----:B-1----:R-:W2:Y:S04]  /*9da00*/  LDL.LU R80, [R1+0xb88] ;  /* 0x000b880001507983 */ /* 0x002ea80000300800 */
[----:B------:R-:W2:Y:S04]  /*9da10*/  LDL.LU R82, [R1+0xb84] ;  /* 0x000b840001527983 */ /* 0x000ea80000300800 */
[----:B---3--:R-:W3:Y:S04]  /*9da20*/  LDL.LU R84, [R1+0xb80] ;  /* 0x000b800001547983 */ /* 0x008ee80000300800 */
[----:B------:R-:W3:Y:S04]  /*9da30*/  LDL.LU R21, [R1+0xb7c] ;  /* 0x000b7c0001157983 */ /* 0x000ee80000300800 */
[----:B------:R-:W3:Y:S04]  /*9da40*/  LDL.LU R47, [R1+0xc08] ;  /* 0x000c0800012f7983 */ /* 0x000ee80000300800 */
[----:B------:R-:W3:Y:S04]  /*9da50*/  LDL.LU R46, [R1+0xc04] ;  /* 0x000c0400012e7983 */ /* 0x000ee80000300800 */
[----:B------:R-:W3:Y:S04]  /*9da60*/  LDL.LU R9, [R1+0xc00] ;  /* 0x000c000001097983 */ /* 0x000ee80000300800 */
[----:B----4-:R0:W-:Y:S04]  /*9da70*/  STS.U8 [R0+UR4+0x29000], R7 ;  /* 0x0290000700007988 */ /* 0x0101e80008000004 */
        /* <DEDUP_REMOVED lines=31> */
[----:B------:R1:W-:Y:S04]  /*9dc70*/  STS.U8 [R0+UR4+0x2a400], R72 ;  /* 0x02a4004800007988 */ /* 0x0003e80008000004 */
[----:B------:R2:W-:Y:S04]  /*9dc80*/  STS.U8 [R0+UR4+0x32400], R16 ;  /* 0x0324001000007988 */ /* 0x0005e80008000004 */
[----:B------:R0:W-:Y:S04]  /*9dc90*/  STS.U8 [R0+UR4+0x3a400], R13 ;  /* 0x03a4000d00007988 */ /* 0x0001e80008000004 */
[----:B------:R1:W-:Y:S04]  /*9dca0*/  STS.U8 [R0+UR4+0x22000], R12 ;  /* 0x0220000c00007988 */ /* 0x0003e80008000004 */
[----:B------:R2:W-:Y:S04]  /*9dcb0*/  STS.U8 [R0+UR4+0x2a000], R11 ;  /* 0x02a0000b00007988 */ /* 0x0005e80008000004 */
[----:B0-----:R-:W4:Y:S04]  /*9dcc0*/  LDL.LU R20, [R1+0x8fc] ;  /* 0x0008fc0001147983 */ /* 0x001f280000300800 */
[----:B-1----:R-:W4:Y:S04]  /*9dcd0*/  LDL.LU R72, [R1+0x988] ;  /* 0x0009880001487983 */ /* 0x002f280000300800 */
[----:B--2---:R-:W2:Y:S04]  /*9dce0*/  LDL.LU R16, [R1+0x984] ;  /* 0x0009840001107983 */ /* 0x004ea80000300800 */
[----:B------:R-:W2:Y:S04]  /*9dcf0*/  LDL.LU R13, [R1+0x980] ;  /* 0x00098000010d7983 */ /* 0x000ea80000300800 */
[----:B------:R-:W2:Y:S04]  /*9dd00*/  LDL.LU R12, [R1+0x97c] ;  /* 0x00097c00010c7983 */ /* 0x000ea80000300800 */
[----:B------:R0:W-:Y:S04]  /*9dd10*/  STS.U8 [R0+UR4+0x32000], R10 ;  /* 0x0320000a00007988 */ /* 0x0001e80008000004 */
[----:B------:R-:W2:Y:S04]  /*9dd20*/  LDL.LU R11, [R1+0xa08] ;  /* 0x000a0800010b7983 */ /* 0x000ea80000300800 */
[----:B0-----:R-:W2:Y:S04]  /*9dd30*/  LDL.LU R10, [R1+0xa04] ;  /* 0x000a0400010a7983 */ /* 0x001ea80000300800 */
[----:B------:R0:W-:Y:S04]  /*9dd40*/  STS.U8 [R0+UR4+0x3a000], R78 ;  /* 0x03a0004e00007988 */ /* 0x0001e80008000004 */
[----:B------:R1:W-:Y:S04]  /*9dd50*/  STS.U8 [R0+UR4+0x21c00], R80 ;  /* 0x021c005000007988 */ /* 0x0003e80008000004 */
[----:B------:R0:W-:Y:S04]  /*9dd60*/  STS.U8 [R0+UR4+0x29c00], R82 ;  /* 0x029c005200007988 */ /* 0x0001e80008000004 */
[----:B---3--:R3:W-:Y:S04]  /*9dd70*/  STS.U8 [R0+UR4+0x31c00], R84 ;  /* 0x031c005400007988 */ /* 0x0087e80008000004 */
[----:B------:R1:W-:Y:S04]  /*9dd80*/  STS.U8 [R0+UR4+0x39c00], R21 ;  /* 0x039c001500007988 */ /* 0x0003e80008000004 */
[----:B------:R3:W-:Y:S04]  /*9dd90*/  STS.U8 [R0+UR4+0x21800], R47 ;  /* 0x0218002f00007988 */ /* 0x0007e80008000004 */
[----:B0-----:R-:W2:Y:S04]  /*9dda0*/  LDL.LU R78, [R1+0xa00] ;  /* 0x000a0000014e7983 */ /* 0x001ea80000300800 */
[----:B-1----:R-:W2:Y:S04]  /*9ddb0*/  LDL.LU R80, [R1+0x9fc] ;  /* 0x0009fc0001507983 */ /* 0x002ea80000300800 */
[----:B------:R-:W2:Y:S04]  /*9ddc0*/  LDL.LU R82, [R1+0x808] ;  /* 0x0008080001527983 */ /* 0x000ea80000300800 */
[----:B---3--:R-:W3:Y:S04]  /*9ddd0*/  LDL.LU R84, [R1+0x784] ;  /* 0x0007840001547983 */ /* 0x008ee80000300800 */
[----:B------:R-:W3:Y:S04]  /*9dde0*/  LDL.LU R21, [R1+0x780] ;  /* 0x0007800001157983 */ /* 0x000ee80000300800 */
[----:B------:R0:W-:Y:S04]  /*9ddf0*/  STS.U8 [R0+UR4+0x29800], R46 ;  /* 0x0298002e00007988 */ /* 0x0001e80008000004 */
[----:B------:R-:W3:Y:S04]  /*9de00*/  LDL.LU R47, [R1+0x77c] ;  /* 0x00077c00012f7983 */ /* 0x000ee80000300800 */
[----:B------:R1:W-:Y:S04]  /*9de10*/  STS.U8 [R0+UR4+0x31800], R9 ;  /* 0x0318000900007988 */ /* 0x0003e80008000004 */
        /* <DEDUP_REMOVED lines=34> */
[----:B------:R0:W-:Y:S04]  /*9e040*/  STS.U8 [R0+UR4+0x3b000], R20 ;  /* 0x03b0001400007988 */ /* 0x0001e80008000004 */
[----:B------:R1:W-:Y:S04]  /*9e050*/  STS.U8 [R0+UR4+0x22c00], R72 ;  /* 0x022c004800007988 */ /* 0x0003e80008000004 */
[----:B--2---:R2:W-:Y:S04]  /*9e060*/  STS.U8 [R0+UR4+0x2ac00], R16 ;  /* 0x02ac001000007988 */ /* 0x0045e80008000004 */
        /* <DEDUP_REMOVED lines=11> */
[----:B------:R-:W-:Y:S04]  /*9e120*/  STS.U8 [R0+UR4+0x32800], R78 ;  /* 0x0328004e00007988 */ /* 0x000fe80008000004 */
[----:B------:R-:W-:Y:S04]  /*9e130*/  STS.U8 [R0+UR4+0x3a800], R80 ;  /* 0x03a8005000007988 */ /* 0x000fe80008000004 */
[----:B------:R-:W-:Y:S04]  /*9e140*/  STS.U8 [R0+UR4+0x23800], R82 ;  /* 0x0238005200007988 */ /* 0x000fe80008000004 */
[----:B---3--:R-:W-:Y:S04]  /*9e150*/  STS.U8 [R0+UR4+0x2bc00], R84 ;  /* 0x02bc005400007988 */ /* 0x008fe80008000004 */
        /* <DEDUP_REMOVED lines=8> */
[----:B------:R0:W-:Y:S04]  /*9e1e0*/  STS.U8 [R0+UR4+0x3c800], R90 ;  /* 0x03c8005a00007988 */ /* 0x0001e80008000004 */
[----:B------:R1:W-:Y:S04]  /*9e1f0*/  STS.U8 [R0+UR4+0x24800], R91 ;  /* 0x0248005b00007988 */ /* 0x0003e80008000004 */
[----:B0-----:R-:W3:Y:S04]  /*9e200*/  LDL.LU R90, [R1+0x3b4] ;  /* 0x0003b400015a7983 */ /* 0x001ee80000300800 */
[----:B------:R0:W-:Y:S04]  /*9e210*/  STS.U8 [R0+UR4+0x2cc00], R92 ;  /* 0x02cc005c00007988 */ /* 0x0001e80008000004 */
[----:B------:R4:W-:Y:S04]  /*9e220*/  STS.U8 [R0+UR4+0x34c00], R93 ;  /* 0x034c005d00007988 */ /* 0x0009e80008000004 */
[----:B-1----:R-:W3:Y:S04]  /*9e230*/  LDL.LU R91, [R1+0x3b0] ;  /* 0x0003b000015b7983 */ /* 0x002ee80000300800 */
[----:B0-----:R-:W3:Y:S04]  /*9e240*/  LDL.LU R92, [R1+0x3ac] ;  /* 0x0003ac00015c7983 */ /* 0x001ee80000300800 */
[----:B----4-:R-:W4:Y:S04]  /*9e250*/  LDL.LU R93, [R1+0x3b8] ;  /* 0x0003b800015d7983 */ /* 0x010f280000300800 */
        /* <DEDUP_REMOVED lines=9> */
[----:B------:R1:W-:Y:S04]  /*9e2f0*/  STS.U8 [R0+UR4+0x3d400], R11 ;  /* 0x03d4000b00007988 */ /* 0x0003e80008000004 */
[----:B0-----:R-:W2:Y:S04]  /*9e300*/  LDL.LU R13, [R1+0x324] ;  /* 0x00032400010d7983 */ /* 0x001ea80000300800 */
[----:B------:R0:W-:Y:S04]  /*9e310*/  STS.U8 [R0+UR4+0x25400], R10 ;  /* 0x0254000a00007988 */ /* 0x0001e80008000004 */
[----:B-1----:R-:W2:Y:S04]  /*9e320*/  LDL.LU R11, [R1+0x320] ;  /* 0x00032000010b7983 */ /* 0x002ea80000300800 */
        /* <DEDUP_REMOVED lines=30> */
[----:B------:R1:W-:Y:S04]  /*9e510*/  STS.U8 [R0+UR4+0x35800], R91 ;  /* 0x0358005b00007988 */ /* 0x0003e80008000004 */
[----:B0-----:R-:W3:Y:S04]  /*9e520*/  LDL.LU R90, [R1+0x3a6c] ;  /* 0x003a6c00015a7983 */ /* 0x001ee80000300800 */
[----:B------:R0:W-:Y:S04]  /*9e530*/  STS.U8 [R0+UR4+0x3d800], R92 ;  /* 0x03d8005c00007988 */ /* 0x0001e80008000004 */
[----:B----4-:R4:W-:Y:S04]  /*9e540*/  STS.U8 [R0+UR4+0x25800], R93 ;  /* 0x0258005d00007988 */ /* 0x0109e80008000004 */
[----:B-1----:R-:W3:Y:S04]  /*9e550*/  LDL.LU R91, [R1+0x3a68] ;  /* 0x003a6800015b7983 */ /* 0x002ee80000300800 */
[----:B0-----:R-:W3:Y:S04]  /*9e560*/  LDL.LU R92, [R1+0x3a64] ;  /* 0x003a6400015c7983 */ /* 0x001ee80000300800 */
[----:B----4-:R-:W4:Y:S04]  /*9e570*/  LDL.LU R93, [R1+0x3a60] ;  /* 0x003a6000015d7983 */ /* 0x010f280000300800 */
[----:B------:R-:W-:Y:S04]  /*9e580*/  STS.U8 [R0+UR4+0x2f800], R71 ;  /* 0x02f8004700007988 */ /* 0x000fe80008000004 */
[----:B------:R-:W-:Y:S04]  /*9e590*/  STS.U8 [R0+UR4+0x37800], R69 ;  /* 0x0378004500007988 */ /* 0x000fe80008000004 */
[----:B--2---:R0:W-:Y:S04]  /*9e5a0*/  STS.U8 [R0+UR4+0x2dc00], R13 ;  /* 0x02dc000d00007988 */ /* 0x0041e80008000004 */
[----:B------:R1:W-:Y:S04]  /*9e5b0*/  STS.U8 [R0+UR4+0x35c00], R11 ;  /* 0x035c000b00007988 */ /* 0x0003e80008000004 */
[----:B0-----:R-:W2:Y:S04]  /*9e5c0*/  LDL.LU R13, [R1+0x3a5c] ;  /* 0x003a5c00010d7983 */ /* 0x001ea80000300800 */
[----:B-1----:R-:W2:Y:S04]  /*9e5d0*/  LDL.LU R11, [R1+0x3a58] ;  /* 0x003a5800010b7983 */ /* 0x002ea80000300800 */
[----:B------:R0:W-:Y:S04]  /*9e5e0*/  STS.U8 [R0+UR4+0x3dc00], R10 ;  /* 0x03dc000a00007988 */ /* 0x0001e80008000004 */
[----:B------:R1:W-:Y:S04]  /*9e5f0*/  STS.U8 [R0+UR4+0x25c00], R78 ;  /* 0x025c004e00007988 */ /* 0x0003e80008000004 */
[----:B------:R0:W-:Y:S04]  /*9e600*/  STS.U8 [R0+UR4+0x2e000], R80 ;  /* 0x02e0005000007988 */ /* 0x0001e80008000004 */
[----:B------:R0:W-:Y:S04]  /*9e610*/  STS.U8 [R0+UR4+0x36000], R82 ;  /* 0x0360005200007988 */ /* 0x0001e80008000004 */
[----:B------:R1:W-:Y:S04]  /*9e620*/  STS.U8 [R0+UR4+0x3e000], R84 ;  /* 0x03e0005400007988 */ /* 0x0003e80008000004 */
[----:B------:R1:W-:Y:S04]  /*9e630*/  STS.U8 [R0+UR4+0x26000], R21 ;  /* 0x0260001500007988 */ /* 0x0003e80008000004 */
[----:B0-----:R-:W2:Y:S04]  /*9e640*/  LDL.LU R10, [R1+0x3a54] ;  /* 0x003a5400010a7983 */ /* 0x001ea80000300800 */
[----:B-1----:R-:W3:Y:S04]  /*9e650*/  LDL.LU R78, [R1+0xcec] ;  /* 0x000cec00014e7983 */ /* 0x002ee80000300800 */
[----:B------:R-:W3:Y:S04]  /*9e660*/  LDL.LU R80, [R1+0xd78] ;  /* 0x000d780001507983 */ /* 0x000ee80000300800 */
[----:B------:R-:W3:Y:S04]  /*9e670*/  LDL.LU R82, [R1+0xd74] ;  /* 0x000d740001527983 */ /* 0x000ee80000300800 */
        /* <DEDUP_REMOVED lines=39> */
[----:B0-----:R-:W4:Y:S04]  /*9e8f0*/  LDL.LU R12, [R1+0xaf0] ;  /* 0x000af000010c7983 */ /* 0x001f280000300800 */
[----:B------:R0:W-:Y:S04]  /*9e900*/  STL [R1+0x39fc], R71 ;  /* 0x0039fc4701007387 */ /* 0x0001e80000100800 */
[----:B0-----:R-:W4:Y:S04]  /*9e910*/  LDL.LU R71, [R1+0xcf0] ;  /* 0x000cf00001477983 */ /* 0x001f280000300800 */
[----:B------:R0:W-:Y:S04]  /*9e920*/  STL [R1+0x3a00], R69 ;  /* 0x003a004501007387 */ /* 0x0001e80000100800 */
[----:B0-----:R-:W4:Y:S04]  /*9e930*/  LDL.LU R69, [R1+0xcf4] ;  /* 0x000cf40001457983 */ /* 0x001f280000300800 */
[----:B------:R-:W-:Y:S04]  /*9e940*/  STL [R1+0x3a04], R67 ;  /* 0x003a044301007387 */ /* 0x000fe80000100800 */
[----:B------:R-:W-:Y:S04]  /*9e950*/  STL [R1+0x3a08], R74 ;  /* 0x003a084a01007387 */ /* 0x000fe80000100800 */
[----:B------:R-:W-:Y:S04]  /*9e960*/  STL [R1+0x3a0c], R38 ;  /* 0x003a0c2601007387 */ /* 0x000fe80000100800 */
[----:B------:R-:W-:Y:S04]  /*9e970*/  STL [R1+0x3a10], R39 ;  /* 0x003a102701007387 */ /* 0x000fe80000100800 */
[----:B------:R-:W-:Y:S04]  /*9e980*/  STS.U8 [R0+UR4+0x3fc00], R40 ;  /* 0x03fc002800007988 */ /* 0x000fe80008000004 */
[----:B------:R0:W-:Y:S04]  /*9e990*/  STL [R1+0x3a14], R40 ;  /* 0x003a142801007387 */ /* 0x0001e80000100800 */
[----:B------:R1:W-:Y:S04]  /*9e9a0*/  STS.U8 [R0+UR4+0x37c00], R39 ;  /* 0x037c002700007988 */ /* 0x0003e80008000004 */
[----:B------:R0:W-:Y:S04]  /*9e9b0*/  STS.U8 [R0+UR4+0x2fc00], R38 ;  /* 0x02fc002600007988 */ /* 0x0001e80008000004 */
[----:B------:R0:W-:Y:S04]  /*9e9c0*/  STS.U8 [R0+UR4+0x27800], R74 ;  /* 0x0278004a00007988 */ /* 0x0001e80008000004 */
[----:B------:R1:W-:Y:S04]  /*9e9d0*/  STS.U8 [R0+UR4+0x3f800], R67 ;  /* 0x03f8004300007988 */ /* 0x0003e80008000004 */
[----:B------:R-:W-:Y:S04]  /*9e9e0*/  STS.U8 [R0+UR4+0x27c00], R37 ;  /* 0x027c002500007988 */ /* 0x000fe80008000004 */
[----:B0-----:R-:W4:Y:S04]  /*9e9f0*/  LDL.LU R40, [R1+0xaec] ;  /* 0x000aec0001287983 */ /* 0x001f280000300800 */
[----:B-1----:R-:W4:Y:S04]  /*9ea00*/  LDL.LU R39, [R1+0xb78] ;  /* 0x000b780001277983 */ /* 0x002f280000300800 */
[----:B------:R-:W4:Y:S04]  /*9ea10*/  LDL.LU R38, [R1+0xb74] ;  /* 0x000b740001267983 */ /* 0x000f280000300800 */
[----:B------:R-:W4:Y:S04]  /*9ea20*/  LDL.LU R74, [R1+0xb70] ;  /* 0x000b7000014a7983 */ /* 0x000f280000300800 */
[----:B------:R-:W4:Y:S04]  /*9ea30*/  LDL.LU R67, [R1+0xb6c] ;  /* 0x000b6c0001437983 */ /* 0x000f280000300800 */
[----:B--2---:R0:W-:Y:S02]  /*9ea40*/  STS.U8 [R0+UR4+0x27400], R10 ;  /* 0x0274000a00007988 */ /* 0x0041e40008000004 */
[----:B0-----:R-:W-:-:S05]  /*9ea50*/  LOP3.LUT R10, R0, 0x10, RZ, 0x3c, !PT ;  /* 0x00000010000a7812 */ /* 0x001fca00078e3cff */
[----:B---3--:R-:W-:Y:S04]  /*9ea60*/  STS.U8 [R10+UR4+0x39080], R78 ;  /* 0x0390804e0a007988 */ /* 0x008fe80008000004 */
        /* <DEDUP_REMOVED lines=23> */
[----:B0-----:R-:W2:Y:S04]  /*9ebe0*/  LDL.LU R69, [R1+0xbf8] ;  /* 0x000bf80001457983 */ /* 0x001ea80000300800 */
        /* <DEDUP_REMOVED lines=119> */
[----:B------:R0:W-:Y:S04]  /*9f360*/  STS.U8 [R10+UR4+0x34880], R7 ;  /* 0x034880070a007988 */ /* 0x0001e80008000004 */
[----:B------:R-:W4:Y:S04]  /*9f370*/  LDL.LU R9, [R1+0x20c] ;  /* 0x00020c0001097983 */ /* 0x000f280000300800 */
[----:B------:R-:W4:Y:S04]  /*9f380*/  LDL.LU R8, [R1+0x218] ;  /* 0x0002180001087983 */ /* 0x000f280000300800 */
[----:B------:R1:W-:Y:S04]  /*9f390*/  STS.U8 [R10+UR4+0x3c880], R6 ;  /* 0x03c880060a007988 */ /* 0x0003e80008000004 */
[----:B------:R0:W-:Y:S04]  /*9f3a0*/  STS.U8 [R10+UR4+0x24880], R19 ;  /* 0x024880130a007988 */ /* 0x0001e80008000004 */
[----:B------:R1:W-:Y:S04]  /*9f3b0*/  STS.U8 [R10+UR4+0x2cc80], R17 ;  /* 0x02cc80110a007988 */ /* 0x0003e80008000004 */
[----:B------:R1:W-:Y:S04]  /*9f3c0*/  STS.U8 [R10+UR4+0x34c80], R5 ;  /* 0x034c80050a007988 */ /* 0x0003e80008000004 */
[----:B0-----:R-:W4:Y:S04]  /*9f3d0*/  LDL.LU R7, [R1+0x194] ;  /* 0x0001940001077983 */ /* 0x001f280000300800 */
[----:B-1----:R-:W4:Y:S04]  /*9f3e0*/  LDL.LU R6, [R1+0x190] ;  /* 0x0001900001067983 */ /* 0x002f280000300800 */
[----:B------:R0:W-:Y:S04]  /*9f3f0*/  STS.U8 [R10+UR4+0x3cc80], R4 ;  /* 0x03cc80040a007988 */ /* 0x0001e80008000004 */
[----:B------:R-:W4:Y:S04]  /*9f400*/  LDL.LU R19, [R1+0x18c] ;  /* 0x00018c0001137983 */ /* 0x000f280000300800 */
[----:B------:R-:W4:Y:S04]  /*9f410*/  LDL.LU R17, [R1+0x198] ;  /* 0x0001980001117983 */ /* 0x000f280000300800 */
[----:B------:R-:W4:Y:S04]  /*9f420*/  LDL.LU R5, [R1+0x114] ;  /* 0x0001140001057983 */ /* 0x000f280000300800 */
[----:B------:R1:W-:Y:S04]  /*9f430*/  STS.U8 [R10+UR4+0x24c80], R3 ;  /* 0x024c80030a007988 */ /* 0x0003e80008000004 */
[----:B------:R0:W-:Y:S04]  /*9f440*/  STS.U8 [R10+UR4+0x2d080], R2 ;  /* 0x02d080020a007988 */ /* 0x0001e80008000004 */
[----:B------:R1:W-:Y:S04]  /*9f450*/  STS.U8 [R10+UR4+0x35080], R15 ;  /* 0x0350800f0a007988 */ /* 0x0003e80008000004 */
[----:B------:R1:W-:Y:S04]  /*9f460*/  STS.U8 [R10+UR4+0x3d080], R14 ;  /* 0x03d0800e0a007988 */ /* 0x0003e80008000004 */
[----:B0-----:R-:W4:Y:S04]  /*9f470*/  LDL.LU R4, [R1+0x110] ;  /* 0x0001100001047983 */ /* 0x001f280000300800 */
[----:B------:R0:W-:Y:S04]  /*9f480*/  STS.U8 [R10+UR4+0x25080], R18 ;  /* 0x025080120a007988 */ /* 0x0001e80008000004 */
[----:B------:R0:W-:Y:S04]  /*9f490*/  STS.U8 [R10+UR4+0x2d480], R20 ;  /* 0x02d480140a007988 */ /* 0x0001e80008000004 */
[----:B-1----:R-:W4:Y:S04]  /*9f4a0*/  LDL.LU R3, [R1+0x10c] ;  /* 0x00010c0001037983 */ /* 0x002f280000300800 */
[----:B------:R-:W4:Y:S04]  /*9f4b0*/  LDL.LU R2, [R1+0x118] ;  /* 0x0001180001027983 */ /* 0x000f280000300800 */
[----:B------:R-:W4:Y:S04]  /*9f4c0*/  LDL.LU R15, [R1+0xa4] ;  /* 0x0000a400010f7983 */ /* 0x000f280000300800 */
[----:B------:R-:W4:Y:S04]  /*9f4d0*/  LDL.LU R14, [R1+0xa0] ;  /* 0x0000a000010e7983 */ /* 0x000f280000300800 */
[----:B------:R1:W-:Y:S04]  /*9f4e0*/  STS.U8 [R10+UR4+0x35480], R72 ;  /* 0x035480480a007988 */ /* 0x0003e80008000004 */
[----:B0-----:R-:W4:Y:S04]  /*9f4f0*/  LDL.LU R18, [R1+0x9c] ;  /* 0x00009c0001127983 */ /* 0x001f280000300800 */
[----:B------:R-:W4:Y:S04]  /*9f500*/  LDL.LU R20, [R1+0xa8] ;  /* 0x0000a80001147983 */ /* 0x000f280000300800 */
[----:B------:R0:W-:Y:S04]  /*9f510*/  STS.U8 [R10+UR4+0x3d480], R16 ;  /* 0x03d480100a007988 */ /* 0x0001e80008000004 */
[----:B------:R0:W-:Y:S04]  /*9f520*/  STS.U8 [R10+UR4+0x25480], R12 ;  /* 0x0254800c0a007988 */ /* 0x0001e80008000004 */
[----:B-1----:R-:W4:Y:S04]  /*9f530*/  LDL.LU R72, [R1+0x34] ;  /* 0x0000340001487983 */ /* 0x002f280000300800 */
[----:B0-----:R-:W4:Y:S04]  /*9f540*/  LDL.LU R16, [R1+0x30] ;  /* 0x0000300001107983 */ /* 0x001f280000300800 */
[----:B------:R-:W4:Y:S04]  /*9f550*/  LDL.LU R12, [R1+0x2c] ;  /* 0x00002c00010c7983 */ /* 0x000f280000300800 */
[----:B--2---:R0:W-:Y:S04]  /*9f560*/  STS.U8 [R10+UR4+0x25c80], R78 ;  /* 0x025c804e0a007988 */ /* 0x0041e80008000004 */
[----:B---3--:R1:W-:Y:S04]  /*9f570*/  STS.U8 [R10+UR4+0x2e080], R80 ;  /* 0x02e080500a007988 */ /* 0x0083e80008000004 */
[----:B----4-:R2:W-:Y:S04]  /*9f580*/  STS.U8 [R10+UR4+0x36080], R82 ;  /* 0x036080520a007988 */ /* 0x0105e80008000004 */
[----:B------:R3:W-:Y:S04]  /*9f590*/  STS.U8 [R10+UR4+0x3e080], R84 ;  /* 0x03e080540a007988 */ /* 0x0007e80008000004 */
[----:B0-----:R-:W4:Y:S04]  /*9f5a0*/  LDL.LU R78, [R1+0xce4] ;  /* 0x000ce400014e7983 */ /* 0x001f280000300800 */
[----:B-1----:R-:W4:Y:S04]  /*9f5b0*/  LDL.LU R80, [R1+0xce0] ;  /* 0x000ce00001507983 */ /* 0x002f280000300800 */
[----:B--2---:R-:W2:Y:S04]  /*9f5c0*/  LDL.LU R82, [R1+0xcdc] ;  /* 0x000cdc0001527983 */ /* 0x004ea80000300800 */
[----:B------:R0:W-:Y:S04]  /*9f5d0*/  STS.U8 [R10+UR4+0x26080], R21 ;  /* 0x026080150a007988 */ /* 0x0001e80008000004 */
[----:B---3--:R-:W3:Y:S04]  /*9f5e0*/  LDL.LU R84, [R1+0xd68] ;  /* 0x000d680001547983 */ /* 0x008ee80000300800 */
[----:B------:R1:W-:Y:S04]  /*9f5f0*/  STS.U8 [R10+UR4+0x2e480], R47 ;  /* 0x02e4802f0a007988 */ /* 0x0003e80008000004 */
        /* <DEDUP_REMOVED lines=8> */
[----:B------:R-:W3:Y:S04]  /*9f680*/  LDL.LU R8, [R1+0xde4] ;  /* 0x000de40001087983 */ /* 0x000ee80000300800 */
[----:B------:R1:W-:Y:S04]  /*9f690*/  STS.U8 [R10+UR4+0x36880], R6 ;  /* 0x036880060a007988 */ /* 0x0003e80008000004 */
[----:B------:R0:W-:Y:S04]  /*9f6a0*/  STS.U8 [R10+UR4+0x3e880], R19 ;  /* 0x03e880130a007988 */ /* 0x0001e80008000004 */
[----:B------:R1:W-:Y:S04]  /*9f6b0*/  STS.U8 [R10+UR4+0x26880], R17 ;  /* 0x026880110a007988 */ /* 0x0003e80008000004 */
[----:B------:R1:W-:Y:S04]  /*9f6c0*/  STS.U8 [R10+UR4+0x2ec80], R5 ;  /* 0x02ec80050a007988 */ /* 0x0003e80008000004 */
[----:B0-----:R-:W3:Y:S04]  /*9f6d0*/  LDL.LU R7, [R1+0xde0] ;  /* 0x000de00001077983 */ /* 0x001ee80000300800 */
[----:B-1----:R-:W3:Y:S04]  /*9f6e0*/  LDL.LU R6, [R1+0xddc] ;  /* 0x000ddc0001067983 */ /* 0x002ee80000300800 */
[----:B------:R0:W-:Y:S04]  /*9f6f0*/  STS.U8 [R10+UR4+0x36c80], R4 ;  /* 0x036c80040a007988 */ /* 0x0001e80008000004 */
[----:B------:R-:W3:Y:S04]  /*9f700*/  LDL.LU R19, [R1+0xe68] ;  /* 0x000e680001137983 */ /* 0x000ee80000300800 */
[----:B------:R-:W3:Y:S04]  /*9f710*/  LDL.LU R17, [R1+0xe64] ;  /* 0x000e640001117983 */ /* 0x000ee80000300800 */
[----:B------:R-:W3:Y:S04]  /*9f720*/  LDL.LU R5, [R1+0xe60] ;  /* 0x000e600001057983 */ /* 0x000ee80000300800 */
[----:B------:R1:W-:Y:S04]  /*9f730*/  STS.U8 [R10+UR4+0x3ec80], R3 ;  /* 0x03ec80030a007988 */ /* 0x0003e80008000004 */
[----:B------:R0:W-:Y:S04]  /*9f740*/  STS.U8 [R10+UR4+0x26c80], R2 ;  /* 0x026c80020a007988 */ /* 0x0001e80008000004 */
[----:B------:R1:W-:Y:S04]  /*9f750*/  STS.U8 [R10+UR4+0x2f080], R15 ;  /* 0x02f0800f0a007988 */ /* 0x0003e80008000004 */
[----:B------:R1:W-:Y:S04]  /*9f760*/  STS.U8 [R10+UR4+0x37080], R14 ;  /* 0x0370800e0a007988 */ /* 0x0003e80008000004 */
[----:B0-----:R-:W3:Y:S04]  /*9f770*/  LDL.LU R4, [R1+0xe5c] ;  /* 0x000e5c0001047983 */ /* 0x001ee80000300800 */
[----:B------:R0:W-:Y:S04]  /*9f780*/  STS.U8 [R10+UR4+0x3f080], R18 ;  /* 0x03f080120a007988 */ /* 0x0001e80008000004 */
[----:B------:R0:W-:Y:S04]  /*9f790*/  STS.U8 [R10+UR4+0x27080], R20 ;  /* 0x027080140a007988 */ /* 0x0001e80008000004 */
[----:B-1----:R-:W3:Y:S04]  /*9f7a0*/  LDL.LU R3, [R1+0xee8] ;  /* 0x000ee80001037983 */ /* 0x002ee80000300800 */
[----:B------:R-:W3:Y:S04]  /*9f7b0*/  LDL.LU R2, [R1+0xee4] ;  /* 0x000ee40001027983 */ /* 0x000ee80000300800 */
[----:B------:R-:W3:Y:S04]  /*9f7c0*/  LDL.LU R15, [R1+0xee0] ;  /* 0x000ee000010f7983 */ /* 0x000ee80000300800 */
[----:B------:R-:W3:Y:S04]  /*9f7d0*/  LDL.LU R14, [R1+0xedc] ;  /* 0x000edc00010e7983 */ /* 0x000ee80000300800 */
[----:B------:R1:W-:Y:S04]  /*9f7e0*/  STS.U8 [R10+UR4+0x2f480], R72 ;  /* 0x02f480480a007988 */ /* 0x0003e80008000004 */
[----:B0-----:R-:W3:Y:S04]  /*9f7f0*/  LDL.LU R18, [R1+0xce8] ;  /* 0x000ce80001127983 */ /* 0x001ee80000300800 */
[----:B------:R-:W3:Y:S04]  /*9f800*/  LDL.LU R20, [R1+0xa64] ;  /* 0x000a640001147983 */ /* 0x000ee80000300800 */
[----:B------:R0:W-:Y:S04]  /*9f810*/  STS.U8 [R10+UR4+0x37480], R16 ;  /* 0x037480100a007988 */ /* 0x0001e80008000004 */
[----:B------:R0:W-:Y:S04]  /*9f820*/  STS.U8 [R10+UR4+0x3f480], R12 ;  /* 0x03f4800c0a007988 */ /* 0x0001e80008000004 */
[----:B-1----:R-:W3:Y:S04]  /*9f830*/  LDL.LU R72, [R1+0xa60] ;  /* 0x000a600001487983 */ /* 0x002ee80000300800 */
[----:B0-----:R-:W3:Y:S04]  /*9f840*/  LDL.LU R16, [R1+0xa5c] ;  /* 0x000a5c0001107983 */ /* 0x001ee80000300800 */
[----:B------:R-:W3:Y:S04]  /*9f850*/  LDL.LU R12, [R1+0xae8] ;  /* 0x000ae800010c7983 */ /* 0x000ee80000300800 */
        /* <DEDUP_REMOVED lines=22> */
[----:B------:R-:W3:Y:S04]  /*9f9c0*/  LDL.LU R69, [R1+0xb60] ;  /* 0x000b600001457983 */ /* 0x000ee80000300800 */
[----:B0-----:R-:W3:Y:S01]  /*9f9d0*/  LDL.LU R71, [R1+0xb5c] ;  /* 0x000b5c0001477983 */ /* 0x001ee20000300800 */
[----:B------:R-:W-:-:S04]  /*9f9e0*/  LOP3.LUT R11, R11, 0x7f, RZ, 0xc0, !PT ;  /* 0x0000007f0b0b7812 */ /* 0x000fc800078ec0ff */
[----:B------:R-:W-:-:S05]  /*9f9f0*/  LOP3.LUT R11, R11, 0x20, RZ, 0x3c, !PT ;  /* 0x000000200b0b7812 */ /* 0x000fca00078e3cff */
[----:B----4-:R0:W-:Y:S04]  /*9fa00*/  STS.U8 [R11+UR4+0x29100], R78 ;  /* 0x0291004e0b007988 */ /* 0x0101e80008000004 */
[----:B------:R1:W-:Y:S04]  /*9fa10*/  STS.U8 [R11+UR4+0x31100], R80 ;  /* 0x031100500b007988 */ /* 0x0003e80008000004 */
[----:B--2---:R2:W-:Y:S04]  /*9fa20*/  STS.U8 [R11+UR4+0x39100], R82 ;  /* 0x039100520b007988 */ /* 0x0045e80008000004 */
[----:B---3--:R3:W-:Y:S04]  /*9fa30*/  STS.U8 [R11+UR4+0x20d00], R84 ;  /* 0x020d00540b007988 */ /* 0x0087e80008000004 */
        /* <DEDUP_REMOVED lines=54> */
[----:B------:R-:W3:Y:S04]  /*9fda0*/  LDL.LU R67, [R1+0x7e8] ;  /* 0x0007e80001437983 */ /* 0x000ee80000300800 */
[----:B------:R1:W-:Y:S04]  /*9fdb0*/  STS.U8 [R11+UR4+0x39d00], R71 ;  /* 0x039d00470b007988 */ /* 0x0003e80008000004 */
[----:B0-----:R-:W3:Y:S04]  /*9fdc0*/  LDL.LU R69, [R1+0x764] ;  /* 0x0007640001457983 */ /* 0x001ee80000300800 */
[----:B-1----:R-:W3:Y:S04]  /*9fdd0*/  LDL.LU R71, [R1+0x760] ;  /* 0x0007600001477983 */ /* 0x002ee80000300800 */
        /* <DEDUP_REMOVED lines=13> */
[----:B0-----:R-:W2:Y:S04]  /*9feb0*/  LDL.LU R21, [R1+0x6cc] ;  /* 0x0006cc0001157983 */ /* 0x001ea80000300800 */
[----:B-1----:R-:W2:Y:S04]  /*9fec0*/  LDL.LU R47, [R1+0x6d8] ;  /* 0x0006d800012f7983 */ /* 0x002ea80000300800 */
[----:B------:R-:W2:Y:S04]  /*9fed0*/  LDL.LU R46, [R1+0x644] ;  /* 0x00064400012e7983 */ /* 0x000ea80000300800 */
[----:B------:R0:W-:Y:S04]  /*9fee0*/  STS.U8 [R11+UR4+0x2b900], R7 ;  /* 0x02b900070b007988 */ /* 0x0001e80008000004 */
[----:B------:R-:W2:Y:S04]  /*9fef0*/  LDL.LU R9, [R1+0x640] ;  /* 0x0006400001097983 */ /* 0x000ea80000300800 */
[----:B------:R-:W2:Y:S04]  /*9ff00*/  LDL.LU R8, [R1+0x63c] ;  /* 0x00063c0001087983 */ /* 0x000ea80000300800 */
[----:B------:R1:W-:Y:S04]  /*9ff10*/  STS.U8 [R11+UR4+0x33900], R6 ;  /* 0x033900060b007988 */ /* 0x0003e80008000004 */
[----:B------:R0:W-:Y:S04]  /*9ff20*/  STS.U8 [R11+UR4+0x3b900], R19 ;  /* 0x03b900130b007988 */ /* 0x0001e80008000004 */
[----:B------:R1:W-:Y:S04]  /*9ff30*/  STS.U8 [R11+UR4+0x23500], R17 ;  /* 0x023500110b007988 */ /* 0x0003e80008000004 */
[----:B------:R1:W-:Y:S04]  /*9ff40*/  STS.U8 [R11+UR4+0x2b500], R5 ;  /* 0x02b500050b007988 */ /* 0x0003e80008000004 */
[----:B0-----:R-:W2:Y:S04]  /*9ff50*/  LDL.LU R7, [R1+0x648] ;  /* 0x0006480001077983 */ /* 0x001ea80000300800 */
[----:B-1----:R-:W2:Y:S04]  /*9ff60*/  LDL.LU R6, [R1+0x5b4] ;  /* 0x0005b40001067983 */ /* 0x002ea80000300800 */
[----:B------:R0:W-:Y:S04]  /*9ff70*/  STS.U8 [R11+UR4+0x33500], R4 ;  /* 0x033500040b007988 */ /* 0x0001e80008000004 */
[----:B------:R-:W2:Y:S04]  /*9ff80*/  LDL.LU R19, [R1+0x5b0] ;  /* 0x0005b00001137983 */ /* 0x000ea80000300800 */
[----:B------:R-:W2:Y:S04]  /*9ff90*/  LDL.LU R17, [R1+0x5ac] ;  /* 0x0005ac0001117983 */ /* 0x000ea80000300800 */
[----:B------:R-:W2:Y:S04]  /*9ffa0*/  LDL.LU R5, [R1+0x5b8] ;  /* 0x0005b80001057983 */ /* 0x000ea80000300800 */
[----:B------:R1:W-:Y:S04]  /*9ffb0*/  STS.U8 [R11+UR4+0x3b500], R3 ;  /* 0x03b500030b007988 */ /* 0x0003e80008000004 */
[----:B------:R0:W-:Y:S04]  /*9ffc0*/  STS.U8 [R11+UR4+0x23100], R2 ;  /* 0x023100020b007988 */ /* 0x0001e80008000004 */
[----:B------:R1:W-:Y:S04]  /*9ffd0*/  STS.U8 [R11+UR4+0x2b100], R15 ;  /* 0x02b1000f0b007988 */ /* 0x0003e80008000004 */
[----:B------:R1:W-:Y:S04]  /*9ffe0*/  STS.U8 [R11+UR4+0x33100], R14 ;  /* 0x0331000e0b007988 */ /* 0x0003e80008000004 */
[----:B0-----:R-:W2:Y:S04]  /*9fff0*/  LDL.LU R4, [R1+0x524] ;  /* 0x0005240001047983 */ /* 0x001ea80000300800 */
[----:B------:R0:W-:Y:S04]  /*a0000*/  STS.U8 [R11+UR4+0x3b100], R18 ;  /* 0x03b100120b007988 */ /* 0x0001e80008000004 */
[----:B------:R0:W-:Y:S04]  /*a0010*/  STS.U8 [R11+UR4+0x22d00], R20 ;  /* 0x022d00140b007988 */ /* 0x0001e80008000004 */
[----:B-1----:R-:W2:Y:S04]  /*a0020*/  LDL.LU R3, [R1+0x520] ;  /* 0x0005200001037983 */ /* 0x002ea80000300800 */
[----:B------:R-:W2:Y:S04]  /*a0030*/  LDL.LU R2, [R1+0x51c] ;  /* 0x00051c0001027983 */ /* 0x000ea80000300800 */
[----:B------:R-:W2:Y:S04]  /*a0040*/  LDL.LU R15, [R1+0x528] ;  /* 0x00052800010f7983 */ /* 0x000ea80000300800 */
[----:B------:R-:W2:Y:S04]  /*a0050*/  LDL.LU R14, [R1+0x494] ;  /* 0x00049400010e7983 */ /* 0x000ea80000300800 */
[----:B------:R1:W-:Y:S04]  /*a0060*/  STS.U8 [R11+UR4+0x2ad00], R72 ;  /* 0x02ad00480b007988 */ /* 0x0003e80008000004 */
[----:B0-----:R-:W2:Y:S04]  /*a0070*/  LDL.LU R18, [R1+0x490] ;  /* 0x0004900001127983 */ /* 0x001ea80000300800 */
[----:B------:R-:W2:Y:S04]  /*a0080*/  LDL.LU R20, [R1+0x48c] ;  /* 0x00048c0001147983 */ /* 0x000ea80000300800 */
[----:B------:R0:W-:Y:S04]  /*a0090*/  STS.U8 [R11+UR4+0x32d00], R16 ;  /* 0x032d00100b007988 */ /* 0x0001e80008000004 */
[----:B------:R0:W-:Y:S04]  /*a00a0*/  STS.U8 [R11+UR4+0x3ad00], R12 ;  /* 0x03ad000c0b007988 */ /* 0x0001e80008000004 */
[----:B-1----:R-:W2:Y:S04]  /*a00b0*/  LDL.LU R72, [R1+0x498] ;  /* 0x0004980001487983 */ /* 0x002ea80000300800 */
[----:B0-----:R-:W2:Y:S04]  /*a00c0*/  LDL.LU R16, [R1+0x414] ;  /* 0x0004140001107983 */ /* 0x001ea80000300800 */
[----:B------:R-:W2:Y:S04]  /*a00d0*/  LDL.LU R12, [R1+0x410] ;  /* 0x00041000010c7983 */ /* 0x000ea80000300800 */
[----:B------:R-:W-:Y:S04]  /*a00e0*/  STS.U8 [R11+UR4+0x22900], R40 ;  /* 0x022900280b007988 */ /* 0x000fe80008000004 */
[----:B------:R-:W-:Y:S04]  /*a00f0*/  STS.U8 [R11+UR4+0x2a900], R39 ;  /* 0x02a900270b007988 */ /* 0x000fe80008000004 */
[----:B------:R-:W-:Y:S04]  /*a0100*/  STS.U8 [R11+UR4+0x32900], R38 ;  /* 0x032900260b007988 */ /* 0x000fe80008000004 */
[----:B------:R-:W-:Y:S04]  /*a0110*/  STS.U8 [R11+UR4+0x3a900], R74 ;  /* 0x03a9004a0b007988 */ /* 0x000fe80008000004 */
[----:B------:R-:W-:Y:S04]  /*a0120*/  STS.U8 [R11+UR4+0x23900], R67 ;  /* 0x023900430b007988 */ /* 0x000fe80008000004 */
[----:B--2---:R0:W-:Y:S04]  /*a0130*/  STS.U8 [R11+UR4+0x35500], R12 ;  /* 0x0355000c0b007988 */ /* 0x0041e80008000004 */
[----:B0-----:R-:W2:Y:S04]  /*a0140*/  LDL.LU R12, [R1+0x40c] ;  /* 0x00040c00010c7983 */ /* 0x001ea80000300800 */
[----:B------:R-:W2:Y:S04]  /*a0150*/  LDL.LU R40, [R1+0x418] ;  /* 0x0004180001287983 */ /* 0x000ea80000300800 */
[----:B------:R-:W2:Y:S04]  /*a0160*/  LDL.LU R39, [R1+0x394] ;  /* 0x0003940001277983 */ /* 0x000ea80000300800 */
[----:B------:R-:W2:Y:S04]  /*a0170*/  LDL.LU R38, [R1+0x390] ;  /* 0x0003900001267983 */ /* 0x000ea80000300800 */
[----:B------:R-:W2:Y:S04]  /*a0180*/  LDL.LU R74, [R1+0x38c] ;  /* 0x00038c00014a7983 */ /* 0x000ea80000300800 */
[----:B------:R0:W-:Y:S04]  /*a0190*/  STS.U8 [R11+UR4+0x2bd00], R69 ;  /* 0x02bd00450b007988 */ /* 0x0001e80008000004 */
[----:B------:R-:W2:Y:S04]  /*a01a0*/  LDL.LU R67, [R1+0x398] ;  /* 0x0003980001437983 */ /* 0x000ea80000300800 */
[----:B------:R1:W-:Y:S04]  /*a01b0*/  STS.U8 [R11+UR4+0x33d00], R71 ;  /* 0x033d00470b007988 */ /* 0x0003e80008000004 */
[----:B----4-:R4:W-:Y:S04]  /*a01c0*/  STS.U8 [R11+UR4+0x3bd00], R78 ;  /* 0x03bd004e0b007988 */ /* 0x0109e80008000004 */
[----:B------:R0:W-:Y:S04]  /*a01d0*/  STS.U8 [R11+UR4+0x23d00], R80 ;  /* 0x023d00500b007988 */ /* 0x0001e80008000004 */
[----:B------:R1:W-:Y:S04]  /*a01e0*/  STS.U8 [R11+UR4+0x2c100], R82 ;  /* 0x02c100520b007988 */ /* 0x0003e80008000004 */
[----:B---3--:R3:W-:Y:S04]  /*a01f0*/  STS.U8 [R11+UR4+0x34100], R84 ;  /* 0x034100540b007988 */ /* 0x0087e80008000004 */
[----:B0-----:R-:W2:Y:S04]  /*a0200*/  LDL.LU R69, [R1+0x304] ;  /* 0x0003040001457983 */ /* 0x001ea80000300800 */
[----:B-1----:R-:W2:Y:S04]  /*a0210*/  LDL.LU R71, [R1+0x300] ;  /* 0x0003000001477983 */ /* 0x002ea80000300800 */
[----:B----4-:R-:W4:Y:S04]  /*a0220*/  LDL.LU R78, [R1+0x2fc] ;  /* 0x0002fc00014e7983 */ /* 0x010f280000300800 */
[----:B------:R-:W4:Y:S04]  /*a0230*/  LDL.LU R80, [R1+0x308] ;  /* 0x0003080001507983 */ /* 0x000f280000300800 */
[----:B------:R-:W4:Y:S04]  /*a0240*/  LDL.LU R82, [R1+0x284] ;  /* 0x0002840001527983 */ /* 0x000f280000300800 */
[----:B------:R0:W-:Y:S04]  /*a0250*/  STS.U8 [R11+UR4+0x3c100], R21 ;  /* 0x03c100150b007988 */ /* 0x0001e80008000004 */
[----:B---3--:R-:W3:Y:S04]  /*a0260*/  LDL.LU R84, [R1+0x280] ;  /* 0x0002800001547983 */ /* 0x008ee80000300800 */
        /* <DEDUP_REMOVED lines=36> */
[----:B0-----:R-:W3:Y:S04]  /*a04b0*/  LDL.LU R16, [R1+0x24] ;  /* 0x0000240001107983 */ /* 0x001ee80000300800 */
[----:B--2---:R0:W-:Y:S04]  /*a04c0*/  STS.U8 [R11+UR4+0x3d500], R12 ;  /* 0x03d5000c0b007988 */ /* 0x0041e80008000004 */
[----:B0-----:R-:W2:Y:S04]  /*a04d0*/  LDL.LU R12, [R1+0x3a50] ;  /* 0x003a5000010c7983 */ /* 0x001ea80000300800 */
[----:B----4-:R-:W-:Y:S04]  /*a04e0*/  STS.U8 [R11+UR4+0x2e100], R82 ;  /* 0x02e100520b007988 */ /* 0x010fe80008000004 */
[----:B---3--:R-:W-:Y:S04]  /*a04f0*/  STS.U8 [R11+UR4+0x36100], R84 ;  /* 0x036100540b007988 */ /* 0x008fe80008000004 */
        /* <DEDUP_REMOVED lines=18> */
[----:B------:R-:W3:Y:S04]  /*a0620*/  LDL.LU R82, [R1+0xcd4] ;  /* 0x000cd40001527983 */ /* 0x000ee80000300800 */
[----:B------:R-:W4:Y:S04]  /*a0630*/  LDL.LU R84, [R1+0xcd0] ;  /* 0x000cd00001547983 */ /* 0x000f280000300800 */
        /* <DEDUP_REMOVED lines=10> */
[----:B------:R-:W4:Y:S04]  /*a06e0*/  LDL.LU R4, [R1+0xe54] ;  /* 0x000e540001047983 */ /* 0x000f280000300800 */
[----:B------:R-:W4:Y:S04]  /*a06f0*/  LDL.LU R3, [R1+0xe50] ;  /* 0x000e500001037983 */ /* 0x000f280000300800 */
[----:B------:R-:W4:Y:S04]  /*a0700*/  LDL.LU R2, [R1+0xe4c] ;  /* 0x000e4c0001027983 */ /* 0x000f280000300800 */
        /* <DEDUP_REMOVED lines=35> */
[----:B-1----:R-:W4:Y:S04]  /*a0940*/  LDL.LU R78, [R1+0xb50] ;  /* 0x000b5000014e7983 */ /* 0x002f280000300800 */
[----:B------:R-:W4:Y:S04]  /*a0950*/  LDL.LU R80, [R1+0xb4c] ;  /* 0x000b4c0001507983 */ /* 0x000f280000300800 */
[----:B--2---:R0:W-:Y:S02]  /*a0960*/  STS.U8 [R11+UR4+0x27500], R12 ;  /* 0x0275000c0b007988 */ /* 0x0041e40008000004 */
[----:B0-----:R-:W0:Y:S02]  /*a0970*/  S2R R12, SR_TID.X ;  /* 0x00000000000c7919 */ /* 0x001e240000002100 */
[----:B0-----:R-:W-:-:S04]  /*a0980*/  LOP3.LUT R12, R12, 0x7f, RZ, 0xc0, !PT ;  /* 0x0000007f0c0c7812 */ /* 0x001fc800078ec0ff */
[----:B------:R-:W-:-:S05]  /*a0990*/  LOP3.LUT R12, R12, 0x30, RZ, 0x3c, !PT ;  /* 0x000000300c0c7812 */ /* 0x000fca00078e3cff */
[----:B---3--:R0:W-:Y:S04]  /*a09a0*/  STS.U8 [R12+UR4+0x29180], R82 ;  /* 0x029180520c007988 */ /* 0x0081e80008000004 */
[----:B----4-:R1:W-:Y:S04]  /*a09b0*/  STS.U8 [R12+UR4+0x31180], R84 ;  /* 0x031180540c007988 */ /* 0x0103e80008000004 */
[----:B------:R2:W-:Y:S04]  /*a09c0*/  STS.U8 [R12+UR4+0x39180], R21 ;  /* 0x039180150c007988 */ /* 0x0005e80008000004 */
        /* <DEDUP_REMOVED lines=93> */
[----:B------:R-:W3:Y:S04]  /*a0fa0*/  LDL.LU R14, [R1+0x50c] ;  /* 0x00050c00010e7983 */ /* 0x000ee80000300800 */
        /* <DEDUP_REMOVED lines=9> */
[----:B------:R-:W-:Y:S04]  /*a1040*/  STS.U8 [R12+UR4+0x32d80], R40 ;  /* 0x032d80280c007988 */ /* 0x000fe80008000004 */
[----:B------:R-:W-:Y:S04]  /*a1050*/  STS.U8 [R12+UR4+0x3ad80], R39 ;  /* 0x03ad80270c007988 */ /* 0x000fe80008000004 */
[----:B------:R-:W-:Y:S04]  /*a1060*/  STS.U8 [R12+UR4+0x22980], R38 ;  /* 0x022980260c007988 */ /* 0x000fe80008000004 */
[----:B------:R-:W-:Y:S04]  /*a1070*/  STS.U8 [R12+UR4+0x2a980], R74 ;  /* 0x02a9804a0c007988 */ /* 0x000fe80008000004 */
[----:B--2---:R0:W-:Y:S04]  /*a1080*/  STS.U8 [R12+UR4+0x34d80], R15 ;  /* 0x034d800f0c007988 */ /* 0x0041e80008000004 */
[----:B---3--:R1:W-:Y:S04]  /*a1090*/  STS.U8 [R12+UR4+0x3cd80], R14 ;  /* 0x03cd800e0c007988 */ /* 0x0083e80008000004 */
[----:B----4-:R2:W-:Y:S04]  /*a10a0*/  STS.U8 [R12+UR4+0x24d80], R18 ;  /* 0x024d80120c007988 */ /* 0x0105e80008000004 */
[----:B0-----:R-:W3:Y:S04]  /*a10b0*/  LDL.LU R15, [R1+0x404] ;  /* 0x00040400010f7983 */ /* 0x001ee80000300800 */
[----:B-1----:R-:W4:Y:S04]  /*a10c0*/  LDL.LU R14, [R1+0x400] ;  /* 0x00040000010e7983 */ /* 0x002f280000300800 */
[----:B--2---:R-:W2:Y:S04]  /*a10d0*/  LDL.LU R18, [R1+0x3fc] ;  /* 0x0003fc0001127983 */ /* 0x004ea80000300800 */
        /* <DEDUP_REMOVED lines=52> */
[----:B---3--:R0:W-:Y:S04]  /*a1420*/  STS.U8 [R12+UR4+0x2d580], R15 ;  /* 0x02d5800f0c007988 */ /* 0x0081e80008000004 */
[----:B----4-:R1:W-:Y:S04]  /*a1430*/  STS.U8 [R12+UR4+0x35580], R14 ;  /* 0x0355800e0c007988 */ /* 0x0103e80008000004 */
[----:B--2---:R2:W-:Y:S04]  /*a1440*/  STS.U8 [R12+UR4+0x3d580], R18 ;  /* 0x03d580120c007988 */ /* 0x0045e80008000004 */
[----:B0-----:R-:W3:Y:S04]  /*a1450*/  LDL.LU R15, [R1+0x3a48] ;  /* 0x003a4800010f7983 */ /* 0x001ee80000300800 */
[----:B-1----:R-:W4:Y:S04]  /*a1460*/  LDL.LU R14, [R1+0x3a44] ;  /* 0x003a4400010e7983 */ /* 0x002f280000300800 */
[----:B--2---:R-:W2:Y:S04]  /*a1470*/  LDL.LU R18, [R1+0x3a40] ;  /* 0x003a400001127983 */ /* 0x004ea80000300800 */
        /* <DEDUP_REMOVED lines=34> */
[----:B--2---:R0:W-:Y:S04]  /*a16a0*/  STS.U8 [R12+UR4+0x3f580], R18 ;  /* 0x03f580120c007988 */ /* 0x0041e80008000004 */
[----:B0-----:R-:W2:Y:S04]  /*a16b0*/  LDL.LU R18, [R1+0xe40] ;  /* 0x000e400001127983 */ /* 0x001ea80000300800 */
[----:B---3--:R0:W-:Y:S02]  /*a16c0*/  STS.U8 [R12+UR4+0x27180], R13 ;  /* 0x0271800d0c007988 */ /* 0x0081e40008000004 */
[----:B0-----:R-:W0:Y:S02]  /*a16d0*/  S2R R13, SR_TID.X ;  /* 0x00000000000d7919 */ /* 0x001e240000002100 */
[----:B------:R1:W-:Y:S04]  /*a16e0*/  STS.U8 [R12+UR4+0x36d80], R19 ;  /* 0x036d80130c007988 */ /* 0x0003e80008000004 */
[----:B------:R3:W-:Y:S04]  /*a16f0*/  STS.U8 [R12+UR4+0x3ed80], R17 ;  /* 0x03ed80110c007988 */ /* 0x0007e80008000004 */
[----:B------:R0:W-:Y:S04]  /*a1700*/  STS.U8 [R12+UR4+0x26d80], R5 ;  /* 0x026d80050c007988 */ /* 0x0001e80008000004 */
[----:B------:R0:W-:Y:S04]  /*a1710*/  STS.U8 [R12+UR4+0x2f180], R4 ;  /* 0x02f180040c007988 */ /* 0x0001e80008000004 */
[----:B------:R0:W-:Y:S04]  /*a1720*/  STS.U8 [R12+UR4+0x37180], R3 ;  /* 0x037180030c007988 */ /* 0x0001e80008000004 */
[----:B------:R0:W-:Y:S04]  /*a1730*/  STS.U8 [R12+UR4+0x3f180], R2 ;  /* 0x03f180020c007988 */ /* 0x0001e80008000004 */
[----:B-1----:R-:W4:Y:S04]  /*a1740*/  LDL.LU R19, [R1+0xe3c] ;  /* 0x000e3c0001137983 */ /* 0x002f280000300800 */
[----:B---3--:R-:W3:Y:S04]  /*a1750*/  LDL.LU R17, [R1+0xec8] ;  /* 0x000ec80001117983 */ /* 0x008ee80000300800 */
[----:B0-----:R-:W3:Y:S04]  /*a1760*/  LDL.LU R5, [R1+0xec4] ;  /* 0x000ec40001057983 */ /* 0x001ee80000300800 */
[----:B------:R-:W3:Y:S04]  /*a1770*/  LDL.LU R4, [R1+0xec0] ;  /* 0x000ec00001047983 */ /* 0x000ee80000300800 */
[----:B------:R-:W3:Y:S04]  /*a1780*/  LDL.LU R3, [R1+0xebc] ;  /* 0x000ebc0001037983 */ /* 0x000ee80000300800 */
[----:B------:R0:W-:Y:S04]  /*a1790*/  STS.U8 [R12+UR4+0x27580], R16 ;  /* 0x027580100c007988 */ /* 0x0001e80008000004 */
[----:B------:R-:W3:Y:S04]  /*a17a0*/  LDL.LU R2, [R1+0xcc8] ;  /* 0x000cc80001027983 */ /* 0x000ee80000300800 */
[----:B------:R1:W-:Y:S04]  /*a17b0*/  STS.U8 [R12+UR4+0x37580], R20 ;  /* 0x037580140c007988 */ /* 0x0003e80008000004 */
[----:B------:R1:W-:Y:S04]  /*a17c0*/  STS.U8 [R12+UR4+0x2f580], R72 ;  /* 0x02f580480c007988 */ /* 0x0003e80008000004 */
[----:B0-----:R-:W3:Y:S04]  /*a17d0*/  LDL.LU R16, [R1+0xa44] ;  /* 0x000a440001107983 */ /* 0x001ee80000300800 */
[----:B-1----:R-:W3:Y:S04]  /*a17e0*/  LDL.LU R20, [R1+0xa40] ;  /* 0x000a400001147983 */ /* 0x002ee80000300800 */
[----:B------:R-:W3:Y:S01]  /*a17f0*/  LDL.LU R72, [R1+0xa3c] ;  /* 0x000a3c0001487983 */ /* 0x000ee20000300800 */
[----:B------:R-:W-:-:S04]  /*a1800*/  LOP3.LUT R13, R13, 0x7f, RZ, 0xc0, !PT ;  /* 0x0000007f0d0d7812 */ /* 0x000fc800078ec0ff */
[----:B------:R-:W-:Y:S01]  /*a1810*/  LOP3.LUT R13, R13, 0x40, RZ, 0x3c, !PT ;  /* 0x000000400d0d7812 */ /* 0x000fe200078e3cff */
        /* <DEDUP_REMOVED lines=46> */
[----:B---3--:R-:W3:Y:S04]  /*a1b00*/  LDL.LU R7, [R1+0x7bc] ;  /* 0x0007bc0001077983 */ /* 0x008ee80000300800 */
        /* <DEDUP_REMOVED lines=17> */
[----:B0-----:R-:W3:Y:S04]  /*a1c20*/  LDL.LU R16, [R1+0x948] ;  /* 0x0009480001107983 */ /* 0x001ee80000300800 */
[----:B-1----:R-:W3:Y:S04]  /*a1c30*/  LDL.LU R20, [R1+0x944] ;  /* 0x0009440001147983 */ /* 0x002ee80000300800 */
        /* <DEDUP_REMOVED lines=62> */
[----:B---3--:R0:W-:Y:S04]  /*a2020*/  STS.U8 [R13+UR4+0x3ae00], R72 ;  /* 0x03ae00480d007988 */ /* 0x0081e80008000004 */
[----:B0-----:R-:W3:Y:S04]  /*a2030*/  LDL.LU R72, [R1+0x3f4] ;  /* 0x0003f40001487983 */ /* 0x001ee80000300800 */
[----:B--2---:R0:W-:Y:S04]  /*a2040*/  STS.U8 [R13+UR4+0x24a00], R18 ;  /* 0x024a00120d007988 */ /* 0x0041e80008000004 */
[----:B0-----:R-:W2:Y:S04]  /*a2050*/  LDL.LU R18, [R1+0x3f0] ;  /* 0x0003f00001127983 */ /* 0x001ea80000300800 */
[----:B----4-:R0:W-:Y:S04]  /*a2060*/  STS.U8 [R13+UR4+0x22a00], R23 ;  /* 0x022a00170d007988 */ /* 0x0101e80008000004 */
[----:B------:R1:W-:Y:S04]  /*a2070*/  STS.U8 [R13+UR4+0x2aa00], R22 ;  /* 0x02aa00160d007988 */ /* 0x0003e80008000004 */
[----:B------:R4:W-:Y:S04]  /*a2080*/  STS.U8 [R13+UR4+0x32a00], R40 ;  /* 0x032a00280d007988 */ /* 0x0009e80008000004 */
[----:B------:R0:W-:Y:S04]  /*a2090*/  STS.U8 [R13+UR4+0x3aa00], R39 ;  /* 0x03aa00270d007988 */ /* 0x0001e80008000004 */
[----:B------:R1:W-:Y:S04]  /*a20a0*/  STS.U8 [R13+UR4+0x23a00], R38 ;  /* 0x023a00260d007988 */ /* 0x0003e80008000004 */
[----:B------:R4:W-:Y:S04]  /*a20b0*/  STS.U8 [R13+UR4+0x2be00], R74 ;  /* 0x02be004a0d007988 */ /* 0x0009e80008000004 */
[----:B0-----:R-:W2:Y:S04]  /*a20c0*/  LDL.LU R23, [R1+0x3ec] ;  /* 0x0003ec0001177983 */ /* 0x001ea80000300800 */
[----:B-1----:R-:W2:Y:S04]  /*a20d0*/  LDL.LU R22, [R1+0x3f8] ;  /* 0x0003f80001167983 */ /* 0x002ea80000300800 */
        /* <DEDUP_REMOVED lines=50> */
[----:B--2---:R0:W-:Y:S04]  /*a2400*/  STS.U8 [R13+UR4+0x35600], R18 ;  /* 0x035600120d007988 */ /* 0x0041e80008000004 */
[----:B0-----:R-:W2:Y:S04]  /*a2410*/  LDL.LU R18, [R1+0x78] ;  /* 0x0000780001127983 */ /* 0x001ea80000300800 */
[----:B------:R-:W-:Y:S04]  /*a2420*/  STS.U8 [R13+UR4+0x3d600], R23 ;  /* 0x03d600170d007988 */ /* 0x000fe80008000004 */
[----:B------:R-:W-:Y:S04]  /*a2430*/  STS.U8 [R13+UR4+0x25600], R22 ;  /* 0x025600160d007988 */ /* 0x000fe80008000004 */
[----:B----4-:R-:W-:Y:S04]  /*a2440*/  STS.U8 [R13+UR4+0x2da00], R40 ;  /* 0x02da00280d007988 */ /* 0x010fe80008000004 */
[----:B------:R-:W-:Y:S04]  /*a2450*/  STS.U8 [R13+UR4+0x35a00], R39 ;  /* 0x035a00270d007988 */ /* 0x000fe80008000004 */
[----:B------:R0:W-:Y:S04]  /*a2460*/  STS.U8 [R13+UR4+0x2e200], R80 ;  /* 0x02e200500d007988 */ /* 0x0001e80008000004 */
[----:B------:R1:W-:Y:S04]  /*a2470*/  STS.U8 [R13+UR4+0x36200], R82 ;  /* 0x036200520d007988 */ /* 0x0003e80008000004 */
[----:B0-----:R-:W4:Y:S04]  /*a2480*/  LDL.LU R80, [R1] ;  /* 0x0000000001507983 */ /* 0x001f280000300800 */
[----:B------:R0:W-:Y:S04]  /*a2490*/  STS.U8 [R13+UR4+0x3e200], R84 ;  /* 0x03e200540d007988 */ /* 0x0001e80008000004 */
[----:B-1----:R-:W4:Y:S04]  /*a24a0*/  LDL.LU R82, [R1+0xcb4] ;  /* 0x000cb40001527983 */ /* 0x002f280000300800 */
[----:B------:R1:W-:Y:S04]  /*a24b0*/  STS.U8 [R13+UR4+0x26200], R21 ;  /* 0x026200150d007988 */ /* 0x0003e80008000004 */
[----:B------:R0:W-:Y:S04]  /*a24c0*/  STS.U8 [R13+UR4+0x2e600], R47 ;  /* 0x02e6002f0d007988 */ /* 0x0001e80008000004 */
[----:B------:R0:W-:Y:S04]  /*a24d0*/  STS.U8 [R13+UR4+0x36600], R46 ;  /* 0x0366002e0d007988 */ /* 0x0001e80008000004 */
[----:B------:R1:W-:Y:S04]  /*a24e0*/  STS.U8 [R13+UR4+0x3e600], R9 ;  /* 0x03e600090d007988 */ /* 0x0003e80008000004 */
[----:B---3--:R3:W-:Y:S04]  /*a24f0*/  STS.U8 [R13+UR4+0x26600], R8 ;  /* 0x026600080d007988 */ /* 0x0087e80008000004 */
        /* <DEDUP_REMOVED lines=30> */
[----:B--2---:R0:W-:Y:S04]  /*a26e0*/  STS.U8 [R13+UR4+0x27200], R18 ;  /* 0x027200120d007988 */ /* 0x0041e80008000004 */
[----:B0-----:R-:W2:Y:S04]  /*a26f0*/  LDL.LU R18, [R1+0xcb8] ;  /* 0x000cb80001127983 */ /* 0x001ea80000300800 */
[----:B------:R0:W-:Y:S04]  /*a2700*/  STS.U8 [R13+UR4+0x27600], R14 ;  /* 0x0276000e0d007988 */ /* 0x0001e80008000004 */
[----:B------:R-:W2:Y:S04]  /*a2710*/  LDL.LU R23, [R1+0xa34] ;  /* 0x000a340001177983 */ /* 0x000ea80000300800 */
[----:B------:R-:W2:Y:S04]  /*a2720*/  LDL.LU R22, [R1+0xa30] ;  /* 0x000a300001167983 */ /* 0x000ea80000300800 */
[----:B------:R-:W2:Y:S04]  /*a2730*/  LDL.LU R40, [R1+0xa2c] ;  /* 0x000a2c0001287983 */ /* 0x000ea80000300800 */
[----:B------:R1:W-:Y:S04]  /*a2740*/  STS.U8 [R13+UR4+0x3da00], R38 ;  /* 0x03da00260d007988 */ /* 0x0003e80008000004 */
[----:B------:R-:W2:Y:S01]  /*a2750*/  LDL.LU R39, [R1+0xab8] ;  /* 0x000ab80001277983 */ /* 0x000ea20000300800 */
[----:B0-----:R-:W0:Y:S03]  /*a2760*/  S2R R14, SR_TID.X ;  /* 0x00000000000e7919 */ /* 0x001e260000002100 */
[----:B------:R0:W-:Y:S04]  /*a2770*/  STS.U8 [R13+UR4+0x25a00], R74 ;  /* 0x025a004a0d007988 */ /* 0x0001e80008000004 */
[----:B-1----:R-:W2:Y:S04]  /*a2780*/  LDL.LU R38, [R1+0xab4] ;  /* 0x000ab40001267983 */ /* 0x002ea80000300800 */
[----:B------:R1:W-:Y:S04]  /*a2790*/  STS.U8 [R13+UR4+0x2de00], R67 ;  /* 0x02de00430d007988 */ /* 0x0003e80008000004 */
[----:B------:R0:W-:Y:S04]  /*a27a0*/  STS.U8 [R13+UR4+0x35e00], R69 ;  /* 0x035e00450d007988 */ /* 0x0001e80008000004 */
[----:B------:R0:W-:Y:S04]  /*a27b0*/  STS.U8 [R13+UR4+0x3de00], R71 ;  /* 0x03de00470d007988 */ /* 0x0001e80008000004 */
[----:B------:R1:W-:Y:S04]  /*a27c0*/  STS.U8 [R13+UR4+0x25e00], R78 ;  /* 0x025e004e0d007988 */ /* 0x0003e80008000004 */
[----:B------:R-:W-:Y:S04]  /*a27d0*/  STS.U8 [R13+UR4+0x3f600], R93 ;  /* 0x03f6005d0d007988 */ /* 0x000fe80008000004 */
[----:B0-----:R-:W2:Y:S04]  /*a27e0*/  LDL.LU R74, [R1+0xab0] ;  /* 0x000ab000014a7983 */ /* 0x001ea80000300800 */
[----:B-1----:R-:W2:Y:S04]  /*a27f0*/  LDL.LU R67, [R1+0xaac] ;  /* 0x000aac0001437983 */ /* 0x002ea80000300800 */
[----:B------:R-:W2:Y:S04]  /*a2800*/  LDL.LU R69, [R1+0xb38] ;  /* 0x000b380001457983 */ /* 0x000ea80000300800 */
[----:B----4-:R0:W-:Y:S04]  /*a2810*/  STS.U8 [R13+UR4+0x37600], R80 ;  /* 0x037600500d007988 */ /* 0x0101e80008000004 */
[----:B------:R-:W4:Y:S04]  /*a2820*/  LDL.LU R71, [R1+0xb34] ;  /* 0x000b340001477983 */ /* 0x000f280000300800 */
        /* <DEDUP_REMOVED lines=9> */
[----:B0-----:R-:W4:Y:S01]  /*a28c0*/  LDL.LU R80, [R1+0xb2c] ;  /* 0x000b2c0001507983 */ /* 0x001f220000300800 */
[----:B------:R-:W-:-:S04]  /*a28d0*/  LOP3.LUT R14, R14, 0x7f, RZ, 0xc0, !PT ;  /* 0x0000007f0e0e7812 */ /* 0x000fc800078ec0ff */
[----:B------:R-:W-:-:S05]  /*a28e0*/  LOP3.LUT R14, R14, 0x50, RZ, 0x3c, !PT ;  /* 0x000000500e0e7812 */ /* 0x000fca00078e3cff */
        /* <DEDUP_REMOVED lines=11> */
[----:B---3--:R0:W-:Y:S04]  /*a29a0*/  STS.U8 [R14+UR4+0x38e80], R8 ;  /* 0x038e80080e007988 */ /* 0x0081e80008000004 */
        /* <DEDUP_REMOVED lines=38> */
[----:B------:R-:W2:Y:S04]  /*a2c10*/  LDL.LU R38, [R1+0x9b8] ;  /* 0x0009b80001267983 */ /* 0x000ea80000300800 */
[----:B------:R1:W-:Y:S04]  /*a2c20*/  STS.U8 [R14+UR4+0x3a280], R67 ;  /* 0x03a280430e007988 */ /* 0x0003e80008000004 */
[----:B------:R0:W-:Y:S04]  /*a2c30*/  STS.U8 [R14+UR4+0x21e80], R69 ;  /* 0x021e80450e007988 */ /* 0x0001e80008000004 */
[----:B----4-:R4:W-:Y:S04]  /*a2c40*/  STS.U8 [R14+UR4+0x29e80], R71 ;  /* 0x029e80470e007988 */ /* 0x0109e80008000004 */
[----:B0-----:R-:W2:Y:S04]  /*a2c50*/  LDL.LU R74, [R1+0x9b4] ;  /* 0x0009b400014a7983 */ /* 0x001ea80000300800 */
[----:B-1----:R-:W2:Y:S04]  /*a2c60*/  LDL.LU R67, [R1+0x9b0] ;  /* 0x0009b00001437983 */ /* 0x002ea80000300800 */
[----:B------:R-:W2:Y:S04]  /*a2c70*/  LDL.LU R69, [R1+0x9ac] ;  /* 0x0009ac0001457983 */ /* 0x000ea80000300800 */
[----:B------:R0:W-:Y:S04]  /*a2c80*/  STS.U8 [R14+UR4+0x31e80], R78 ;  /* 0x031e804e0e007988 */ /* 0x0001e80008000004 */
[----:B----4-:R-:W4:Y:S04]  /*a2c90*/  LDL.LU R71, [R1+0x7b8] ;  /* 0x0007b80001477983 */ /* 0x010f280000300800 */
        /* <DEDUP_REMOVED lines=37> */
[----:B------:R-:W4:Y:S04]  /*a2ef0*/  LDL.LU R20, [R1+0x4ec] ;  /* 0x0004ec0001147983 */ /* 0x000f280000300800 */
[----:B------:R0:W-:Y:S04]  /*a2f00*/  STS.U8 [R14+UR4+0x33280], R72 ;  /* 0x033280480e007988 */ /* 0x0001e80008000004 */
[----:B------:R-:W4:Y:S04]  /*a2f10*/  LDL.LU R15, [R1+0x4f8] ;  /* 0x0004f800010f7983 */ /* 0x000f280000300800 */
[----:B0-----:R-:W4:Y:S04]  /*a2f20*/  LDL.LU R72, [R1+0x464] ;  /* 0x0004640001487983 */ /* 0x001f280000300800 */
[----:B--2---:R0:W-:Y:S04]  /*a2f30*/  STS.U8 [R14+UR4+0x3b280], R18 ;  /* 0x03b280120e007988 */ /* 0x0041e80008000004 */
[----:B0-----:R-:W2:Y:S04]  /*a2f40*/  LDL.LU R18, [R1+0x460] ;  /* 0x0004600001127983 */ /* 0x001ea80000300800 */
[----:B---3--:R0:W-:Y:S04]  /*a2f50*/  STS.U8 [R14+UR4+0x34e80], R16 ;  /* 0x034e80100e007988 */ /* 0x0081e80008000004 */
[----:B----4-:R1:W-:Y:S04]  /*a2f60*/  STS.U8 [R14+UR4+0x3ce80], R20 ;  /* 0x03ce80140e007988 */ /* 0x0103e80008000004 */
[----:B------:R3:W-:Y:S04]  /*a2f70*/  STS.U8 [R14+UR4+0x24e80], R15 ;  /* 0x024e800f0e007988 */ /* 0x0007e80008000004 */
[----:B0-----:R-:W4:Y:S04]  /*a2f80*/  LDL.LU R16, [R1+0x45c] ;  /* 0x00045c0001107983 */ /* 0x001f280000300800 */
[----:B-1----:R-:W4:Y:S04]  /*a2f90*/  LDL.LU R20, [R1+0x468] ;  /* 0x0004680001147983 */ /* 0x002f280000300800 */
[----:B------:R0:W-:Y:S04]  /*a2fa0*/  STS.U8 [R14+UR4+0x2d280], R72 ;  /* 0x02d280480e007988 */ /* 0x0001e80008000004 */
[----:B---3--:R-:W3:Y:S04]  /*a2fb0*/  LDL.LU R15, [R1+0x3e4] ;  /* 0x0003e400010f7983 */ /* 0x008ee80000300800 */
        /* <DEDUP_REMOVED lines=55> */
[----:B----4-:R0:W-:Y:S04]  /*a3330*/  STS.U8 [R14+UR4+0x3d280], R16 ;  /* 0x03d280100e007988 */ /* 0x0101e80008000004 */
[----:B------:R1:W-:Y:S04]  /*a3340*/  STS.U8 [R14+UR4+0x25280], R20 ;  /* 0x025280140e007988 */ /* 0x0003e80008000004 */
[----:B---3--:R3:W-:Y:S04]  /*a3350*/  STS.U8 [R14+UR4+0x2d680], R15 ;  /* 0x02d6800f0e007988 */ /* 0x0087e80008000004 */
[----:B0-----:R-:W4:Y:S04]  /*a3360*/  LDL.LU R16, [R1+0x3a2c] ;  /* 0x003a2c0001107983 */ /* 0x001f280000300800 */
[----:B-1----:R-:W4:Y:S04]  /*a3370*/  LDL.LU R20, [R1+0x3a28] ;  /* 0x003a280001147983 */ /* 0x002f280000300800 */
[----:B---3--:R-:W3:Y:S04]  /*a3380*/  LDL.LU R15, [R1+0x3a24] ;  /* 0x003a2400010f7983 */ /* 0x008ee80000300800 */
[----:B------:R0:W-:Y:S04]  /*a3390*/  STS.U8 [R14+UR4+0x35680], R72 ;  /* 0x035680480e007988 */ /* 0x0001e80008000004 */
[----:B0-----:R-:W3:Y:S04]  /*a33a0*/  LDL.LU R72, [R1+0x3a20] ;  /* 0x003a200001487983 */ /* 0x001ee80000300800 */
        /* <DEDUP_REMOVED lines=16> */
[----:B0-----:R-:W4:Y:S04]  /*a34b0*/  LDL.LU R3, [R1+0xca4] ;  /* 0x000ca40001037983 */ /* 0x001f280000300800 */
        /* <DEDUP_REMOVED lines=17> */
[----:B------:R0:W-:Y:S02]  /*a35d0*/  STS.U8 [R14+UR4+0x3f280], R15 ;  /* 0x03f2800f0e007988 */ /* 0x0001e40008000004 */
[----:B0-----:R-:W0:Y:S02]  /*a35e0*/  S2R R15, SR_TID.X ;  /* 0x00000000000f7919 */ /* 0x001e240000002100 */
[----:B------:R1:W-:Y:S04]  /*a35f0*/  STS.U8 [R14+UR4+0x2f280], R2 ;  /* 0x02f280020e007988 */ /* 0x0003e80008000004 */
[----:B-1----:R-:W3:Y:S04]  /*a3600*/  LDL.LU R2, [R1+0xea8] ;  /* 0x000ea80001027983 */ /* 0x002ee80000300800 */
[----:B------:R1:W-:Y:S04]  /*a3610*/  STS.U8 [R14+UR4+0x2ee80], R17 ;  /* 0x02ee80110e007988 */ /* 0x0003e80008000004 */
[----:B------:R0:W-:Y:S04]  /*a3620*/  STS.U8 [R14+UR4+0x36e80], R5 ;  /* 0x036e80050e007988 */ /* 0x0001e80008000004 */
[----:B------:R-:W-:Y:S04]  /*a3630*/  STS.U8 [R14+UR4+0x25680], R23 ;  /* 0x025680170e007988 */ /* 0x000fe80008000004 */
        /* <DEDUP_REMOVED lines=9> */
[----:B------:R-:W-:Y:S01]  /*a36d0*/  STS.U8 [R14+UR4+0x2f680], R91 ;  /* 0x02f6805b0e007988 */ /* 0x000fe20008000004 */
[----:B0-----:R-:W-:-:S03]  /*a36e0*/  LOP3.LUT R15, R15, 0x7f, RZ, 0xc0, !PT ;  /* 0x0000007f0f0f7812 */ /* 0x001fc600078ec0ff */
[----:B------:R-:W-:Y:S04]  /*a36f0*/  STS.U8 [R14+UR4+0x37680], R90 ;  /* 0x0376805a0e007988 */ /* 0x000fe80008000004 */
[----:B------:R-:W-:Y:S04]  /*a3700*/  STS.U8 [R14+UR4+0x3f680], R89 ;  /* 0x03f680590e007988 */ /* 0x000fe80008000004 */
[----:B------:R-:W-:Y:S01]  /*a3710*/  STS.U8 [R14+UR4+0x27680], R92 ;  /* 0x0276805c0e007988 */ /* 0x000fe20008000004 */
[----:B------:R-:W-:-:S03]  /*a3720*/  LOP3.LUT R15, R15, 0x60, RZ, 0x3c, !PT ;  /* 0x000000600f0f7812 */ /* 0x000fc600078e3cff */
        /* <DEDUP_REMOVED lines=9> */
[----:B-1----:R-:W3:Y:S04]  /*a37c0*/  LDL.LU R4, [R1+0xe9c] ;  /* 0x000e9c0001047983 */ /* 0x002ee80000300800 */
[----:B----4-:R0:W-:Y:S04]  /*a37d0*/  STS.U8 [R15+UR4+0x29300], R3 ;  /* 0x029300030f007988 */ /* 0x0101e80008000004 */
[----:B0-----:R-:W4:Y:S04]  /*a37e0*/  LDL.LU R3, [R1+0xca8] ;  /* 0x000ca80001037983 */ /* 0x001f280000300800 */
        /* <DEDUP_REMOVED lines=8> */
[----:B---3--:R0:W-:Y:S04]  /*a3870*/  STS.U8 [R15+UR4+0x20700], R7 ;  /* 0x020700070f007988 */ /* 0x0081e80008000004 */
[----:B------:R-:W3:Y:S04]  /*a3880*/  LDL.LU R69, [R1+0xb28] ;  /* 0x000b280001457983 */ /* 0x000ee80000300800 */
        /* <DEDUP_REMOVED lines=28> */
[----:B----4-:R-:W4:Y:S04]  /*a3a50*/  LDL.LU R17, [R1+0x79c] ;  /* 0x00079c0001117983 */ /* 0x010f280000300800 */
[----:B------:R0:W-:Y:S04]  /*a3a60*/  STS.U8 [R15+UR4+0x30300], R5 ;  /* 0x030300050f007988 */ /* 0x0001e80008000004 */
[----:B------:R1:W-:Y:S04]  /*a3a70*/  STS.U8 [R15+UR4+0x38300], R4 ;  /* 0x038300040f007988 */ /* 0x0003e80008000004 */
[----:B0-----:R-:W4:Y:S04]  /*a3a80*/  LDL.LU R5, [R1+0x828] ;  /* 0x0008280001057983 */ /* 0x001f280000300800 */
[----:B------:R0:W-:Y:S04]  /*a3a90*/  STS.U8 [R15+UR4+0x21300], R3 ;  /* 0x021300030f007988 */ /* 0x0001e80008000004 */
[----:B-1----:R-:W4:Y:S04]  /*a3aa0*/  LDL.LU R4, [R1+0x824] ;  /* 0x0008240001047983 */ /* 0x002f280000300800 */
[----:B0-----:R-:W4:Y:S04]  /*a3ab0*/  LDL.LU R3, [R1+0x820] ;  /* 0x0008200001037983 */ /* 0x001f280000300800 */
[----:B--2---:R0:W-:Y:S04]  /*a3ac0*/  STS.U8 [R15+UR4+0x2a700], R18 ;  /* 0x02a700120f007988 */ /* 0x0041e80008000004 */
[----:B0-----:R-:W2:Y:S04]  /*a3ad0*/  LDL.LU R18, [R1+0x81c] ;  /* 0x00081c0001127983 */ /* 0x001ea80000300800 */
        /* <DEDUP_REMOVED lines=132> */
[----:B--2---:R0:W-:Y:S04]  /*a4320*/  STS.U8 [R15+UR4+0x26b00], R18 ;  /* 0x026b00120f007988 */ /* 0x0041e80008000004 */
[----:B0-----:R-:W2:Y:S04]  /*a4330*/  LDL.LU R18, [R1+0xc94] ;  /* 0x000c940001127983 */ /* 0x001ea80000300800 */
[----:B------:R0:W-:Y:S02]  /*a4340*/  STS.U8 [R15+UR4+0x3f300], R16 ;  /* 0x03f300100f007988 */ /* 0x0001e40008000004 */
[----:B0-----:R-:W0:Y:S02]  /*a4350*/  S2R R16, SR_TID.X ;  /* 0x0000000000107919 */ /* 0x001e240000002100 */
[----:B------:R1:W-:Y:S04]  /*a4360*/  STS.U8 [R15+UR4+0x26300], R8 ;  /* 0x026300080f007988 */ /* 0x0003e80008000004 */
[----:B----4-:R4:W-:Y:S04]  /*a4370*/  STS.U8 [R15+UR4+0x2e700], R7 ;  /* 0x02e700070f007988 */ /* 0x0109e80008000004 */
[----:B------:R0:W-:Y:S04]  /*a4380*/  STS.U8 [R15+UR4+0x36700], R6 ;  /* 0x036700060f007988 */ /* 0x0001e80008000004 */
[----:B------:R0:W-:Y:S04]  /*a4390*/  STS.U8 [R15+UR4+0x3e700], R19 ;  /* 0x03e700130f007988 */ /* 0x0001e80008000004 */
[----:B------:R0:W-:Y:S04]  /*a43a0*/  STS.U8 [R15+UR4+0x26700], R17 ;  /* 0x026700110f007988 */ /* 0x0001e80008000004 */
[----:B------:R0:W-:Y:S04]  /*a43b0*/  STS.U8 [R15+UR4+0x2eb00], R5 ;  /* 0x02eb00050f007988 */ /* 0x0001e80008000004 */
[----:B-1----:R-:W2:Y:S04]  /*a43c0*/  LDL.LU R8, [R1+0xc90] ;  /* 0x000c900001087983 */ /* 0x002ea80000300800 */
[----:B----4-:R-:W4:Y:S04]  /*a43d0*/  LDL.LU R7, [R1+0xc8c] ;  /* 0x000c8c0001077983 */ /* 0x010f280000300800 */
[----:B0-----:R-:W4:Y:S04]  /*a43e0*/  LDL.LU R6, [R1+0xd18] ;  /* 0x000d180001067983 */ /* 0x001f280000300800 */
[----:B------:R-:W4:Y:S04]  /*a43f0*/  LDL.LU R19, [R1+0xd14] ;  /* 0x000d140001137983 */ /* 0x000f280000300800 */
[----:B------:R-:W4:Y:S04]  /*a4400*/  LDL.LU R17, [R1+0xd10] ;  /* 0x000d100001117983 */ /* 0x000f280000300800 */
[----:B------:R0:W-:Y:S04]  /*a4410*/  STS.U8 [R15+UR4+0x36b00], R4 ;  /* 0x036b00040f007988 */ /* 0x0001e80008000004 */
[----:B------:R-:W4:Y:S04]  /*a4420*/  LDL.LU R5, [R1+0xd0c] ;  /* 0x000d0c0001057983 */ /* 0x000f280000300800 */
[----:B------:R1:W-:Y:S04]  /*a4430*/  STS.U8 [R15+UR4+0x3eb00], R3 ;  /* 0x03eb00030f007988 */ /* 0x0003e80008000004 */
[----:B---3--:R3:W-:Y:S04]  /*a4440*/  STS.U8 [R15+UR4+0x2ef00], R2 ;  /* 0x02ef00020f007988 */ /* 0x0087e80008000004 */
[----:B------:R3:W-:Y:S04]  /*a4450*/  STS.U8 [R15+UR4+0x36f00], R72 ;  /* 0x036f00480f007988 */ /* 0x0007e80008000004 */
[----:B0-----:R-:W4:Y:S04]  /*a4460*/  LDL.LU R4, [R1+0xd98] ;  /* 0x000d980001047983 */ /* 0x001f280000300800 */
[----:B-1----:R-:W4:Y:S04]  /*a4470*/  LDL.LU R3, [R1+0xd94] ;  /* 0x000d940001037983 */ /* 0x002f280000300800 */
[----:B---3--:R-:W3:Y:S04]  /*a4480*/  LDL.LU R2, [R1+0xd90] ;  /* 0x000d900001027983 */ /* 0x008ee80000300800 */
[----:B------:R-:W4:Y:S01]  /*a4490*/  LDL.LU R72, [R1+0xd8c] ;  /* 0x000d8c0001487983 */ /* 0x000f220000300800 */
        /* <DEDUP_REMOVED lines=51> */
[----:B------:R-:W-:Y:S04]  /*a47d0*/  STS.U8 [R16+UR4+0x31380], R8 ;  /* 0x0313800810007988 */ /* 0x000fe80008000004 */
[----:B---3--:R0:W-:Y:S04]  /*a47e0*/  STS.U8 [R16+UR4+0x30b80], R2 ;  /* 0x030b800210007988 */ /* 0x0081e80008000004 */
[----:B----4-:R1:W-:Y:S04]  /*a47f0*/  STS.U8 [R16+UR4+0x38b80], R72 ;  /* 0x038b804810007988 */ /* 0x0103e80008000004 */
[----:B0-----:R-:W3:Y:S04]  /*a4800*/  LDL.LU R2, [R1+0xb0c] ;  /* 0x000b0c0001027983 */ /* 0x001ee80000300800 */
[----:B-1----:R-:W4:Y:S04]  /*a4810*/  LDL.LU R72, [R1+0xb98] ;  /* 0x000b980001487983 */ /* 0x002f280000300800 */
        /* <DEDUP_REMOVED lines=34> */
[----:B----4-:R1:W-:Y:S04]  /*a4a40*/  STS.U8 [R16+UR4+0x21b80], R72 ;  /* 0x021b804810007988 */ /* 0x0103e80008000004 */
[----:B0-----:R-:W3:Y:S04]  /*a4a50*/  LDL.LU R2, [R1+0x78c] ;  /* 0x00078c0001027983 */ /* 0x001ee80000300800 */
[----:B-1----:R-:W4:Y:S04]  /*a4a60*/  LDL.LU R72, [R1+0x818] ;  /* 0x0008180001487983 */ /* 0x002f280000300800 */
        /* <DEDUP_REMOVED lines=19> */
[----:B------:R0:W-:Y:S04]  /*a4ba0*/  STS.U8 [R16+UR4+0x2bb80], R20 ;  /* 0x02bb801410007988 */ /* 0x0001e80008000004 */
[----:B------:R-:W4:Y:S04]  /*a4bb0*/  LDL.LU R9, [R1+0x704] ;  /* 0x0007040001097983 */ /* 0x000f280000300800 */
        /* <DEDUP_REMOVED lines=16> */
[----:B0-----:R-:W2:Y:S04]  /*a4cc0*/  LDL.LU R5, [R1+0x5e4] ;  /* 0x0005e40001057983 */ /* 0x001ea80000300800 */
[----:B-1----:R-:W2:Y:S04]  /*a4cd0*/  LDL.LU R4, [R1+0x5e0] ;  /* 0x0005e00001047983 */ /* 0x002ea80000300800 */
[----:B------:R-:W2:Y:S04]  /*a4ce0*/  LDL.LU R3, [R1+0x5dc] ;  /* 0x0005dc0001037983 */ /* 0x000ea80000300800 */
[----:B---3--:R0:W-:Y:S04]  /*a4cf0*/  STS.U8 [R16+UR4+0x3bb80], R2 ;  /* 0x03bb800210007988 */ /* 0x0081e80008000004 */
[----:B----4-:R1:W-:Y:S04]  /*a4d00*/  STS.U8 [R16+UR4+0x23780], R72 ;  /* 0x0237804810007988 */ /* 0x0103e80008000004 */
[----:B0-----:R-:W3:Y:S04]  /*a4d10*/  LDL.LU R2, [R1+0x5e8] ;  /* 0x0005e80001027983 */ /* 0x001ee80000300800 */
[----:B-1----:R-:W4:Y:S04]  /*a4d20*/  LDL.LU R72, [R1+0x55c] ;  /* 0x00055c0001487983 */ /* 0x002f280000300800 */
        /* <DEDUP_REMOVED lines=79> */
[----:B---3--:R3:W-:Y:S04]  /*a5220*/  STS.U8 [R16+UR4+0x3d780], R21 ;  /* 0x03d7801510007988 */ /* 0x0087e80008000004 */
[----:B0-----:R-:W2:Y:S04]  /*a5230*/  LDL.LU R71, [R1+0x39fc] ;  /* 0x0039fc0001477983 */ /* 0x001ea80000300800 */
[----:B-1----:R-:W2:Y:S04]  /*a5240*/  LDL.LU R78, [R1+0x39f8] ;  /* 0x0039f800014e7983 */ /* 0x002ea80000300800 */
[----:B------:R-:W2:Y:S04]  /*a5250*/  LDL.LU R80, [R1+0x39f4] ;  /* 0x0039f40001507983 */ /* 0x000ea80000300800 */
[----:B------:R-:W2:Y:S04]  /*a5260*/  LDL.LU R82, [R1+0x39f0] ;  /* 0x0039f00001527983 */ /* 0x000ea80000300800 */
[----:B------:R-:W2:Y:S04]  /*a5270*/  LDL.LU R84, [R1+0x39ec] ;  /* 0x0039ec0001547983 */ /* 0x000ea80000300800 */
[----:B---3--:R-:W3:Y:S04]  /*a5280*/  LDL.LU R21, [R1+0x39e8] ;  /* 0x0039e80001157983 */ /* 0x008ee80000300800 */
        /* <DEDUP_REMOVED lines=12> */
[----:B------:R-:W3:Y:S04]  /*a5350*/  LDL R23, [R1+0xf44] ;  /* 0x000f440001177983 */ /* 0x000ee80000100800 */
[----:B------:R1:W-:Y:S04]  /*a5360*/  STS.U8 [R16+UR4+0x3df80], R6 ;  /* 0x03df800610007988 */ /* 0x0003e80008000004 */
[----:B------:R0:W-:Y:S04]  /*a5370*/  STS.U8 [R16+UR4+0x25f80], R19 ;  /* 0x025f801310007988 */ /* 0x0001e80008000004 */
[----:B------:R0:W-:Y:S04]  /*a5380*/  STS.U8 [R16+UR4+0x2e380], R17 ;  /* 0x02e3801110007988 */ /* 0x0001e80008000004 */
[----:B------:R1:W-:Y:S04]  /*a5390*/  STS.U8 [R16+UR4+0x36380], R5 ;  /* 0x0363800510007988 */ /* 0x0003e80008000004 */
[----:B------:R1:W-:Y:S04]  /*a53a0*/  STS.U8 [R16+UR4+0x3e380], R4 ;  /* 0x03e3800410007988 */ /* 0x0003e80008000004 */
[----:B0-----:R-:W3:Y:S04]  /*a53b0*/  LDL R22, [R1+0xf48] ;  /* 0x000f480001167983 */ /* 0x001ee80000100800 */
[----:B-1----:R-:W3:Y:S04]  /*a53c0*/  LDL.LU R6, [R1+0x39d0] ;  /* 0x0039d00001067983 */ /* 0x002ee80000300800 */
[----:B------:R-:W3:Y:S04]  /*a53d0*/  LDL.LU R19, [R1+0x39cc] ;  /* 0x0039cc0001137983 */ /* 0x000ee80000300800 */
[----:B------:R-:W3:Y:S04]  /*a53e0*/  LDL.LU R17, [R1+0x39c8] ;  /* 0x0039c80001117983 */ /* 0x000ee80000300800 */
[----:B------:R-:W3:Y:S04]  /*a53f0*/  LDL.LU R5, [R1+0x39c4] ;  /* 0x0039c40001057983 */ /* 0x000ee80000300800 */
        /* <DEDUP_REMOVED lines=8> */
[----:B------:R-:W3:Y:S04]  /*a5480*/  LDL.LU R20, [R1+0x39b0] ;  /* 0x0039b00001147983 */ /* 0x000ee80000300800 */
[----:B--2---:R0:W-:Y:S04]  /*a5490*/  STS.U8 [R16+UR4+0x26780], R18 ;  /* 0x0267801210007988 */ /* 0x0041e80008000004 */
[----:B0-----:R-:W2:Y:S04]  /*a54a0*/  LDL.LU R18, [R1+0x39ac] ;  /* 0x0039ac0001127983 */ /* 0x001ea80000300800 */
[----:B---3--:R-:W-:Y:S04]  /*a54b0*/  STS.U8 [R16+UR4+0x36b80], R20 ;  /* 0x036b801410007988 */ /* 0x008fe80008000004 */
[----:B--2---:R0:W-:Y:S04]  /*a54c0*/  STS.U8 [R16+UR4+0x2eb80], R18 ;  /* 0x02eb801210007988 */ /* 0x0041e80008000004 */
[----:B0-----:R-:W2:Y:S04]  /*a54d0*/  LDL.LU R18, [R1+0x39a8] ;  /* 0x0039a80001127983 */ /* 0x001ea80000300800 */
[----:B------:R-:W3:Y:S04]  /*a54e0*/  LDL.LU R20, [R1+0x39a4] ;  /* 0x0039a40001147983 */ /* 0x000ee80000300800 */
[----:B----4-:R0:W-:Y:S04]  /*a54f0*/  STS.U8 [R16+UR4+0x3eb80], R72 ;  /* 0x03eb804810007988 */ /* 0x0101e80008000004 */
[----:B0-----:R-:W4:Y:S01]  /*a5500*/  LDL.LU R72, [R1+0x39a0] ;  /* 0x0039a00001487983 */ /* 0x001f220000300800 */
[----:B---3--:R-:W-:-:S03]  /*a5510*/  PRMT R20, RZ, 0x7610, R20 ;  /* 0x00007610ff147816 */ /* 0x008fc60000000014 */
[----:B--2---:R0:W-:Y:S04]  /*a5520*/  STS.U8 [R16+UR4+0x26b80], R18 ;  /* 0x026b801210007988 */ /* 0x0041e80008000004 */
[----:B------:R-:W2:Y:S04]  /*a5530*/  @!P3 LDG.E.U8 R20, desc[UR8][R22.64] ;  /* 0x000000081614b981 */ /* 0x000ea8000c1e1100 */
[----:B0-----:R-:W3:Y:S04]  /*a5540*/  LDL.LU R18, [R1+0x399c] ;  /* 0x00399c0001127983 */ /* 0x001ee80000300800 */
[----:B--2---:R0:W-:Y:S04]  /*a5550*/  STL [R1+0x2e4], R20 ;  /* 0x0002e41401007387 */ /* 0x0041e80000100800 */
[----:B0-----:R-:W2:Y:S04]  /*a5560*/  LDL.LU R20, [R1+0x3998] ;  /* 0x0039980001147983 */ /* 0x001ea80000300800 */
[----:B------:R-:W2:Y:S04]  /*a5570*/  LDL R22, [R1+0xf4c] ;  /* 0x000f4c0001167983 */ /* 0x000ea80000100800 */
[----:B------:R-:W2:Y:S01]  /*a5580*/  LDL R23, [R1+0xf50] ;  /* 0x000f500001177983 */ /* 0x000ea20000100800 */
[----:B---3--:R-:W-:-:S02]  /*a5590*/  PRMT R18, RZ, 0x7610, R18 ;  /* 0x00007610ff127816 */ /* 0x008fc40000000012 */
[----:B--2---:R-:W-:-:S04]  /*a55a0*/  @!P5 LOP3.LUT R23, R23, R22, RZ, 0x3c, !PT ;  /* 0x000000161717d212 */ /* 0x004fc800078e3cff */
[----:B------:R-:W-:-:S04]  /*a55b0*/  @!P5 LOP3.LUT R22, R23, R22, RZ, 0x3c, !PT ;  /* 0x000000161716d212 */ /* 0x000fc800078e3cff */
[----:B------:R-:W-:-:S05]  /*a55c0*/  @!P5 LOP3.LUT R23, R23, R22, RZ, 0x3c, !PT ;  /* 0x000000161717d212 */ /* 0x000fca00078e3cff */
[----:B------:R-:W2:Y:S04]  /*a55d0*/  @!P5 LDG.E.U8 R18, desc[UR8][R22.64] ;  /* 0x000000081612d981 */ /* 0x000ea8000c1e1100 */
        /* <DEDUP_REMOVED lines=209> */
[----:B------:R-:W2:Y:S04]  /*a62f0*/  LDL R22, [R1+0x1604] ;  /* 0x0016040001167983 */ /* 0x000ea80000100800 */
[----:B------:R-:W2:Y:S01]  /*a6300*/  LDL R23, [R1+0x1608] ;  /* 0x0016080001177983 */ /* 0x000ea20000100800 */
[----:B------:R-:W-:-:S02]  /*a6310*/  PRMT R10, RZ, 0x7610, R10 ;  /* 0x00007610ff0a7816 */ /* 0x000fc4000000000a */
[----:B--2---:R-:W-:-:S04]  /*a6320*/  @!P5 LOP3.LUT R23, R23, R22, RZ, 0x3c, !PT ;  /* 0x000000161717d212 */ /* 0x004fc800078e3cff */
        /* <DEDUP_REMOVED lines=8> */
[----:B------:R-:W-:Y:S01]  /*a63b0*/  @!P3 LOP3.LUT R23, R23, R22, RZ, 0x3c, !PT ;  /* 0x000000161717b212 */ /* 0x000fe200078e3cff */
[----:B--2---:R-:W-:Y:S04]  /*a63c0*/  STL [R1+0x37b8], R10 ;  /* 0x0037b80a01007387 */ /* 0x004fe80000100800 */
[----:B------:R0:W2:Y:S04]  /*a63d0*/  @!P3 LDG.E.U8 R80, desc[UR8][R22.64] ;  /* 0x000000081650b981 */ /* 0x0000a8000c1e1100 */
[----:B------:R-:W0:Y:S04]  /*a63e0*/  LDL R22, [R1+0x1654] ;  /* 0x0016540001167983 */ /* 0x000e280000100800 */
[----:B------:R-:W0:Y:S01]  /*a63f0*/  LDL R23, [R1+0x1658] ;  /* 0x0016580001177983 */ /* 0x000e220000100800 */
[----:B------:R-:W-:-:S02]  /*a6400*/  PRMT R78, RZ, 0x7610, R78 ;  /* 0x00007610ff4e7816 */ /* 0x000fc4000000004e */
        /* <DEDUP_REMOVED lines=39> */
[----:B---3--:R-:W-:-:S02]  /*a6680*/  PRMT R20, RZ, 0x7610, R20 ;  /* 0x00007610ff147816 */ /* 0x008fc40000000014 */
[----:B0-----:R-:W-:-:S04]  /*a6690*/  @!P3 LOP3.LUT R23, R23, R22, RZ, 0x3c, !PT ;  /* 0x000000161717b212 */ /* 0x001fc800078e3cff */
[----:B------:R-:W-:-:S04]  /*a66a0*/  @!P3 LOP3.LUT R22, R23, R22, RZ, 0x3c, !PT ;  /* 0x000000161716b212 */ /* 0x000fc800078e3cff */
[----:B------:R-:W-:-:S05]  /*a66b0*/  @!P3 LOP3.LUT R23, R23, R22, RZ, 0x3c, !PT ;  /* 0x000000161717b212 */ /* 0x000fca00078e3cff */
[----:B------:R-:W3:Y:S04]  /*a66c0*/  @!P3 LDG.E.U8 R20, desc[UR8][R22.64] ;  /* 0x000000081614b981 */ /* 0x000ee8000c1e1100 */
[----:B--2---:R-:W-:Y:S04]  /*a66d0*/  STL [R1+0x37d0], R42 ;  /* 0x0037d02a01007387 */ /* 0x004fe80000100800 */
[----:B---3--:R0:W-:Y:S04]  /*a66e0*/  STL [R1+0x2c4], R20 ;  /* 0x0002c41401007387 */ /* 0x0081e80000100800 */
        /* <DEDUP_REMOVED lines=229> */
[----:B------:R-:W-:Y:S01]  /*a7540*/  @!P3 LOP3.LUT R23, R23, R22, RZ, 0x3c, !PT ;  /* 0x000000161717b212 */ /* 0x000fe200078e3cff */
[----:B---3--:R-:W-:Y:S04]  /*a7550*/  STL [R1+0x3794], R11 ;  /* 0x0037940b01007387 */ /* 0x008fe80000100800 */
[----:B------:R0:W3:Y:S04]  /*a7560*/  @!P3 LDG.E.U8 R76, desc[UR8][R22.64] ;  /* 0x00000008164cb981 */ /* 0x0000e8000c1e1100 */
[----:B------:R-:W0:Y:S04]  /*a7570*/  LDL R22, [R1+0x1664] ;  /* 0x0016640001167983 */ /* 0x000e280000100800 */
[----:B------:R-:W0:Y:S01]  /*a7580*/  LDL R23, [R1+0x1668] ;  /* 0x0016680001177983 */ /* 0x000e220000100800 */
[----:B------:R-:W-:-:S02]  /*a7590*/  PRMT R74, RZ, 0x7610, R74 ;  /* 0x00007610ff4a7816 */ /* 0x000fc4000000004a */
        /* <DEDUP_REMOVED lines=39> */
[----:B--2---:R-:W-:-:S02]  /*a7810*/  PRMT R20, RZ, 0x7610, R20 ;  /* 0x00007610ff147816 */ /* 0x004fc40000000014 */
        /* <DEDUP_REMOVED lines=508> */
[----:B--2---:R0:W-:Y:S04]  /*a97e0*/  STL [R1+0x14c], R74 ;  /* 0x00014c4a01007387 */ /* 0x0041e80000100800 */
[----:B------:R1:W2:Y:S01]  /*a97f0*/  @!P5 LDG.E.U8 R13, desc[UR8][R22.64] ;  /* 0x00000008160dd981 */ /* 0x0002a2000c1e1100 */
[----:B------:R-:W-:-:S03]  /*a9800*/  PRMT R60, RZ, 0x7610, R60 ;  /* 0x00007610ff3c7816 */ /* 0x000fc6000000003c */
[----:B0-----:R-:W2:Y:S04]  /*a9810*/  LDL R74, [R1+0x16d8] ;  /* 0x0016d800014a7983 */ /* 0x001ea80000100800 */
[----:B------:R-:W1:Y:S04]  /*a9820*/  LDL R22, [R1+0x167c] ;  /* 0x00167c0001167983 */ /* 0x000e680000100800 */
[----:B------:R-:W1:Y:S02]  /*a9830*/  LDL R23, [R1+0x1680] ;  /* 0x0016800001177983 */ /* 0x000e640000100800 */
[----:B-1----:R-:W-:-:S04]  /*a9840*/  @!P3 LOP3.LUT R23, R23, R22, RZ, 0x3c, !PT ;  /* 0x000000161717b212 */ /* 0x002fc800078e3cff */
        /* <DEDUP_REMOVED lines=20> */
[----:B------:R-:W3:Y:S01]  /*a9990*/  LDL R23, [R1+0x16d4] ;  /* 0x0016d40001177983 */ /* 0x000ee20000100800 */
[----:B------:R-:W-:Y:S01]  /*a99a0*/  PRMT R32, RZ, 0x7610, R32 ;  /* 0x00007610ff207816 */ /* 0x000fe20000000020 */
[----:B0-----:R-:W-:-:S02]  /*a99b0*/  @!P5 IMAD.MOV.U32 R22, RZ, RZ, R74 ;  /* 0x000000ffff16d224 */ /* 0x001fc400078e004a */
[----:B--2---:R-:W-:Y:S01]  /*a99c0*/  STL [R1+0x37dc], R33 ;  /* 0x0037dc2101007387 */ /* 0x004fe20000100800 */
[----:B------:R-:W-:-:S03]  /*a99d0*/  PRMT R31, RZ, 0x7610, R31 ;  /* 0x00007610ff1f7816 */ /* 0x000fc6000000001f */
[----:B------:R-:W2:Y:S04]  /*a99e0*/  LDL R74, [R1+0x14e8] ;  /* 0x0014e800014a7983 */ /* 0x000ea80000100800 */
[----:B---3--:R0:W3:Y:S04]  /*a99f0*/  @!P5 LDG.E.U8 R32, desc[UR8][R22.64] ;  /* 0x000000081620d981 */ /* 0x0080e8000c1e1100 */
[----:B------:R-:W0:Y:S04]  /*a9a00*/  LDL R22, [R1+0x16f4] ;  /* 0x0016f40001167983 */ /* 0x000e280000100800 */
[----:B------:R-:W0:Y:S02]  /*a9a10*/  LDL R23, [R1+0x16f8] ;  /* 0x0016f80001177983 */ /* 0x000e240000100800 */
        /* <DEDUP_REMOVED lines=20> */
[----:B--2---:R0:W-:Y:S04]  /*a9b60*/  STL [R1+0x144], R20 ;  /* 0x0001441401007387 */ /* 0x0041e80000100800 */
[----:B0-----:R-:W2:Y:S04]  /*a9b70*/  LDL.LU R20, [R1+0x380c] ;  /* 0x00380c0001147983 */ /* 0x001ea80000300800 */
[----:B------:R-:W2:Y:S04]  /*a9b80*/  LDL R22, [R1+0x14dc] ;  /* 0x0014dc0001167983 */ /* 0x000ea80000100800 */
[----:B------:R-:W2:Y:S01]  /*a9b90*/  LDL R23, [R1+0x14e0] ;  /* 0x0014e00001177983 */ /* 0x000ea20000100800 */
[----:B------:R-:W-:-:S02]  /*a9ba0*/  PRMT R18, RZ, 0x7610, R18 ;  /* 0x00007610ff127816 */ /* 0x000fc40000000012 */
[----:B--2---:R-:W-:-:S04]  /*a9bb0*/  @!P3 LOP3.LUT R23, R23, R22, RZ, 0x3c, !PT ;  /* 0x000000161717b212 */ /* 0x004fc800078e3cff */
[----:B------:R-:W-:-:S04]  /*a9bc0*/  @!P3 LOP3.LUT R22, R23, R22, RZ, 0x3c, !PT ;  /* 0x000000161716b212 */ /* 0x000fc800078e3cff */
[----:B------:R-:W-:-:S05]  /*a9bd0*/  @!P3 LOP3.LUT R23, R23, R22, RZ, 0x3c, !PT ;  /* 0x000000161717b212 */ /* 0x000fca00078e3cff */
[----:B------:R-:W2:Y:S01]  /*a9be0*/  @!P3 LDG.E.U8 R18, desc[UR8][R22.64] ;  /* 0x000000081612b981 */ /* 0x000ea2000c1e1100 */
[----:B------:R-:W-:-:S03]  /*a9bf0*/  PRMT R20, RZ, 0x7610, R20 ;  /* 0x00007610ff147816 */ /* 0x000fc60000000014 */
[----:B--2---:R0:W-:Y:S04]  /*a9c00*/  STL [R1+0x140], R18 ;  /* 0x0001401201007387 */ /* 0x0041e80000100800 */
[----:B0-----:R-:W2:Y:S04]  /*a9c10*/  LDL.LU R18, [R1+0x3808] ;  /* 0x0038080001127983 */ /* 0x001ea80000300800 */
[----:B------:R-:W2:Y:S01]  /*a9c20*/  LDL R23, [R1+0x14e4] ;  /* 0x0014e40001177983 */ /* 0x000ea20000100800 */
[----:B------:R-:W-:-:S03]  /*a9c30*/  @!P5 IMAD.MOV.U32 R22, RZ, RZ, R74 ;  /* 0x000000ffff16d224 */ /* 0x000fc600078e004a */
[----:B------:R-:W3:Y:S04]  /*a9c40*/  LDL R74, [R1+0xf98] ;  /* 0x000f9800014a7983 */ /* 0x000ee80000100800 */
[----:B--2---:R-:W2:Y:S04]  /*a9c50*/  @!P5 LDG.E.U8 R20, desc[UR8][R22.64] ;  /* 0x000000081614d981 */ /* 0x004ea8000c1e1100 */
        /* <DEDUP_REMOVED lines=36> */
[----:B0-----:R-:W4:Y:S04]  /*a9ea0*/  LDL R76, [R1+0xfb0] ;  /* 0x000fb000014c7983 */ /* 0x001f280000100800 */
[----:B------:R-:W4:Y:S01]  /*a9eb0*/  LDL R23, [R1+0xf94] ;  /* 0x000f940001177983 */ /* 0x000f220000100800 */
[----:B---3--:R-:W-:-:S03]  /*a9ec0*/  @!P3 IMAD.MOV.U32 R22, RZ, RZ, R74 ;  /* 0x000000ffff16b224 */ /* 0x008fc600078e004a */
[----:B--2---:R0:W-:Y:S01]  /*a9ed0*/  STL [R1+0x12c], R25 ;  /* 0x00012c1901007387 */ /* 0x0041e20000100800 */
[----:B------:R-:W-:-:S03]  /*a9ee0*/  PRMT R15, RZ, 0x7610, R15 ;  /* 0x00007610ff0f7816 */ /* 0x000fc6000000000f */
[----:B------:R-:W2:Y:S04]  /*a9ef0*/  LDL R74, [R1+0xfbc] ;  /* 0x000fbc00014a7983 */ /* 0x000ea80000100800 */
[----:B----4-:R1:W3:Y:S04]  /*a9f00*/  @!P3 LDG.E.U8 R46, desc[UR8][R22.64] ;  /* 0x00000008162eb981 */ /* 0x0102e8000c1e1100 */
[----:B0-----:R-:W4:Y:S04]  /*a9f10*/  LDL R25, [R1+0xfb8] ;  /* 0x000fb80001197983 */ /* 0x001f280000100800 */
[----:B------:R-:W1:Y:S04]  /*a9f20*/  LDL R22, [R1+0xf9c] ;  /* 0x000f9c0001167983 */ /* 0x000e680000100800 */
[----:B------:R-:W1:Y:S02]  /*a9f30*/  LDL R23, [R1+0xfa0] ;  /* 0x000fa00001177983 */ /* 0x000e640000100800 */
[----:B-1----:R-:W-:-:S04]  /*a9f40*/  @!P5 LOP3.LUT R23, R23, R22, RZ, 0x3c, !PT ;  /* 0x000000161717d212 */ /* 0x002fc800078e3cff */
[----:B------:R-:W-:-:S04]  /*a9f50*/  @!P5 LOP3.LUT R22, R23, R22, RZ, 0x3c, !PT ;  /* 0x000000161716d212 */ /* 0x000fc800078e3cff */
[----:B------:R-:W-:Y:S01]  /*a9f60*/  @!P5 LOP3.LUT R23, R23, R22, RZ, 0x3c, !PT ;  /* 0x000000161717d212 */ /* 0x000fe200078e3cff */
[----:B---3--:R0:W-:Y:S04]  /*a9f70*/  STL [R1+0x128], R46 ;  /* 0x0001282e01007387 */ /* 0x0081e80000100800 */
[----:B------:R1:W3:Y:S01]  /*a9f80*/  @!P5 LDG.E.U8 R15, desc[UR8][R22.64] ;  /* 0x00000008160fd981 */ /* 0x0002e2000c1e1100 */
[----:B------:R-:W-:-:S03]  /*a9f90*/  PRMT R20, RZ, 0x7610, R20 ;  /* 0x00007610ff147816 */ /* 0x000fc60000000014 */
[----:B0-----:R-:W2:Y:S04]  /*a9fa0*/  LDL R46, [R1+0xfc0] ;  /* 0x000fc000012e7983 */ /* 0x001ea80000100800 */
[----:B------:R-:W1:Y:S04]  /*a9fb0*/  LDL R22, [R1+0xfa4] ;  /* 0x000fa40001167983 */ /* 0x000e680000100800 */
[----:B------:R-:W1:Y:S02]  /*a9fc0*/  LDL R23, [R1+0xfa8] ;  /* 0x000fa80001177983 */ /* 0x000e640000100800 */
[----:B-1----:R-:W-:-:S04]  /*a9fd0*/  @!P3 LOP3.LUT R23, R23, R22, RZ, 0x3c, !PT ;  /* 0x000000161717b212 */ /* 0x002fc800078e3cff */
[----:B------:R-:W-:-:S04]  /*a9fe0*/  @!P3 LOP3.LUT R22, R23, R22, RZ, 0x3c, !PT ;  /* 0x000000161716b212 */ /* 0x000fc800078e3cff */
[----:B------:R-:W-:-:S05]  /*a9ff0*/  @!P3 LOP3.LUT R23, R23, R22, RZ, 0x3c, !PT ;  /* 0x000000161717b212 */ /* 0x000fca00078e3cff */
[----:B------:R-:W2:Y:S04]  /*aa000*/  @!P3 LDG.E.U8 R20, desc[UR8][R22.64] ;  /* 0x000000081614b981 */ /* 0x000ea8000c1e1100 */
[----:B---3--:R-:W-:Y:S01]  /*aa010*/  STL [R1+0x3760], R15 ;  /* 0x0037600f01007387 */ /* 0x008fe20000100800 */
[----:B------:R-:W-:-:S03]  /*aa020*/  PRMT R18, RZ, 0x7610, R18 ;  /* 0x00007610ff127816 */ /* 0x000fc60000000012 */
[----:B--2---:R0:W-:Y:S04]  /*aa030*/  STL [R1+0x120], R20 ;  /* 0x0001201401007387 */ /* 0x0041e80000100800 */
[----:B0-----:R-:W2:Y:S04]  /*aa040*/  LDL.LU R20, [R1+0x37f8] ;  /* 0x0037f80001147983 */ /* 0x001ea80000300800 */
[----:B------:R-:W3:Y:S01]  /*aa050*/  LDL R23, [R1+0xfac] ;  /* 0x000fac0001177983 */ /* 0x000ee20000100800 */
[----:B------:R-:W-:-:S03]  /*aa060*/  @!P5 IMAD.MOV.U32 R22, RZ, RZ, R76 ;  /* 0x000000ffff16d224 */ /* 0x000fc600078e004c */
[----:B------:R-:W4:Y:S04]  /*aa070*/  LDL R76, [R1+0x1024] ;  /* 0x00102400014c7983 */ /* 0x000f280000100800 */
[----:B---3--:R-:W3:Y:S01]  /*aa080*/  @!P5 LDG.E.U8 R18, desc[UR8][R22.64] ;  /* 0x000000081612d981 */ /* 0x008ee2000c1e1100 */
[----:B--2---:R-:W-:-:S03]  /*aa090*/  PRMT R20, RZ, 0x7610, R20 ;  /* 0x00007610ff147816 */ /* 0x004fc60000000014 */
[----:B---3--:R0:W-:Y:S04]  /*aa0a0*/  STL [R1+0x11c], R18 ;  /* 0x00011c1201007387 */ /* 0x0081e80000100800 */
[----:B0-----:R-:W2:Y:S04]  /*aa0b0*/  LDL.LU R18, [R1+0x37f4] ;  /* 0x0037f40001127983 */ /* 0x001ea80000300800 */
[----:B------:R-:W3:Y:S01]  /*aa0c0*/  LDL R23, [R1+0xfb4] ;  /* 0x000fb40001177983 */ /* 0x000ee20000100800 */
[----:B----4-:R-:W-:-:S03]  /*aa0d0*/  @!P3 IMAD.MOV.U32 R22, RZ, RZ, R25 ;  /* 0x000000ffff16b224 */ /* 0x010fc600078e0019 */
[----:B------:R-:W4:Y:S04]  /*aa0e0*/  LDL R25, [R1+0x102c] ;  /* 0x00102c0001197983 */ /* 0x000f280000100800 */
[----:B---3--:R0:W3:Y:S01]  /*aa0f0*/  @!P3 LDG.E.U8 R20, desc[UR8][R22.64] ;  /* 0x000000081614b981 */ /* 0x0080e2000c1e1100 */
[----:B--2---:R-:W-:Y:S01]  /*aa100*/  PRMT R18, RZ, 0x7610, R18 ;  /* 0x00007610ff127816 */ /* 0x004fe20000000012 */
[----:B0-----:R-:W-:Y:S02]  /*aa110*/  @!P5 IMAD.MOV.U32 R22, RZ, RZ, R46 ;  /* 0x000000ffff16d224 */ /* 0x001fe400078e002e */
[----:B------:R-:W-:-:S05]  /*aa120*/  @!P5 IMAD.MOV.U32 R23, RZ, RZ, R74 ;  /* 0x000000ffff17d224 */ /* 0x000fca00078e004a */
[----:B------:R0:W2:Y:S04]  /*aa130*/  @!P5 LDG.E.U8 R18, desc[UR8][R22.64] ;  /* 0x000000081612d981 */ /* 0x0000a8000c1e1100 */
[----:B---3--:R-:W-:Y:S04]  /*aa140*/  STL [R1+0x3718], R20 ;  /* 0x0037181401007387 */ /* 0x008fe80000100800 */
[----:B------:R-:W0:Y:S04]  /*aa150*/  LDL R22, [R1+0x1004] ;  /* 0x0010040001167983 */ /* 0x000e280000100800 */
[----:B------:R-:W0:Y:S01]  /*aa160*/  LDL R23, [R1+0x1008] ;  /* 0x0010080001177983 */ /* 0x000e220000100800 */
[----:B------:R-:W-:-:S03]  /*aa170*/  PRMT R72, RZ, 0x7610, R72 ;  /* 0x00007610ff487816 */ /* 0x000fc60000000048 */
[----:B------:R-:W3:Y:S04]  /*aa180*/  LDL R74, [R1+0x1038] ;  /* 0x00103800014a7983 */ /* 0x000ee80000100800 */
[----:B------:R-:W2:Y:S01]  /*aa190*/  LDL R46, [R1+0x103c] ;  /* 0x00103c00012e7983 */ /* 0x000ea20000100800 */
[----:B0-----:R-:W-:-:S04]  /*aa1a0*/  @!P3 LOP3.LUT R23, R23, R22, RZ, 0x3c, !PT ;  /* 0x000000161717b212 */ /* 0x001fc800078e3cff */
[----:B------:R-:W-:-:S04]  /*aa1b0*/  @!P3 LOP3.LUT R22, R23, R22, RZ, 0x3c, !PT ;  /* 0x000000161716b212 */ /* 0x000fc800078e3cff */
[----:B------:R-:W-:-:S05]  /*aa1c0*/  @!P3 LOP3.LUT R23, R23, R22, RZ, 0x3c, !PT ;  /* 0x000000161717b212 */ /* 0x000fca00078e3cff */
[----:B------:R-:W3:Y:S04]  /*aa1d0*/  @!P3 LDG.E.U8 R72, desc[UR8][R22.64] ;  /* 0x000000081648b981 */ /* 0x000ee8000c1e1100 */
[----:B--2---:R-:W-:Y:S01]  /*aa1e0*/  STL [R1+0x371c], R18 ;  /* 0x00371c1201007387 */ /* 0x004fe20000100800 */
[----:B------:R-:W-:-:S03]  /*aa1f0*/  PRMT R47, RZ, 0x7610, R47 ;  /* 0x00007610ff2f7816 */ /* 0x000fc6000000002f */
[----:B---3--:R0:W-:Y:S04]  /*aa200*/  STL [R1+0x110], R72 ;  /* 0x0001104801007387 */ /* 0x0081e80000100800 */
[----:B0-----:R-:W2:Y:S04]  /*aa210*/  LDL.LU R72, [R1+0x37f0] ;  /* 0x0037f00001487983 */ /* 0x001ea80000300800 */
[----:B------:R-:W3:Y:S01]  /*aa220*/  LDL R23, [R1+0x1020] ;  /* 0x0010200001177983 */ /* 0x000ee20000100800 */
[----:B------:R-:W-:Y:S01]  /*aa230*/  @!P5 IMAD.MOV.U32 R22, RZ, RZ, R76 ;  /* 0x000000ffff16d224 */ /* 0x000fe200078e004c */
[----:B------:R-:W-:-:S02]  /*aa240*/  PRMT R13, RZ, 0x7610, R13 ;  /* 0x00007610ff0d7816 */ /* 0x000fc4000000000d */
[----:B------:R-:W2:Y:S04]  /*aa250*/  LDL R76, [R1+0x1048] ;  /* 0x00104800014c7983 */ /* 0x000ea80000100800 */
[----:B---3--:R4:W3:Y:S04]  /*aa260*/  @!P5 LDG.E.U8 R47, desc[UR8][R22.64] ;  /* 0x00000008162fd981 */ /* 0x0088e8000c1e1100 */
[----:B------:R-:W2:Y:S01]  /*aa270*/  LDL R23, [R1+0x1028] ;  /* 0x0010280001177983 */ /* 0x000ea20000100800 */
[----:B----4-:R-:W-:-:S03]  /*aa280*/  @!P3 IMAD.MOV.U32 R22, RZ, RZ, R25 ;  /* 0x000000ffff16b224 */ /* 0x010fc600078e0019 */
[----:B---3--:R0:W-:Y:S01]  /*aa290*/  STL [R1+0x10c], R47 ;  /* 0x00010c2f01007387 */ /* 0x0081e20000100800 */
[----:B------:R-:W-:Y:S02]  /*aa2a0*/  PRMT R2, RZ, 0x7610, R2 ;  /* 0x00007610ff027816 */ /* 0x000fe40000000002 */
[----:B--2---:R-:W-:Y:S01]  /*aa2b0*/  PRMT R72, RZ, 0x7610, R72 ;  /* 0x00007610ff487816 */ /* 0x004fe20000000048 */
[----:B------:R-:W2:Y:S04]  /*aa2c0*/  LDL R25, [R1+0x1050] ;  /* 0x0010500001197983 */ /* 0x000ea80000100800 */
[----:B------:R1:W3:Y:S04]  /*aa2d0*/  @!P3 LDG.E.U8 R13, desc[UR8][R22.64] ;  /* 0x00000008160db981 */ /* 0x0002e8000c1e1100 */
[----:B0-----:R-:W4:Y:S04]  /*aa2e0*/  LDL R47, [R1+0x104c] ;  /* 0x00104c00012f7983 */ /* 0x001f280000100800 */
[----:B------:R-:W1:Y:S04]  /*aa2f0*/  LDL R22, [R1+0x1030] ;  /* 0x0010300001167983 */ /* 0x000e680000100800 */
[----:B------:R-:W1:Y:S02]  /*aa300*/  LDL R23, [R1+0x1034] ;  /* 0x0010340001177983 */ /* 0x000e640000100800 */
[----:B-1----:R-:W-:-:S04]  /*aa310*/  @!P5 LOP3.LUT R23, R23, R22, RZ, 0x3c, !PT ;  /* 0x000000161717d212 */ /* 0x002fc800078e3cff */
[----:B------:R-:W-:-:S04]  /*aa320*/  @!P5 LOP3.LUT R22, R23, R22, RZ, 0x3c, !PT ;  /* 0x000000161716d212 */ /* 0x000fc800078e3cff */
[----:B------:R-:W-:-:S05]  /*aa330*/  @!P5 LOP3.LUT R23, R23, R22, RZ, 0x3c, !PT ;  /* 0x000000161717d212 */ /* 0x000fca00078e3cff */
[----:B------:R0:W2:Y:S02]  /*aa340*/  @!P5 LDG.E.U8 R2, desc[UR8][R22.64] ;  /* 0x000000081602d981 */ /* 0x0000a4000c1e1100 */
[----:B0-----:R-:W-:Y:S02]  /*aa350*/  @!P3 IMAD.MOV.U32 R22, RZ, RZ, R46 ;  /* 0x000000ffff16b224 */ /* 0x001fe400078e002e */
[----:B------:R-:W-:-:S05]  /*aa360*/  @!P3 IMAD.MOV.U32 R23, RZ, RZ, R74 ;  /* 0x000000ffff17b224 */ /* 0x000fca00078e004a */
[----:B------:R-:W4:Y:S04]  /*aa370*/  @!P3 LDG.E.U8 R72, desc[UR8][R22.64] ;  /* 0x000000081648b981 */ /* 0x000f28000c1e1100 */
[----:B---3--:R0:W-:Y:S04]  /*aa380*/  STL [R1+0x108], R13 ;  /* 0x0001080d01007387 */ /* 0x0081e80000100800 */
[----:B0-----:R-:W3:Y:S04]  /*aa390*/  LDL R13, [R1+0x1054] ;  /* 0x00105400010d7983 */ /* 0x001ee80000100800 */
[----:B--2---:R0:W-:Y:S04]  /*aa3a0*/  STL [R1+0x104], R2 ;  /* 0x0001040201007387 */ /* 0x0041e80000100800 */
[----:B0-----:R-:W2:Y:S04]  /*aa3b0*/  LDL.LU R2, [R1+0x37ec] ;  /* 0x0037ec0001027983 */ /* 0x001ea80000300800 */
[----:B------:R-:W2:Y:S04]  /*aa3c0*/  LDL R74, [R1+0x129c] ;  /* 0x00129c00014a7983 */ /* 0x000ea80000100800 */
[----:B------:R-:W2:Y:S04]  /*aa3d0*/  LDL R46, [R1+0x12a0] ;  /* 0x0012a000012e7983 */ /* 0x000ea80000100800 */
[----:B----4-:R0:W-:Y:S04]  /*aa3e0*/  STL [R1+0x100], R72 ;  /* 0x0001004801007387 */ /* 0x0101e80000100800 */
[----:B0-----:R-:W4:Y:S04]  /*aa3f0*/  LDL.LU R72, [R1+0x37e8] ;  /* 0x0037e80001487983 */ /* 0x001f280000300800 */
[----:B------:R-:W2:Y:S04]  /*aa400*/  LDL R22, [R1+0x1040] ;  /* 0x0010400001167983 */ /* 0x000ea80000100800 */
[----:B------:R-:W2:Y:S01]  /*aa410*/  LDL R23, [R1+0x1044] ;  /* 0x0010440001177983 */ /* 0x000ea20000100800 */
[----:B------:R-:W-:-:S02]  /*aa420*/  PRMT R16, RZ, 0x7610, R16 ;  /* 0x00007610ff107816 */ /* 0x000fc40000000010 */
[----:B------:R-:W-:Y:S02]  /*aa430*/  PRMT R19, RZ, 0x7610, R19 ;  /* 0x00007610ff137816 */ /* 0x000fe40000000013 */
[----:B------:R-:W-:Y:S02]  /*aa440*/  PRMT R17, RZ, 0x7610, R17 ;  /* 0x00007610ff117816 */ /* 0x000fe40000000011 */
[----:B--2---:R-:W-:-:S04]  /*aa450*/  @!P5 LOP3.LUT R23, R23, R22, RZ, 0x3c, !PT ;  /* 0x000000161717d212 */ /* 0x004fc800078e3cff */
[----:B------:R-:W-:-:S04]  /*aa460*/  @!P5 LOP3.LUT R22, R23, R22, RZ, 0x3c, !PT ;  /* 0x000000161716d212 */ /* 0x000fc800078e3cff */
[----:B------:R-:W-:-:S05]  /*aa470*/  @!P5 LOP3.LUT R23, R23, R22, RZ, 0x3c, !PT ;  /* 0x000000161717d212 */ /* 0x000fca00078e3cff */
[----:B------:R0:W2:Y:S02]  /*aa480*/  @!P5 LDG.E.U8 R16, desc[UR8][R22.64] ;  /* 0x000000081610d981 */ /* 0x0000a4000c1e1100 */
[----:B0-----:R-:W-:Y:S02]  /*aa490*/  @!P3 IMAD.MOV.U32 R22, RZ, RZ, R47 ;  /* 0x000000ffff16b224 */ /* 0x001fe400078e002f */
[----:B------:R-:W-:-:S05]  /*aa4a0*/  @!P3 IMAD.MOV.U32 R23, RZ, RZ, R76 ;  /* 0x000000ffff17b224 */ /* 0x000fca00078e004c */
[----:B------:R3:W4:Y:S02]  /*aa4b0*/  @!P3 LDG.E.U8 R19, desc[UR8][R22.64] ;  /* 0x000000081613b981 */ /* 0x000724000c1e1100 */
[----:B---3--:R-:W-:Y:S02]  /*aa4c0*/  @!P5 IMAD.MOV.U32 R22, RZ, RZ, R13 ;  /* 0x000000ffff16d224 */ /* 0x008fe400078e000d */
[----:B------:R-:W-:-:S05]  /*aa4d0*/  @!P5 IMAD.MOV.U32 R23, RZ, RZ, R25 ;  /* 0x000000ffff17d224 */ /* 0x000fca00078e0019 */
[----:B------:R0:W3:Y:S01]  /*aa4e0*/  @!P5 LDG.E.U8 R17, desc[UR8][R22.64] ;  /* 0x000000081611d981 */ /* 0x0000e2000c1e1100 */
[----:B------:R-:W-:Y:S01]  /*aa4f0*/  PRMT R10, RZ, 0x7610, R10 ;  /* 0x00007610ff0a7816 */ /* 0x000fe2000000000a */
[----:B0-----:R-:W-:Y:S02]  /*aa500*/  @!P3 IMAD.MOV.U32 R22, RZ, RZ, R46 ;  /* 0x000000ffff16b224 */ /* 0x001fe400078e002e */
[----:B------:R-:W-:-:S05]  /*aa510*/  @!P3 IMAD.MOV.U32 R23, RZ, RZ, R74 ;  /* 0x000000ffff17b224 */ /* 0x000fca00078e004a */
[----:B------:R-:W3:Y:S04]  /*aa520*/  @!P3 LDG.E.U8 R10, desc[UR8][R22.64] ;  /* 0x00000008160ab981 */ /* 0x000ee8000c1e1100 */
[----:B--2---:R-:W-:Y:S04]  /*aa530*/  STL [R1+0xfc], R16 ;  /* 0x0000fc1001007387 */ /* 0x004fe80000100800 */
[----:B------:R-:W2:Y:S04]  /*aa540*/  LDL R47, [R1+0x12a8] ;  /* 0x0012a800012f7983 */ /* 0x000ea80000100800 */
[----:B----4-:R-:W-:Y:S04]  /*aa550*/  STL [R1+0x3720], R19 ;  /* 0x0037201301007387 */ /* 0x010fe80000100800 */
[----:B------:R-:W4:Y:S04]  /*aa560*/  LDL R25, [R1+0x12b4] ;  /* 0x0012b40001197983 */ /* 0x000f280000100800 */
[----:B------:R-:W4:Y:S04]  /*aa570*/  LDL R13, [R1+0x12b8] ;  /* 0x0012b800010d7983 */ /* 0x000f280000100800 */
[----:B---3--:R-:W-:Y:S04]  /*aa580*/  STL [R1+0x3724], R17 ;  /* 0x0037241101007387 */ /* 0x008fe80000100800 */
[----:B------:R-:W3:Y:S01]  /*aa590*/  LDL R23, [R1+0x12a4] ;  /* 0x0012a40001177983 */ /* 0x000ee20000100800 */
[----:B------:R-:W-:-:S03]  /*aa5a0*/  PRMT R12, RZ, 0x7610, R12 ;  /* 0x00007610ff0c7816 */ /* 0x000fc6000000000c */
[----:B------:R-:W4:Y:S04]  /*aa5b0*/  LDL R76, [R1+0x1058] ;  /* 0x00105800014c7983 */ /* 0x000f280000100800 */
[----:B------:R-:W4:Y:S04]  /*aa5c0*/  LDL R74, [R1+0x105c] ;  /* 0x00105c00014a7983 */ /* 0x000f280000100800 */
[----:B------:R-:W4:Y:S04]  /*aa5d0*/  LDL R46, [R1+0x1060] ;  /* 0x00106000012e7983 */ /* 0x000f280000100800 */
[----:B------:R0:W-:Y:S04]  /*aa5e0*/  STL [R1+0xf0], R10 ;  /* 0x0000f00a01007387 */ /* 0x0001e80000100800 */
[----:B0-----:R-:W4:Y:S01]  /*aa5f0*/  LDL R10, [R1+0x1064] ;  /* 0x00106400010a7983 */ /* 0x001f220000100800 */
[----:B--2---:R-:W-:-:S03]  /*aa600*/  @!P5 IMAD.MOV.U32 R22, RZ, RZ, R47 ;  /* 0x000000ffff16d224 */ /* 0x004fc600078e002f */
[----:B------:R-:W2:Y:S04]  /*aa610*/  LDL R47, [R1+0x1068] ;  /* 0x00106800012f7983 */ /* 0x000ea80000100800 */
[----:B---3--:R-:W3:Y:S04]  /*aa620*/  @!P5 LDG.E.U8 R12, desc[UR8][R22.64] ;  /* 0x00000008160cd981 */ /* 0x008ee8000c1e1100 */
[----:B------:R-:W2:Y:S04]  /*aa630*/  LDL R22, [R1+0x12ac] ;  /* 0x0012ac0001167983 */ /* 0x000ea80000100800 */
[----:B------:R-:W2:Y:S01]  /*aa640*/  LDL R23, [R1+0x12b0] ;  /* 0x0012b00001177983 */ /* 0x000ea20000100800 */
[----:B------:R-:W-:-:S02]  /*aa650*/  PRMT R80, RZ, 0x7610, R80 ;  /* 0x00007610ff507816 */ /* 0x000fc40000000050 */
[----:B------:R-:W-:Y:S02]  /*aa660*/  PRMT R78, RZ, 0x7610, R78 ;  /* 0x00007610ff4e7816 */ /* 0x000fe4000000004e */
[----:B------:R-:W-:Y:S01]  /*aa670*/  PRMT R71, RZ, 0x7610, R71 ;  /* 0x00007610ff477816 */ /* 0x000fe20000000047 */
[----:B---3--:R0:W-:Y:S04]  /*aa680*/  STL [R1+0xec], R12 ;  /* 0x0000ec0c01007387 */ /* 0x0081e80000100800 */
[----:B0-----:R-:W3:Y:S01]  /*aa690*/  LDL R12, [R1+0x106c] ;  /* 0x00106c00010c7983 */ /* 0x001ee20000100800 */
[----:B--2---:R-:W-:-:S04]  /*aa6a0*/  @!P3 LOP3.LUT R23, R23, R22, RZ, 0x3c, !PT ;  /* 0x000000161717b212 */ /* 0x004fc800078e3cff */
[----:B------:R-:W-:-:S04]  /*aa6b0*/  @!P3 LOP3.LUT R22, R23, R22, RZ, 0x3c, !PT ;  /* 0x000000161716b212 */ /* 0x000fc800078e3cff */
[----:B------:R-:W-:-:S05]  /*aa6c0*/  @!P3 LOP3.LUT R23, R23, R22, RZ, 0x3c, !PT ;  /* 0x000000161717b212 */ /* 0x000fca00078e3cff */
[----:B------:R4:W2:Y:S02]  /*aa6d0*/  @!P3 LDG.E.U8 R80, desc[UR8][R22.64] ;  /* 0x000000081650b981 */ /* 0x0008a4000c1e1100 */
[----:B----4-:R-:W-:Y:S02]  /*aa6e0*/  @!P5 IMAD.MOV.U32 R22, RZ, RZ, R13 ;  /* 0x000000ffff16d224 */ /* 0x010fe400078e000d */
[----:B------:R-:W-:Y:S01]  /*aa6f0*/  @!P5 IMAD.MOV.U32 R23, RZ, RZ, R25 ;  /* 0x000000ffff17d224 */ /* 0x000fe200078e0019 */
[----:B------:R-:W4:Y:S04]  /*aa700*/  LDL R13, [R1+0x1074] ;  /* 0x00107400010d7983 */ /* 0x000f280000100800 */
[----:B------:R-:W2:Y:S04]  /*aa710*/  LDL R25, [R1+0x1070] ;  /* 0x0010700001197983 */ /* 0x000ea80000100800 */
[----:B------:R0:W2:Y:S02]  /*aa720*/  @!P5 LDG.E.U8 R78, desc[UR8][R22.64] ;  /* 0x00000008164ed981 */ /* 0x0000a4000c1e1100 */
[----:B0-----:R-:W-:-:S02]  /*aa730*/  @!P3 IMAD.MOV.U32 R22, RZ, RZ, R74 ;  /* 0x000000ffff16b224 */ /* 0x001fc400078e004a */
[----:B------:R-:W-:Y:S01]  /*aa740*/  @!P3 IMAD.MOV.U32 R23, RZ, RZ, R76 ;  /* 0x000000ffff17b224 */ /* 0x000fe200078e004c */
[----:B------:R-:W-:Y:S02]  /*aa750*/  PRMT R69, RZ, 0x7610, R69 ;  /* 0x00007610ff457816 */ /* 0x000fe40000000045 */
[----:B------:R-:W-:Y:S01]  /*aa760*/  PRMT R3, RZ, 0x7610, R3 ;  /* 0x00007610ff037816 */ /* 0x000fe20000000003 */
[----:B------:R-:W2:Y:S04]  /*aa770*/  LDL R74, [R1+0x1304] ;  /* 0x00130400014a7983 */ /* 0x000ea80000100800 */
[----:B------:R0:W2:Y:S02]  /*aa780*/  @!P3 LDG.E.U8 R71, desc[UR8][R22.64] ;  /* 0x000000081647b981 */ /* 0x0000a4000c1e1100 */
[----:B0-----:R-:W-:-:S02]  /*aa790*/  @!P5 IMAD.MOV.U32 R22, RZ, RZ, R10 ;  /* 0x000000ffff16d224 */ /* 0x001fc400078e000a */
[----:B------:R-:W-:Y:S01]  /*aa7a0*/  @!P5 IMAD.MOV.U32 R23, RZ, RZ, R46 ;  /* 0x000000ffff17d224 */ /* 0x000fe200078e002e */
[----:B------:R-:W2:Y:S04]  /*aa7b0*/  LDL R10, [R1+0x1300] ;  /* 0x00130000010a7983 */ /* 0x000ea80000100800 */
[----:B------:R-:W2:Y:S04]  /*aa7c0*/  LDL R46, [R1+0x12fc] ;  /* 0x0012fc00012e7983 */ /* 0x000ea80000100800 */
[----:B------:R0:W2:Y:S02]  /*aa7d0*/  @!P5 LDG.E.U8 R69, desc[UR8][R22.64] ;  /* 0x000000081645d981 */ /* 0x0000a4000c1e1100 */
[----:B0-----:R-:W-:Y:S01]  /*aa7e0*/  @!P3 IMAD.MOV.U32 R23, RZ, RZ, R47 ;  /* 0x000000ffff17b224 */ /* 0x001fe200078e002f */
[----:B------:R-:W-:-:S02]  /*aa7f0*/  PRMT R72, RZ, 0x7610, R72 ;  /* 0x00007610ff487816 */ /* 0x000fc40000000048 */
[----:B------:R-:W-:Y:S01]  /*aa800*/  PRMT R0, RZ, 0x7610, R0 ;  /* 0x00007610ff007816 */ /* 0x000fe20000000000 */
[----:B---3--:R-:W-:Y:S02]  /*aa810*/  @!P3 IMAD.MOV.U32 R22, RZ, RZ, R12 ;  /* 0x000000ffff16b224 */ /* 0x008fe400078e000c */
[----:B------:R-:W3:Y:S04]  /*aa820*/  LDL R12, [R1+0x1308] ;  /* 0x00130800010c7983 */ /* 0x000ee80000100800 */
[----:B------:R4:W3:Y:S02]  /*aa830*/  @!P3 LDG.E.U8 R3, desc[UR8][R22.64] ;  /* 0x000000081603b981 */ /* 0x0008e4000c1e1100 */
[----:B----4-:R-:W-:Y:S02]  /*aa840*/  @!P5 IMAD.MOV.U32 R22, RZ, RZ, R13 ;  /* 0x000000ffff16d224 */ /* 0x010fe400078e000d */
[----:B--2---:R-:W-:-:S05]  /*aa850*/  @!P5 IMAD.MOV.U32 R23, RZ, RZ, R25 ;  /* 0x000000ffff17d224 */ /* 0x004fca00078e0019 */
[----:B------:R0:W2:Y:S02]  /*aa860*/  @!P5 LDG.E.U8 R72, desc[UR8][R22.64] ;  /* 0x000000081648d981 */ /* 0x0000a4000c1e1100 */
[----:B0-----:R-:W-:Y:S02]  /*aa870*/  @!P3 IMAD.MOV.U32 R22, RZ, RZ, R10 ;  /* 0x000000ffff16b224 */ /* 0x001fe400078e000a */
[----:B------:R-:W-:-:S05]  /*aa880*/  @!P3 IMAD.MOV.U32 R23, RZ, RZ, R46 ;  /* 0x000000ffff17b224 */ /* 0x000fca00078e002e */
[----:B------:R0:W4:Y:S01]  /*aa890*/  @!P3 LDG.E.U8 R0, desc[UR8][R22.64] ;  /* 0x000000081600b981 */ /* 0x000122000c1e1100 */
[----:B------:R-:W-:Y:S01]  /*aa8a0*/  PRMT R33, RZ, 0x7610, R33 ;  /* 0x00007610ff217816 */ /* 0x000fe20000000021 */
[----:B0-----:R-:W-:Y:S02]  /*aa8b0*/  @!P5 IMAD.MOV.U32 R23, RZ, RZ, R74 ;  /* 0x000000ffff17d224 */ /* 0x001fe400078e004a */
[----:B---3--:R-:W-:Y:S04]  /*aa8c0*/  STL [R1+0x3728], R3 ;  /* 0x0037280301007387 */ /* 0x008fe80000100800 */
[----:B------:R0:W-:Y:S01]  /*aa8d0*/  STL [R1+0xe0], R71 ;  /* 0x0000e04701007387 */ /* 0x0001e20000100800 */
[----:B------:R-:W-:-:S05]  /*aa8e0*/  @!P5 IMAD.MOV.U32 R22, RZ, RZ, R12 ;  /* 0x000000ffff16d224 */ /* 0x000fca00078e000c */
[----:B------:R1:W3:Y:S04]  /*aa8f0*/  @!P5 LDG.E.U8 R33, desc[UR8][R22.64] ;  /* 0x000000081621d981 */ /* 0x0002e8000c1e1100 */
[----:B0-----:R-:W1:Y:S04]  /*aa900*/  LDL R71, [R1+0x130c] ;  /* 0x00130c0001477983 */ /* 0x001e680000100800 */
[----:B------:R0:W-:Y:S04]  /*aa910*/  STL [R1+0xdc], R69 ;  /* 0x0000dc4501007387 */ /* 0x0001e80000100800 */
[----:B------:R-:W3:Y:S04]  /*aa920*/  LDL R25, [R1+0x1314] ;  /* 0x0013140001197983 */ /* 0x000ee80000100800 */
[----:B------:R-:W3:Y:S04]  /*aa930*/  LDL R13, [R1+0x1318] ;  /* 0x00131800010d7983 */ /* 0x000ee80000100800 */
[----:B0-----:R-:W3:Y:S04]  /*aa940*/  LDL R69, [R1+0x1310] ;  /* 0x0013100001457983 */ /* 0x001ee80000100800 */
[----:B--2---:R-:W-:Y:S04]  /*aa950*/  STL [R1+0x372c], R72 ;  /* 0x00372c4801007387 */ /* 0x004fe80000100800 */
[----:B------:R-:W-:Y:S04]  /*aa960*/  STL [R1+0xe8], R80 ;  /* 0x0000e85001007387 */ /* 0x000fe80000100800 */
[----:B------:R-:W2:Y:S04]  /*aa970*/  LDL R47, [R1+0x1078] ;  /* 0x00107800012f7983 */ /* 0x000ea80000100800 */
[----:B------:R-:W2:Y:S04]  /*aa980*/  LDL R46, [R1+0x107c] ;  /* 0x00107c00012e7983 */ /* 0x000ea80000100800 */
[----:B------:R-:W2:Y:S04]  /*aa990*/  LDL R10, [R1+0x1080] ;  /* 0x00108000010a7983 */ /* 0x000ea80000100800 */
[----:B----4-:R0:W-:Y:S04]  /*aa9a0*/  STL [R1+0xd0], R0 ;  /* 0x0000d00001007387 */ /* 0x0101e80000100800 */
[----:B------:R-:W-:Y:S01]  /*aa9b0*/  STL [R1+0xe4], R78 ;  /* 0x0000e44e01007387 */ /* 0x000fe20000100800 */
[----:B------:R-:W-:-:S03]  /*aa9c0*/  PRMT R60, RZ, 0x7610, R60 ;  /* 0x00007610ff3c7816 */ /* 0x000fc6000000003c */
[----:B------:R-:W4:Y:S04]  /*aa9d0*/  LDL R12, [R1+0x108c] ;  /* 0x00108c00010c7983 */ /* 0x000f280000100800 */
[----:B0-----:R-:W4:Y:S01]  /*aa9e0*/  LDL R0, [R1+0x1084] ;  /* 0x0010840001007983 */ /* 0x001f220000100800 */
[----:B------:R-:W-:Y:S02]  /*aa9f0*/  PRMT R58, RZ, 0x7610, R58 ;  /* 0x00007610ff3a7816 */ /* 0x000fe4000000003a */
[----:B------:R-:W-:Y:S02]  /*aaa00*/  PRMT R35, RZ, 0x7610, R35 ;  /* 0x00007610ff237816 */ /* 0x000fe40000000023 */
[----:B------:R-:W-:Y:S01]  /*aaa10*/  PRMT R34, RZ, 0x7610, R34 ;  /* 0x00007610ff227816 */ /* 0x000fe20000000022 */
[----:B-1----:R-:W-:Y:S01]  /*aaa20*/  @!P3 IMAD.MOV.U32 R23, RZ, RZ, R71 ;  /* 0x000000ffff17b224 */ /* 0x002fe200078e0047 */
[----:B---3--:R0:W-:Y:S01]  /*aaa30*/  STL [R1+0xcc], R33 ;  /* 0x0000cc2101007387 */ /* 0x0081e20000100800 */
[----:B------:R-:W-:-:S03]  /*aaa40*/  @!P3 IMAD.MOV.U32 R22, RZ, RZ, R69 ;  /* 0x000000ffff16b224 */ /* 0x000fc600078e0045 */
[----:B0-----:R-:W3:Y:S04]  /*aaa50*/  LDL R33, [R1+0x1088] ;  /* 0x0010880001217983 */ /* 0x001ee80000100800 */
[----:B------:R0:W3:Y:S02]  /*aaa60*/  @!P3 LDG.E.U8 R60, desc[UR8][R22.64] ;  /* 0x00000008163cb981 */ /* 0x0000e4000c1e1100 */
[----:B0-----:R-:W-:Y:S02]  /*aaa70*/  @!P5 IMAD.MOV.U32 R22, RZ, RZ, R13 ;  /* 0x000000ffff16d224 */ /* 0x001fe400078e000d */
[----:B------:R-:W-:Y:S01]  /*aaa80*/  @!P5 IMAD.MOV.U32 R23, RZ, RZ, R25 ;  /* 0x000000ffff17d224 */ /* 0x000fe200078e0019 */
[----:B------:R-:W3:Y:S04]  /*aaa90*/  LDL R13, [R1+0x1094] ;  /* 0x00109400010d7983 */ /* 0x000ee80000100800 */
[----:B------:R-:W3:Y:S04]  /*aaaa0*/  LDL R25, [R1+0x1090] ;  /* 0x0010900001197983 */ /* 0x000ee80000100800 */
[----:B------:R2:W3:Y:S02]  /*aaab0*/  @!P5 LDG.E.U8 R58, desc[UR8][R22.64] ;  /* 0x00000008163ad981 */ /* 0x0004e4000c1e1100 */
[----:B--2---:R-:W-:-:S02]  /*aaac0*/  @!P3 IMAD.MOV.U32 R22, RZ, RZ, R46 ;  /* 0x000000ffff16b224 */ /* 0x004fc400078e002e */
[----:B------:R-:W-:-:S05]  /*aaad0*/  @!P3 IMAD.MOV.U32 R23, RZ, RZ, R47 ;  /* 0x000000ffff17b224 */ /* 0x000fca00078e002f */
[----:B------:R0:W2:Y:S02]  /*aaae0*/  @!P3 LDG.E.U8 R35, desc[UR8][R22.64] ;  /* 0x000000081623b981 */ /* 0x0000a4000c1e1100 */
[----:B0-----:R-:W-:Y:S02]  /*aaaf0*/  @!P5 IMAD.MOV.U32 R23, RZ, RZ, R10 ;  /* 0x000000ffff17d224 */ /* 0x001fe400078e000a */
[----:B----4-:R-:W-:Y:S01]  /*aab00*/  @!P5 IMAD.MOV.U32 R22, RZ, RZ, R0 ;  /* 0x000000ffff16d224 */ /* 0x010fe200078e0000 */
[----:B------:R-:W-:Y:S02]  /*aab10*/  PRMT R5, RZ, 0x7610, R5 ;  /* 0x00007610ff057816 */ /* 0x000fe40000000005 */
[----:B------:R-:W-:Y:S01]  /*aab20*/  PRMT R2, RZ, 0x7610, R2 ;  /* 0x00007610ff027816 */ /* 0x000fe20000000002 */
[----:B------:R-:W4:Y:S04]  /*aab30*/  LDL R10, [R1+0x135c] ;  /* 0x00135c00010a7983 */ /* 0x000f280000100800 */
[----:B------:R0:W4:Y:S04]  /*aab40*/  @!P5 LDG.E.U8 R34, desc[UR8][R22.64] ;  /* 0x000000081622d981 */ /* 0x000128000c1e1100 */
[----:B------:R-:W4:Y:S01]  /*aab50*/  LDL R0, [R1+0x1360] ;  /* 0x0013600001007983 */ /* 0x000f220000100800 */
[----:B0-----:R-:W-:-:S02]  /*aab60*/  @!P3 IMAD.MOV.U32 R22, RZ, RZ, R12 ;  /* 0x000000ffff16b224 */ /* 0x001fc400078e000c */
[----:B---3--:R-:W-:-:S05]  /*aab70*/  @!P3 IMAD.MOV.U32 R23, RZ, RZ, R33 ;  /* 0x000000ffff17b224 */ /* 0x008fca00078e0021 */
[----:B------:R0:W3:Y:S02]  /*aab80*/  @!P3 LDG.E.U8 R5, desc[UR8][R22.64] ;  /* 0x000000081605b981 */ /* 0x0000e4000c1e1100 */
[----:B0-----:R-:W-:Y:S02]  /*aab90*/  @!P5 IMAD.MOV.U32 R22, RZ, RZ, R13 ;  /* 0x000000ffff16d224 */ /* 0x001fe400078e000d */
[----:B------:R-:W-:-:S05]  /*aaba0*/  @!P5 IMAD.MOV.U32 R23, RZ, RZ, R25 ;  /* 0x000000ffff17d224 */ /* 0x000fca00078e0019 */
[----:B------:R0:W3:Y:S04]  /*aabb0*/  @!P5 LDG.E.U8 R2, desc[UR8][R22.64] ;  /* 0x000000081602d981 */ /* 0x0000e8000c1e1100 */
[----:B--2---:R1:W-:Y:S04]  /*aabc0*/  STL [R1+0xc0], R35 ;  /* 0x0000c02301007387 */ /* 0x0043e80000100800 */
[----:B-1----:R-:W2:Y:S04]  /*aabd0*/  LDL R35, [R1+0x1364] ;  /* 0x0013640001237983 */ /* 0x002ea80000100800 */
[----:B----4-:R1:W-:Y:S04]  /*aabe0*/  STL [R1+0xbc], R34 ;  /* 0x0000bc2201007387 */ /* 0x0103e80000100800 */
[----:B------:R-:W4:Y:S04]  /*aabf0*/  LDL R33, [R1+0x136c] ;  /* 0x00136c0001217983 */ /* 0x000f280000100800 */
[----:B------:R-:W4:Y:S04]  /*aac00*/  LDL R12, [R1+0x1370] ;  /* 0x00137000010c7983 */ /* 0x000f280000100800 */
[----:B-1----:R-:W4:Y:S01]  /*aac10*/  LDL R34, [R1+0x1368] ;  /* 0x0013680001227983 */ /* 0x002f220000100800 */
[----:B------:R-:W-:Y:S01]  /*aac20*/  PRMT R45, RZ, 0x7610, R45 ;  /* 0x00007610ff2d7816 */ /* 0x000fe2000000002d */
[----:B0-----:R-:W-:-:S02]  /*aac30*/  @!P3 IMAD.MOV.U32 R22, RZ, RZ, R0 ;  /* 0x000000ffff16b224 */ /* 0x001fc400078e0000 */
[----:B------:R-:W-:Y:S01]  /*aac40*/  @!P3 IMAD.MOV.U32 R23, RZ, RZ, R10 ;  /* 0x000000ffff17b224 */ /* 0x000fe200078e000a */
[----:B------:R-:W-:-:S04]  /*aac50*/  PRMT R44, RZ, 0x7610, R44 ;  /* 0x00007610ff2c7816 */ /* 0x000fc8000000002c */
[----:B------:R2:W4:Y:S04]  /*aac60*/  @!P3 LDG.E.U8 R45, desc[UR8][R22.64] ;  /* 0x00000008162db981 */ /* 0x000528000c1e1100 */
[----:B---3--:R-:W-:Y:S04]  /*aac70*/  STL [R1+0x3730], R5 ;  /* 0x0037300501007387 */ /* 0x008fe80000100800 */
[----:B------:R-:W3:Y:S04]  /*aac80*/  LDL R25, [R1+0x1374] ;  /* 0x0013740001197983 */ /* 0x000ee80000100800 */
[----:B------:R-:W3:Y:S04]  /*aac90*/  LDL R13, [R1+0x1378] ;  /* 0x00137800010d7983 */ /* 0x000ee80000100800 */
[----:B------:R0:W-:Y:S04]  /*aaca0*/  STL [R1+0x3734], R2 ;  /* 0x0037340201007387 */ /* 0x0001e80000100800 */
[----:B------:R-:W-:Y:S04]  /*aacb0*/  STL [R1+0xc8], R60 ;  /* 0x0000c83c01007387 */ /* 0x000fe80000100800 */
[----:B------:R-:W3:Y:S04]  /*aacc0*/  LDL R10, [R1+0x1098] ;  /* 0x00109800010a7983 */ /* 0x000ee80000100800 */
[----:B------:R-:W3:Y:S04]  /*aacd0*/  LDL R0, [R1+0x109c] ;  /* 0x00109c0001007983 */ /* 0x000ee80000100800 */
[----:B------:R-:W-:Y:S01]  /*aace0*/  STL [R1+0xc4], R58 ;  /* 0x0000c43a01007387 */ /* 0x000fe20000100800 */
[----:B--2---:R-:W-:-:S03]  /*aacf0*/  @!P5 IMAD.MOV.U32 R23, RZ, RZ, R35 ;  /* 0x000000ffff17d224 */ /* 0x004fc600078e0023 */
[----:B------:R-:W2:Y:S01]  /*aad00*/  LDL R35, [R1+0x10a0] ;  /* 0x0010a00001237983 */ /* 0x000ea20000100800 */
[----:B----4-:R-:W-:-:S03]  /*aad10*/  @!P5 IMAD.MOV.U32 R22, RZ, RZ, R34 ;  /* 0x000000ffff16d224 */ /* 0x010fc600078e0022 */
[----:B------:R-:W4:Y:S04]  /*aad20*/  LDL R34, [R1+0x10a4] ;  /* 0x0010a40001227983 */ /* 0x000f280000100800 */
[----:B------:R1:W4:Y:S02]  /*aad30*/  @!P5 LDG.E.U8 R44, desc[UR8][R22.64] ;  /* 0x00000008162cd981 */ /* 0x000324000c1e1100 */
[----:B-1----:R-:W-:Y:S02]  /*aad40*/  @!P3 IMAD.MOV.U32 R22, RZ, RZ, R12 ;  /* 0x000000ffff16b224 */ /* 0x002fe400078e000c */
[----:B------:R-:W-:Y:S01]  /*aad50*/  @!P3 IMAD.MOV.U32 R23, RZ, RZ, R33 ;  /* 0x000000ffff17b224 */ /* 0x000fe200078e0021 */
[----:B------:R-:W4:Y:S04]  /*aad60*/  LDL R12, [R1+0x10ac] ;  /* 0x0010ac00010c7983 */ /* 0x000f280000100800 */
[----:B------:R-:W4:Y:S01]  /*aad70*/  LDL R33, [R1+0x10a8] ;  /* 0x0010a80001217983 */ /* 0x000f220000100800 */
[----:B------:R-:W-:-:S02]  /*aad80*/  PRMT R43, RZ, 0x7610, R43 ;  /* 0x00007610ff2b7816 */ /* 0x000fc4000000002b */
[----:B------:R-:W-:-:S04]  /*aad90*/  PRMT R42, RZ, 0x7610, R42 ;  /* 0x00007610ff2a7816 */ /* 0x000fc8000000002a */
[----:B------:R3:W4:Y:S01]  /*aada0*/  @!P3 LDG.E.U8 R43, desc[UR8][R22.64] ;  /* 0x00000008162bb981 */ /* 0x000722000c1e1100 */
[----:B------:R-:W-:Y:S02]  /*aadb0*/  PRMT R39, RZ, 0x7610, R39 ;  /* 0x00007610ff277816 */ /* 0x000fe40000000027 */
[----:B0-----:R-:W-:Y:S02]  /*aadc0*/  PRMT R2, RZ, 0x7610, R2 ;  /* 0x00007610ff027816 */ /* 0x001fe40000000002 */
[----:B------:R-:W-:Y:S01]  /*aadd0*/  PRMT R7, RZ, 0x7610, R7 ;  /* 0x00007610ff077816 */ /* 0x000fe20000000007 */
[----:B---3--:R-:W-:Y:S02]  /*aade0*/  @!P5 IMAD.MOV.U32 R23, RZ, RZ, R25 ;  /* 0x000000ffff17d224 */ /* 0x008fe400078e0019 */
[----:B------:R-:W-:Y:S01]  /*aadf0*/  @!P5 IMAD.MOV.U32 R22, RZ, RZ, R13 ;  /* 0x000000ffff16d224 */ /* 0x000fe200078e000d */
[----:B------:R-:W3:Y:S04]  /*aae00*/  LDL R25, [R1+0x10b0] ;  /* 0x0010b00001197983 */ /* 0x000ee80000100800 */
[----:B------:R-:W3:Y:S04]  /*aae10*/  LDL R13, [R1+0x10b4] ;  /* 0x0010b400010d7983 */ /* 0x000ee80000100800 */
[----:B------:R0:W3:Y:S02]  /*aae20*/  @!P5 LDG.E.U8 R42, desc[UR8][R22.64] ;  /* 0x00000008162ad981 */ /* 0x0000e4000c1e1100 */
[----:B0-----:R-:W-:-:S02]  /*aae30*/  @!P3 IMAD.MOV.U32 R23, RZ, RZ, R10 ;  /* 0x000000ffff17b224 */ /* 0x001fc400078e000a */
[----:B------:R-:W-:Y:S01]  /*aae40*/  @!P3 IMAD.MOV.U32 R22, RZ, RZ, R0 ;  /* 0x000000ffff16b224 */ /* 0x000fe200078e0000 */
[----:B------:R-:W3:Y:S04]  /*aae50*/  LDL R10, [R1+0x13bc] ;  /* 0x0013bc00010a7983 */ /* 0x000ee80000100800 */
[----:B------:R-:W3:Y:S04]  /*aae60*/  LDL R0, [R1+0x13c0] ;  /* 0x0013c00001007983 */ /* 0x000ee80000100800 */
[----:B------:R2:W3:Y:S02]  /*aae70*/  @!P3 LDG.E.U8 R39, desc[UR8][R22.64] ;  /* 0x000000081627b981 */ /* 0x0004e4000c1e1100 */
[----:B--2---:R-:W-:Y:S01]  /*aae80*/  @!P5 IMAD.MOV.U32 R23, RZ, RZ, R35 ;  /* 0x000000ffff17d224 */ /* 0x004fe200078e0023 */
[----:B------:R-:W-:Y:S01]  /*aae90*/  PRMT R4, RZ, 0x7610, R4 ;  /* 0x00007610ff047816 */ /* 0x000fe20000000004 */
[----:B------:R-:W2:Y:S01]  /*aaea0*/  LDL R35, [R1+0x13c4] ;  /* 0x0013c40001237983 */ /* 0x000ea20000100800 */
[----:B----4-:R-:W-:-:S03]  /*aaeb0*/  @!P5 IMAD.MOV.U32 R22, RZ, RZ, R34 ;  /* 0x000000ffff16d224 */ /* 0x010fc600078e0022 */
[----:B------:R-:W4:Y:S04]  /*aaec0*/  LDL R34, [R1+0x13c8] ;  /* 0x0013c80001227983 */ /* 0x000f280000100800 */
[----:B------:R0:W2:Y:S02]  /*aaed0*/  @!P5 LDG.E.U8 R2, desc[UR8][R22.64] ;  /* 0x000000081602d981 */ /* 0x0000a4000c1e1100 */
[----:B0-----:R-:W-:Y:S02]  /*aaee0*/  @!P3 IMAD.MOV.U32 R22, RZ, RZ, R12 ;  /* 0x000000ffff16b224 */ /* 0x001fe400078e000c */
[----:B------:R-:W-:-:S05]  /*aaef0*/  @!P3 IMAD.MOV.U32 R23, RZ, RZ, R33 ;  /* 0x000000ffff17b224 */ /* 0x000fca00078e0021 */
[----:B------:R3:W4:Y:S01]  /*aaf00*/  @!P3 LDG.E.U8 R7, desc[UR8][R22.64] ;  /* 0x000000081607b981 */ /* 0x000722000c1e1100 */
[----:B------:R-:W-:Y:S01]  /*aaf10*/  PRMT R36, RZ, 0x7610, R36 ;  /* 0x00007610ff247816 */ /* 0x000fe20000000024 */
[----:B---3--:R-:W-:Y:S02]  /*aaf20*/  @!P5 IMAD.MOV.U32 R23, RZ, RZ, R25 ;  /* 0x000000ffff17d224 */ /* 0x008fe400078e0019 */
[----:B------:R-:W-:-:S05]  /*aaf30*/  @!P5 IMAD.MOV.U32 R22, RZ, RZ, R13 ;  /* 0x000000ffff16d224 */ /* 0x000fca00078e000d */
[----:B------:R0:W3:Y:S02]  /*aaf40*/  @!P5 LDG.E.U8 R4, desc[UR8][R22.64] ;  /* 0x000000081604d981 */ /* 0x0000e4000c1e1100 */
[----:B0-----:R-:W-:Y:S02]  /*aaf50*/  @!P3 IMAD.MOV.U32 R23, RZ, RZ, R10 ;  /* 0x000000ffff17b224 */ /* 0x001fe400078e000a */
[----:B------:R-:W-:-:S05]  /*aaf60*/  @!P3 IMAD.MOV.U32 R22, RZ, RZ, R0 ;  /* 0x000000ffff16b224 */ /* 0x000fca00078e0000 */
[----:B------:R0:W3:Y:S04]  /*aaf70*/  @!P3 LDG.E.U8 R36, desc[UR8][R22.64] ;  /* 0x000000081624b981 */ /* 0x0000e8000c1e1100 */
[----:B--2---:R-:W-:Y:S04]  /*aaf80*/  STL [R1+0x374c], R2 ;  /* 0x00374c0201007387 */ /* 0x004fe80000100800 */
[----:B------:R-:W2:Y:S04]  /*aaf90*/  LDL R12, [R1+0x13d0] ;  /* 0x0013d000010c7983 */ /* 0x000ea80000100800 */
[----:B----4-:R-:W-:Y:S04]  /*aafa0*/  STL [R1+0x3738], R7 ;  /* 0x0037380701007387 */ /* 0x010fe80000100800 */
[----:B------:R-:W-:Y:S04]  /*aafb0*/  STL [R1+0xb0], R45 ;  /* 0x0000b02d01007387 */ /* 0x000fe80000100800 */
[----:B------:R-:W4:Y:S01]  /*aafc0*/  LDL R25, [R1+0x13cc] ;  /* 0x0013cc0001197983 */ /* 0x000f220000100800 */
[----:B------:R-:W-:Y:S01]  /*aafd0*/  PRMT R41, RZ, 0x7610, R41 ;  /* 0x00007610ff297816 */ /* 0x000fe20000000029 */
[----:B0-----:R-:W-:-:S02]  /*aafe0*/  @!P5 IMAD.MOV.U32 R22, RZ, RZ, R34 ;  /* 0x000000ffff16d224 */ /* 0x001fc400078e0022 */
[----:B------:R-:W-:Y:S01]  /*aaff0*/  @!P5 IMAD.MOV.U32 R23, RZ, RZ, R35 ;  /* 0x000000ffff17d224 */ /* 0x000fe200078e0023 */
[----:B------:R-:W4:Y:S04]  /*ab000*/  LDL R13, [R1+0x13d8] ;  /* 0x0013d800010d7983 */ /* 0x000f280000100800 */
[----:B------:R-:W-:Y:S01]  /*ab010*/  STL [R1+0xac], R44 ;  /* 0x0000ac2c01007387 */ /* 0x000fe20000100800 */
[----:B------:R-:W-:-:S03]  /*ab020*/  PRMT R15, RZ, 0x7610, R15 ;  /* 0x00007610ff0f7816 */ /* 0x000fc6000000000f */
[----:B------:R2:W4:Y:S04]  /*ab030*/  @!P5 LDG.E.U8 R41, desc[UR8][R22.64] ;  /* 0x000000081629d981 */ /* 0x000528000c1e1100 */
[----:B---3--:R-:W-:Y:S04]  /*ab040*/  STL [R1+0x373c], R4 ;  /* 0x00373c0401007387 */ /* 0x008fe80000100800 */
[----:B------:R-:W3:Y:S04]  /*ab050*/  LDL R33, [R1+0x13d4] ;  /* 0x0013d40001217983 */ /* 0x000ee80000100800 */
[----:B------:R-:W3:Y:S04]  /*ab060*/  LDL R10, [R1+0x10b8] ;  /* 0x0010b800010a7983 */ /* 0x000ee80000100800 */
[----:B------:R-:W-:Y:S04]  /*ab070*/  STL [R1+0xa8], R43 ;  /* 0x0000a82b01007387 */ /* 0x000fe80000100800 */
[----:B------:R-:W3:Y:S04]  /*ab080*/  LDL R0, [R1+0x10bc] ;  /* 0x0010bc0001007983 */ /* 0x000ee80000100800 */
[----:B------:R0:W-:Y:S04]  /*ab090*/  STL [R1+0xa0], R39 ;  /* 0x0000a02701007387 */ /* 0x0001e80000100800 */
[----:B------:R-:W-:Y:S04]  /*ab0a0*/  STL [R1+0xa4], R42 ;  /* 0x0000a42a01007387 */ /* 0x000fe80000100800 */
[----:B0-----:R-:W3:Y:S04]  /*ab0b0*/  LDL R39, [R1+0x10c0] ;  /* 0x0010c00001277983 */ /* 0x001ee80000100800 */
[----:B------:R0:W-:Y:S04]  /*ab0c0*/  STL [R1+0x90], R36 ;  /* 0x0000902401007387 */ /* 0x0001e80000100800 */
[----:B------:R-:W3:Y:S04]  /*ab0d0*/  LDL R35, [R1+0x10c8] ;  /* 0x0010c80001237983 */ /* 0x000ee80000100800 */
[----:B------:R-:W3:Y:S04]  /*ab0e0*/  LDL R34, [R1+0x10cc] ;  /* 0x0010cc0001227983 */ /* 0x000ee80000100800 */
[----:B0-----:R-:W3:Y:S01]  /*ab0f0*/  LDL R36, [R1+0x10c4] ;  /* 0x0010c40001247983 */ /* 0x001ee20000100800 */
[----:B--2---:R-:W-:-:S03]  /*ab100*/  @!P3 IMAD.MOV.U32 R22, RZ, RZ, R12 ;  /* 0x000000ffff16b224 */ /* 0x004fc600078e000c */
[----:B------:R-:W2:Y:S01]  /*ab110*/  LDL R12, [R1+0x10d4] ;  /* 0x0010d400010c7983 */ /* 0x000ea20000100800 */
[----:B----4-:R-:W-:-:S03]  /*ab120*/  @!P3 IMAD.MOV.U32 R23, RZ, RZ, R25 ;  /* 0x000000ffff17b224 */ /* 0x010fc600078e0019 */
[----:B------:R-:W4:Y:S04]  /*ab130*/  LDL R25, [R1+0x10d0] ;  /* 0x0010d00001197983 */ /* 0x000f280000100800 */
[----:B------:R0:W2:Y:S01]  /*ab140*/  @!P3 LDG.E.U8 R15, desc[UR8][R22.64] ;  /* 0x00000008160fb981 */ /* 0x0000a2000c1e1100 */
[----:B------:R-:W-:Y:S02]  /*ab150*/  PRMT R40, RZ, 0x7610, R40 ;  /* 0x00007610ff287816 */ /* 0x000fe40000000028 */
[----:B------:R-:W-:Y:S01]  /*ab160*/  PRMT R4, RZ, 0x7610, R4 ;  /* 0x00007610ff047816 */ /* 0x000fe20000000004 */
[----:B0-----:R-:W-:Y:S01]  /*ab170*/  @!P5 IMAD.MOV.U32 R22, RZ, RZ, R13 ;  /* 0x000000ffff16d224 */ /* 0x001fe200078e000d */
[----:B------:R-:W-:Y:S01]  /*ab180*/  PRMT R7, RZ, 0x7610, R7 ;  /* 0x00007610ff077816 */ /* 0x000fe20000000007 */
[----:B---3--:R-:W-:-:S05]  /*ab190*/  @!P5 IMAD.MOV.U32 R23, RZ, RZ, R33 ;  /* 0x000000ffff17d224 */ /* 0x008fca00078e0021 */
[----:B------:R0:W3:Y:S02]  /*ab1a0*/  @!P5 LDG.E.U8 R40, desc[UR8][R22.64] ;  /* 0x000000081628d981 */ /* 0x0000e4000c1e1100 */
[----:B0-----:R-:W-:Y:S02]  /*ab1b0*/  @!P3 IMAD.MOV.U32 R22, RZ, RZ, R0 ;  /* 0x000000ffff16b224 */ /* 0x001fe400078e0000 */
[----:B------:R-:W-:-:S05]  /*ab1c0*/  @!P3 IMAD.MOV.U32 R23, RZ, RZ, R10 ;  /* 0x000000ffff17b224 */ /* 0x000fca00078e000a */
[----:B------:R0:W3:Y:S02]  /*ab1d0*/  @!P3 LDG.E.U8 R4, desc[UR8][R22.64] ;  /* 0x000000081604b981 */ /* 0x0000e4000c1e1100 */
[----:B0-----:R-:W-:Y:S02]  /*ab1e0*/  @!P5 IMAD.MOV.U32 R22, RZ, RZ, R36 ;  /* 0x000000ffff16d224 */ /* 0x001fe400078e0024 */
[----:B------:R-:W-:-:S05]  /*ab1f0*/  @!P5 IMAD.MOV.U32 R23, RZ, RZ, R39 ;  /* 0x000000ffff17d224 */ /* 0x000fca00078e0027 */
[----:B------:R0:W3:Y:S04]  /*ab200*/  @!P5 LDG.E.U8 R7, desc[UR8][R22.64] ;  /* 0x000000081607d981 */ /* 0x0000e8000c1e1100 */
[----:B--2---:R-:W-:Y:S04]  /*ab210*/  STL [R1+0x3774], R15 ;  /* 0x0037740f01007387 */ /* 0x004fe80000100800 */
[----:B------:R-:W2:Y:S04]  /*ab220*/  LDL R33, [R1+0x141c] ;  /* 0x00141c0001217983 */ /* 0x000ea80000100800 */
[----:B------:R-:W2:Y:S01]  /*ab230*/  LDL R13, [R1+0x1420] ;  /* 0x00142000010d7983 */ /* 0x000ea20000100800 */
[----:B------:R-:W-:Y:S01]  /*ab240*/  PRMT R9, RZ, 0x7610, R9 ;  /* 0x00007610ff097816 */ /* 0x000fe20000000009 */
[----:B0-----:R-:W-:-:S02]  /*ab250*/  @!P3 IMAD.MOV.U32 R22, RZ, RZ, R34 ;  /* 0x000000ffff16b224 */ /* 0x001fc400078e0022 */
[----:B------:R-:W-:Y:S01]  /*ab260*/  @!P3 IMAD.MOV.U32 R23, RZ, RZ, R35 ;  /* 0x000000ffff17b224 */ /* 0x000fe200078e0023 */
[----:B------:R-:W-:Y:S01]  /*ab270*/  PRMT R6, RZ, 0x7610, R6 ;  /* 0x00007610ff067816 */ /* 0x000fe20000000006 */
[----:B------:R-:W2:Y:S04]  /*ab280*/  LDL R10, [R1+0x1424] ;  /* 0x00142400010a7983 */ /* 0x000ea80000100800 */
[----:B------:R0:W2:Y:S04]  /*ab290*/  @!P3 LDG.E.U8 R9, desc[UR8][R22.64] ;  /* 0x000000081609b981 */ /* 0x0000a8000c1e1100 */
[----:B------:R-:W2:Y:S01]  /*ab2a0*/  LDL R0, [R1+0x1428] ;  /* 0x0014280001007983 */ /* 0x000ea20000100800 */
[----:B0-----:R-:W-:-:S02]  /*ab2b0*/  @!P5 IMAD.MOV.U32 R22, RZ, RZ, R12 ;  /* 0x000000ffff16d224 */ /* 0x001fc400078e000c */
[----:B----4-:R-:W-:-:S05]  /*ab2c0*/  @!P5 IMAD.MOV.U32 R23, RZ, RZ, R25 ;  /* 0x000000ffff17d224 */ /* 0x010fca00078e0019 */
[----:B------:R2:W4:Y:S01]  /*ab2d0*/  @!P5 LDG.E.U8 R6, desc[UR8][R22.64] ;  /* 0x000000081606d981 */ /* 0x000522000c1e1100 */
[----:B------:R-:W-:-:S03]  /*ab2e0*/  PRMT R32, RZ, 0x7610, R32 ;  /* 0x00007610ff207816 */ /* 0x000fc60000000020 */
[----:B---3--:R-:W-:Y:S04]  /*ab2f0*/  STL [R1+0x3754], R4 ;  /* 0x0037540401007387 */ /* 0x008fe80000100800 */
[----:B------:R-:W-:Y:S04]  /*ab300*/  STL [R1+0x3750], R7 ;  /* 0x0037500701007387 */ /* 0x000fe80000100800 */
[----:B------:R-:W3:Y:S04]  /*ab310*/  LDL R35, [R1+0x142c] ;  /* 0x00142c0001237983 */ /* 0x000ee80000100800 */
[----:B------:R-:W3:Y:S01]  /*ab320*/  LDL R34, [R1+0x1430] ;  /* 0x0014300001227983 */ /* 0x000ee20000100800 */
[----:B--2---:R-:W-:-:S02]  /*ab330*/  @!P3 IMAD.MOV.U32 R23, RZ, RZ, R33 ;  /* 0x000000ffff17b224 */ /* 0x004fc400078e0021 */
[----:B------:R-:W-:-:S05]  /*ab340*/  @!P3 IMAD.MOV.U32 R22, RZ, RZ, R13 ;  /* 0x000000ffff16b224 */ /* 0x000fca00078e000d */
[----:B------:R0:W2:Y:S04]  /*ab350*/  @!P3 LDG.E.U8 R32, desc[UR8][R22.64] ;  /* 0x000000081620b981 */ /* 0x0000a8000c1e1100 */
[----:B------:R-:W-:Y:S04]  /*ab360*/  STL [R1+0x3740], R9 ;  /* 0x0037400901007387 */ /* 0x000fe80000100800 */
[----:B------:R-:W2:Y:S04]  /*ab370*/  LDL R25, [R1+0x1434] ;  /* 0x0014340001197983 */ /* 0x000ea80000100800 */
[----:B------:R-:W2:Y:S04]  /*ab380*/  LDL R12, [R1+0x1438] ;  /* 0x00143800010c7983 */ /* 0x000ea80000100800 */
[----:B------:R-:W-:Y:S01]  /*ab390*/  STL [R1+0x8c], R41 ;  /* 0x00008c2901007387 */ /* 0x000fe20000100800 */
[----:B------:R-:W-:Y:S01]  /*ab3a0*/  PRMT R38, RZ, 0x7610, R38 ;  /* 0x00007610ff267816 */ /* 0x000fe20000000026 */
[----:B0-----:R-:W-:-:S02]  /*ab3b0*/  @!P5 IMAD.MOV.U32 R22, RZ, RZ, R0 ;  /* 0x000000ffff16d224 */ /* 0x001fc400078e0000 */
[----:B------:R-:W-:Y:S01]  /*ab3c0*/  @!P5 IMAD.MOV.U32 R23, RZ, RZ, R10 ;  /* 0x000000ffff17d224 */ /* 0x000fe200078e000a */
[----:B------:R-:W-:-:S04]  /*ab3d0*/  PRMT R31, RZ, 0x7610, R31 ;  /* 0x00007610ff1f7816 */ /* 0x000fc8000000001f */
[----:B------:R3:W2:Y:S04]  /*ab3e0*/  @!P5 LDG.E.U8 R38, desc[UR8][R22.64] ;  /* 0x000000081626d981 */ /* 0x0006a8000c1e1100 */
[----:B----4-:R-:W-:Y:S04]  /*ab3f0*/  STL [R1+0x3744], R6 ;  /* 0x0037440601007387 */ /* 0x010fe80000100800 */
[----:B------:R-:W4:Y:S04]  /*ab400*/  LDL R36, [R1+0x10d8] ;  /* 0x0010d80001247983 */ /* 0x000f280000100800 */
[----:B------:R-:W4:Y:S04]  /*ab410*/  LDL R13, [R1+0x10dc] ;  /* 0x0010dc00010d7983 */ /* 0x000f280000100800 */
[----:B------:R-:W4:Y:S04]  /*ab420*/  LDL R10, [R1+0x10e0] ;  /* 0x0010e000010a7983 */ /* 0x000f280000100800 */
[----:B------:R-:W4:Y:S04]  /*ab430*/  LDL R0, [R1+0x10e4] ;  /* 0x0010e40001007983 */ /* 0x000f280000100800 */
[----:B------:R-:W-:Y:S04]  /*ab440*/  STL [R1+0x84], R40 ;  /* 0x0000842801007387 */ /* 0x000fe80000100800 */
[----:B------:R-:W4:Y:S01]  /*ab450*/  LDL R33, [R1+0x10e8] ;  /* 0x0010e80001217983 */ /* 0x000f220000100800 */
[----:B---3--:R-:W-:-:S02]  /*ab460*/  @!P3 IMAD.MOV.U32 R23, RZ, RZ, R35 ;  /* 0x000000ffff17b224 */ /* 0x008fc400078e0023 */
[----:B------:R-:W-:-:S05]  /*ab470*/  @!P3 IMAD.MOV.U32 R22, RZ, RZ, R34 ;  /* 0x000000ffff16b224 */ /* 0x000fca00078e0022 */
[----:B------:R0:W3:Y:S04]  /*ab480*/  @!P3 LDG.E.U8 R31, desc[UR8][R22.64] ;  /* 0x00000008161fb981 */ /* 0x0000e8000c1e1100 */
[----:B--2---:R1:W-:Y:S04]  /*ab490*/  STL [R1+0x70], R32 ;  /* 0x0000702001007387 */ /* 0x0043e80000100800 */
[----:B------:R-:W2:Y:S04]  /*ab4a0*/  LDL R35, [R1+0x10f0] ;  /* 0x0010f00001237983 */ /* 0x000ea80000100800 */
[----:B------:R-:W2:Y:S04]  /*ab4b0*/  LDL R34, [R1+0x10f4] ;  /* 0x0010f40001227983 */ /* 0x000ea80000100800 */
[----:B-1----:R-:W2:Y:S01]  /*ab4c0*/  LDL R32, [R1+0x10ec] ;  /* 0x0010ec0001207983 */ /* 0x002ea20000100800 */
[----:B------:R-:W-:Y:S01]  /*ab4d0*/  PRMT R37, RZ, 0x7610, R37 ;  /* 0x00007610ff257816 */ /* 0x000fe20000000025 */
[----:B0-----:R-:W-:-:S02]  /*ab4e0*/  @!P5 IMAD.MOV.U32 R22, RZ, RZ, R12 ;  /* 0x000000ffff16d224 */ /* 0x001fc400078e000c */
[----:B------:R-:W-:Y:S01]  /*ab4f0*/  @!P5 IMAD.MOV.U32 R23, RZ, RZ, R25 ;  /* 0x000000ffff17d224 */ /* 0x000fe200078e0019 */
[----:B------:R-:W-:-:S04]  /*ab500*/  PRMT R6, RZ, 0x7610, R6 ;  /* 0x00007610ff067816 */ /* 0x000fc80000000006 */
[----:B------:R4:W2:Y:S01]  /*ab510*/  @!P5 LDG.E.U8 R37, desc[UR8][R22.64] ;  /* 0x000000081625d981 */ /* 0x0008a2000c1e1100 */
[----:B------:R-:W-:Y:S01]  /*ab520*/  PRMT R9, RZ, 0x7610, R9 ;  /* 0x00007610ff097816 */ /* 0x000fe20000000009 */
[----:B----4-:R-:W-:Y:S02]  /*ab530*/  @!P3 IMAD.MOV.U32 R22, RZ, RZ, R13 ;  /* 0x000000ffff16b224 */ /* 0x010fe400078e000d */
[----:B------:R-:W-:-:S05]  /*ab540*/  @!P3 IMAD.MOV.U32 R23, RZ, RZ, R36 ;  /* 0x000000ffff17b224 */ /* 0x000fca00078e0024 */
[----:B------:R0:W4:Y:S01]  /*ab550*/  @!P3 LDG.E.U8 R6, desc[UR8][R22.64] ;  /* 0x000000081606b981 */ /* 0x000122000c1e1100 */
[----:B------:R-:W-:Y:S01]  /*ab560*/  PRMT R20, RZ, 0x7610, R20 ;  /* 0x00007610ff147816 */ /* 0x000fe20000000014 */
[----:B0-----:R-:W-:Y:S02]  /*ab570*/  @!P5 IMAD.MOV.U32 R22, RZ, RZ, R0 ;  /* 0x000000ffff16d224 */ /* 0x001fe400078e0000 */
[----:B------:R-:W-:-:S05]  /*ab580*/  @!P5 IMAD.MOV.U32 R23, RZ, RZ, R10 ;  /* 0x000000ffff17d224 */ /* 0x000fca00078e000a */
[----:B------:R0:W4:Y:S01]  /*ab590*/  @!P5 LDG.E.U8 R9, desc[UR8][R22.64] ;  /* 0x000000081609d981 */ /* 0x000122000c1e1100 */
[----:B------:R-:W-:Y:S01]  /*ab5a0*/  PRMT R8, RZ, 0x7610, R8 ;  /* 0x00007610ff087816 */ /* 0x000fe20000000008 */
[----:B0-----:R-:W-:Y:S02]  /*ab5b0*/  @!P3 IMAD.MOV.U32 R23, RZ, RZ, R33 ;  /* 0x000000ffff17b224 */ /* 0x001fe400078e0021 */
[----:B---3--:R0:W-:Y:S04]  /*ab5c0*/  STL [R1+0x68], R31 ;  /* 0x0000681f01007387 */ /* 0x0081e80000100800 */
[----:B------:R-:W3:Y:S04]  /*ab5d0*/  LDL R25, [R1+0x1488] ;  /* 0x0014880001197983 */ /* 0x000ee80000100800 */
[----:B------:R-:W3:Y:S04]  /*ab5e0*/  LDL R12, [R1+0x1490] ;  /* 0x00149000010c7983 */ /* 0x000ee80000100800 */
[----:B------:R-:W3:Y:S04]  /*ab5f0*/  LDL R13, [R1+0x148c] ;  /* 0x00148c00010d7983 */ /* 0x000ee80000100800 */
[----:B0-----:R-:W3:Y:S01]  /*ab600*/  LDL R31, [R1+0x1484] ;  /* 0x00148400011f7983 */ /* 0x001ee20000100800 */
[----:B--2---:R-:W-:-:S05]  /*ab610*/  @!P3 IMAD.MOV.U32 R22, RZ, RZ, R32 ;  /* 0x000000ffff16b224 */ /* 0x004fca00078e0020 */
[----:B------:R0:W2:Y:S02]  /*ab620*/  @!P3 LDG.E.U8 R20, desc[UR8][R22.64] ;  /* 0x000000081614b981 */ /* 0x0000a4000c1e1100 */
[----:B0-----:R-:W-:Y:S02]  /*ab630*/  @!P5 IMAD.MOV.U32 R22, RZ, RZ, R34 ;  /* 0x000000ffff16d224 */ /* 0x001fe400078e0022 */
[----:B------:R-:W-:-:S05]  /*ab640*/  @!P5 IMAD.MOV.U32 R23, RZ, RZ, R35 ;  /* 0x000000ffff17d224 */ /* 0x000fca00078e0023 */
[----:B------:R3:W2:Y:S04]  /*ab650*/  @!P5 LDG.E.U8 R8, desc[UR8][R22.64] ;  /* 0x000000081608d981 */ /* 0x0006a8000c1e1100 */
[----:B----4-:R-:W-:Y:S04]  /*ab660*/  STL [R1+0x375c], R6 ;  /* 0x00375c0601007387 */ /* 0x010fe80000100800 */
[----:B------:R-:W4:Y:S04]  /*ab670*/  LDL R10, [R1+0x1494] ;  /* 0x00149400010a7983 */ /* 0x000f280000100800 */
[----:B------:R-:W4:Y:S01]  /*ab680*/  LDL R0, [R1+0x1498] ;  /* 0x0014980001007983 */ /* 0x000f220000100800 */
[----:B------:R-:W-:-:S03]  /*ab690*/  PRMT R24, RZ, 0x7610, R24 ;  /* 0x00007610ff187816 */ /* 0x000fc60000000018 */
[----:B------:R-:W-:Y:S04]  /*ab6a0*/  STL [R1+0x3758], R9 ;  /* 0x0037580901007387 */ /* 0x000fe80000100800 */
[----:B------:R-:W4:Y:S04]  /*ab6b0*/  LDL R33, [R1+0x10f8] ;  /* 0x0010f80001217983 */ /* 0x000f280000100800 */
[----:B------:R-:W4:Y:S01]  /*ab6c0*/  LDL R32, [R1+0x10fc] ;  /* 0x0010fc0001207983 */ /* 0x000f220000100800 */
[----:B------:R-:W-:Y:S01]  /*ab6d0*/  PRMT R11, RZ, 0x7610, R11 ;  /* 0x00007610ff0b7816 */ /* 0x000fe2000000000b */
[----:B---3--:R-:W-:-:S02]  /*ab6e0*/  @!P5 IMAD.MOV.U32 R22, RZ, RZ, R25 ;  /* 0x000000ffff16d224 */ /* 0x008fc400078e0019 */
[----:B------:R-:W-:-:S05]  /*ab6f0*/  @!P5 IMAD.MOV.U32 R23, RZ, RZ, R31 ;  /* 0x000000ffff17d224 */ /* 0x000fca00078e001f */
[----:B------:R0:W3:Y:S02]  /*ab700*/  @!P5 LDG.E.U8 R24, desc[UR8][R22.64] ;  /* 0x000000081618d981 */ /* 0x0000e4000c1e1100 */
[----:B0-----:R-:W-:Y:S02]  /*ab710*/  @!P3 IMAD.MOV.U32 R22, RZ, RZ, R12 ;  /* 0x000000ffff16b224 */ /* 0x001fe400078e000c */
[----:B------:R-:W-:-:S05]  /*ab720*/  @!P3 IMAD.MOV.U32 R23, RZ, RZ, R13 ;  /* 0x000000ffff17b224 */ /* 0x000fca00078e000d */
[----:B------:R4:W3:Y:S04]  /*ab730*/  @!P3 LDG.E.U8 R11, desc[UR8][R22.64] ;  /* 0x00000008160bb981 */ /* 0x0008e8000c1e1100 */
[----:B--2---:R-:W-:Y:S04]  /*ab740*/  STL [R1+0x3748], R20 ;  /* 0x0037481401007387 */ /* 0x004fe80000100800 */
[----:B------:R-:W-:Y:S04]  /*ab750*/  STL [R1+0x6c], R38 ;  /* 0x00006c2601007387 */ /* 0x000fe80000100800 */
[----:B------:R-:W2:Y:S04]  /*ab760*/  LDL R35, [R1+0x1100] ;  /* 0x0011000001237983 */ /* 0x000ea80000100800 */
[----:B------:R-:W2:Y:S04]  /*ab770*/  LDL R34, [R1+0x1104] ;  /* 0x0011040001227983 */ /* 0x000ea80000100800 */
[----:B------:R0:W-:Y:S04]  /*ab780*/  STL [R1+0x3764], R8 ;  /* 0x0037640801007387 */ /* 0x0001e80000100800 */
[----:B------:R-:W2:Y:S04]  /*ab790*/  LDL R31, [R1+0x1108] ;  /* 0x00110800011f7983 */ /* 0x000ea80000100800 */
[----:B------:R-:W2:Y:S01]  /*ab7a0*/  LDL R25, [R1+0x110c] ;  /* 0x00110c0001197983 */ /* 0x000ea20000100800 */
[----:B----4-:R-:W-:-:S02]  /*ab7b0*/  @!P5 IMAD.MOV.U32 R22, RZ, RZ, R0 ;  /* 0x000000ffff16d224 */ /* 0x010fc400078e0000 */
[----:B------:R-:W-:Y:S01]  /*ab7c0*/  @!P5 IMAD.MOV.U32 R23, RZ, RZ, R10 ;  /* 0x000000ffff17d224 */ /* 0x000fe200078e000a */
[----:B0-----:R-:W-:Y:S02]  /*ab7d0*/  PRMT R8, RZ, 0x7610, R8 ;  /* 0x00007610ff087816 */ /* 0x001fe40000000008 */
[----:B------:R-:W-:-:S04]  /*ab7e0*/  PRMT R2, RZ, 0x7610, R2 ;  /* 0x00007610ff027816 */ /* 0x000fc80000000002 */
[----:B------:R0:W4:Y:S01]  /*ab7f0*/  @!P5 LDG.E.U8 R8, desc[UR8][R22.64] ;  /* 0x000000081608d981 */ /* 0x000122000c1e1100 */
[----:B------:R-:W-:Y:S01]  /*ab800*/  PRMT R20, RZ, 0x7610, R20 ;  /* 0x00007610ff147816 */ /* 0x000fe20000000014 */
[----:B0-----:R-:W-:Y:S02]  /*ab810*/  @!P3 IMAD.MOV.U32 R22, RZ, RZ, R32 ;  /* 0x000000ffff16b224 */ /* 0x001fe400078e0020 */
[----:B------:R-:W-:-:S05]  /*ab820*/  @!P3 IMAD.MOV.U32 R23, RZ, RZ, R33 ;  /* 0x000000ffff17b224 */ /* 0x000fca00078e0021 */
[----:B------:R2:W4:Y:S01]  /*ab830*/  @!P3 LDG.E.U8 R2, desc[UR8][R22.64] ;  /* 0x000000081602b981 */ /* 0x000522000c1e1100 */
[----:B------:R-:W-:-:S03]  /*ab840*/  PRMT R19, RZ, 0x7610, R19 ;  /* 0x00007610ff137816 */ /* 0x000fc60000000013 */
[----:B---3--:R0:W-:Y:S04]  /*ab850*/  STL [R1+0x50], R24 ;  /* 0x0000501801007387 */ /* 0x0081e80000100800 */
[----:B------:R-:W-:Y:S04]  /*ab860*/  STL [R1+0x64], R37 ;  /* 0x0000642501007387 */ /* 0x000fe80000100800 */
[----:B------:R-:W3:Y:S04]  /*ab870*/  LDL R13, [R1+0x1114] ;  /* 0x00111400010d7983 */ /* 0x000ee80000100800 */
[----:B------:R-:W3:Y:S04]  /*ab880*/  LDL R12, [R1+0x14ec] ;  /* 0x0014ec00010c7983 */ /* 0x000ee80000100800 */
[----:B0-----:R-:W3:Y:S04]  /*ab890*/  LDL R24, [R1+0x1110] ;  /* 0x0011100001187983 */ /* 0x001ee80000100800 */
[----:B------:R0:W-:Y:S04]  /*ab8a0*/  STL [R1+0x4c], R11 ;  /* 0x00004c0b01007387 */ /* 0x0001e80000100800 */
[----:B------:R-:W3:Y:S04]  /*ab8b0*/  LDL R10, [R1+0x14f4] ;  /* 0x0014f400010a7983 */ /* 0x000ee80000100800 */
[----:B------:R-:W3:Y:S04]  /*ab8c0*/  LDL R0, [R1+0x14f8] ;  /* 0x0014f80001007983 */ /* 0x000ee80000100800 */
[----:B0-----:R-:W3:Y:S01]  /*ab8d0*/  LDL R11, [R1+0x14f0] ;  /* 0x0014f000010b7983 */ /* 0x001ee20000100800 */
[----:B--2---:R-:W-:-:S02]  /*ab8e0*/  @!P5 IMAD.MOV.U32 R23, RZ, RZ, R35 ;  /* 0x000000ffff17d224 */ /* 0x004fc400078e0023 */
[----:B------:R-:W-:-:S05]  /*ab8f0*/  @!P5 IMAD.MOV.U32 R22, RZ, RZ, R34 ;  /* 0x000000ffff16d224 */ /* 0x000fca00078e0022 */
        /* <DEDUP_REMOVED lines=11> */
[----:B---3--:R-:W-:Y:S02]  /*ab9b0*/  @!P5 IMAD.MOV.U32 R22, RZ, RZ, R13 ;  /* 0x000000ffff16d224 */ /* 0x008fe400078e000d */
[----:B------:R-:W-:-:S05]  /*ab9c0*/  @!P5 IMAD.MOV.U32 R23, RZ, RZ, R24 ;  /* 0x000000ffff17d224 */ /* 0x000fca00078e0018 */
[----:B------:R0:W3:Y:S02]  /*ab9d0*/  @!P5 LDG.E.U8 R18, desc[UR8][R22.64] ;  /* 0x000000081612d981 */ /* 0x0000e4000c1e1100 */
[----:B0-----:R-:W-:Y:S02]  /*ab9e0*/  @!P3 IMAD.MOV.U32 R23, RZ, RZ, R12 ;  /* 0x000000ffff17b224 */ /* 0x001fe400078e000c */
[----:B------:R-:W-:Y:S01]  /*ab9f0*/  @!P3 IMAD.MOV.U32 R22, RZ, RZ, R11 ;  /* 0x000000ffff16b224 */ /* 0x000fe200078e000b */
[----:B--2---:R0:W-:Y:S04]  /*aba00*/  STL [R1+0x376c], R20 ;  /* 0x00376c1401007387 */ /* 0x0041e80000100800 */
[----:B------:R-:W2:Y:S04]  /*aba10*/  LDL R31, [R1+0x1128] ;  /* 0x00112800011f7983 */ /* 0x000ea80000100800 */
[----:B------:R-:W3:Y:S04]  /*aba20*/  LDL R25, [R1+0x112c] ;  /* 0x00112c0001197983 */ /* 0x000ee80000100800 */
[----:B------:R1:W-:Y:S04]  /*aba30*/  STL [R1+0x3770], R19 ;  /* 0x0037701301007387 */ /* 0x0003e80000100800 */
[----:B------:R-:W3:Y:S04]  /*aba40*/  LDL R24, [R1+0x1130] ;  /* 0x0011300001187983 */ /* 0x000ee80000100800 */
[----:B------:R-:W3:Y:S04]  /*aba50*/  LDL R13, [R1+0x1134] ;  /* 0x00113400010d7983 */ /* 0x000ee80000100800 */
[----:B------:R-:W3:Y:S04]  /*aba60*/  LDL R12, [R1+0x154c] ;  /* 0x00154c00010c7983 */ /* 0x000ee80000100800 */
[----:B------:R-:W3:Y:S01]  /*aba70*/  LDL R11, [R1+0x1550] ;  /* 0x00155000010b7983 */ /* 0x000ee20000100800 */
[----:B0-----:R-:W-:-:S02]  /*aba80*/  PRMT R20, RZ, 0x7610, R20 ;  /* 0x00007610ff147816 */ /* 0x001fc40000000014 */
[----:B------:R-:W-:Y:S02]  /*aba90*/  PRMT R2, RZ, 0x7610, R2 ;  /* 0x00007610ff027816 */ /* 0x000fe40000000002 */
[----:B------:R-:W-:Y:S02]  /*abaa0*/  PRMT R4, RZ, 0x7610, R4 ;  /* 0x00007610ff047816 */ /* 0x000fe40000000004 */
[----:B------:R-:W-:Y:S02]  /*abab0*/  PRMT R7, RZ, 0x7610, R7 ;  /* 0x00007610ff077816 */ /* 0x000fe40000000007 */
[----:B------:R-:W-:Y:S02]  /*abac0*/  PRMT R3, RZ, 0x7610, R3 ;  /* 0x00007610ff037816 */ /* 0x000fe40000000003 */
[----:B------:R-:W-:Y:S01]  /*abad0*/  PRMT R17, RZ, 0x7610, R17 ;  /* 0x00007610ff117816 */ /* 0x000fe20000000011 */
[----:B------:R0:W3:Y:S01]  /*abae0*/  @!P3 LDG.E.U8 R20, desc[UR8][R22.64] ;  /* 0x000000081614b981 */ /* 0x0000e2000c1e1100 */
[----:B------:R-:W-:-:S02]  /*abaf0*/  PRMT R15, RZ, 0x7610, R15 ;  /* 0x00007610ff0f7816 */ /* 0x000fc4000000000f */
[----:B-1----:R-:W-:Y:S02]  /*abb00*/  PRMT R19, RZ, 0x7610, R19 ;  /* 0x00007610ff137816 */ /* 0x002fe40000000013 */
[----:B------:R-:W-:Y:S02]  /*abb10*/  PRMT R6, RZ, 0x7610, R6 ;  /* 0x00007610ff067816 */ /* 0x000fe40000000006 */
[----:B------:R-:W-:Y:S02]  /*abb20*/  PRMT R9, RZ, 0x7610, R9 ;  /* 0x00007610ff097816 */ /* 0x000fe40000000009 */
[----:B------:R-:W-:Y:S02]  /*abb30*/  PRMT R5, RZ, 0x7610, R5 ;  /* 0x00007610ff057816 */ /* 0x000fe40000000005 */
[----:B------:R-:W-:Y:S02]  /*abb40*/  PRMT R72, RZ, 0x7610, R72 ;  /* 0x00007610ff487816 */ /* 0x000fe40000000048 */
[----:B------:R-:W-:-:S02]  /*abb50*/  PRMT R8, RZ, 0x7610, R8 ;  /* 0x00007610ff087816 */ /* 0x000fc40000000008 */
[----:B------:R-:W-:Y:S02]  /*abb60*/  PRMT R14, RZ, 0x7610, R14 ;  /* 0x00007610ff0e7816 */ /* 0x000fe4000000000e */
[----:B------:R-:W-:Y:S01]  /*abb70*/  PRMT R93, RZ, 0x7610, R93 ;  /* 0x00007610ff5d7816 */ /* 0x000fe2000000005d */
[----:B0-----:R-:W-:Y:S01]  /*abb80*/  @!P5 IMAD.MOV.U32 R23, RZ, RZ, R10 ;  /* 0x000000ffff17d224 */ /* 0x001fe200078e000a */
[----:B------:R-:W-:Y:S01]  /*abb90*/  PRMT R92, RZ, 0x7610, R92 ;  /* 0x00007610ff5c7816 */ /* 0x000fe2000000005c */
[----:B------:R-:W3:Y:S01]  /*abba0*/  LDL R10, [R1+0x1554] ;  /* 0x00155400010a7983 */ /* 0x000ee20000100800 */
[----:B------:R-:W-:-:S03]  /*abbb0*/  @!P5 IMAD.MOV.U32 R22, RZ, RZ, R0 ;  /* 0x000000ffff16d224 */ /* 0x000fc600078e0000 */
[----:B------:R-:W3:Y:S01]  /*abbc0*/  LDL R0, [R1+0x1558] ;  /* 0x0015580001007983 */ /* 0x000ee20000100800 */
[----:B------:R-:W-:Y:S02]  /*abbd0*/  PRMT R91, RZ, 0x7610, R91 ;  /* 0x00007610ff5b7816 */ /* 0x000fe4000000005b */
[----:B------:R-:W-:Y:S02]  /*abbe0*/  PRMT R90, RZ, 0x7610, R90 ;  /* 0x00007610ff5a7816 */ /* 0x000fe4000000005a */
[----:B------:R-:W-:Y:S01]  /*abbf0*/  PRMT R86, RZ, 0x7610, R86 ;  /* 0x00007610ff567816 */ /* 0x000fe20000000056 */
[----:B------:R4:W3:Y:S01]  /*abc00*/  @!P5 LDG.E.U8 R2, desc[UR8][R22.64] ;  /* 0x000000081602d981 */ /* 0x0008e2000c1e1100 */
        /* <DEDUP_REMOVED lines=8> */
[----:B------:R-:W-:Y:S01]  /*abc90*/  PRMT R67, RZ, 0x7610, R67 ;  /* 0x00007610ff437816 */ /* 0x000fe20000000043 */
[----:B----4-:R-:W-:-:S02]  /*abca0*/  @!P3 IMAD.MOV.U32 R22, RZ, RZ, R32 ;  /* 0x000000ffff16b224 */ /* 0x010fc400078e0020 */
[----:B------:R-:W-:Y:S01]  /*abcb0*/  @!P3 IMAD.MOV.U32 R23, RZ, RZ, R33 ;  /* 0x000000ffff17b224 */ /* 0x000fe200078e0021 */
[----:B------:R-:W4:Y:S04]  /*abcc0*/  LDL R32, [R1+0x113c] ;  /* 0x00113c0001207983 */ /* 0x000f280000100800 */
[----:B------:R-:W4:Y:S04]  /*abcd0*/  LDL R33, [R1+0x1138] ;  /* 0x0011380001217983 */ /* 0x000f280000100800 */
[----:B------:R0:W4:Y:S01]  /*abce0*/  @!P3 LDG.E.U8 R4, desc[UR8][R22.64] ;  /* 0x000000081604b981 */ /* 0x000122000c1e1100 */
[----:B------:R-:W-:-:S02]  /*abcf0*/  PRMT R65, RZ, 0x7610, R65 ;  /* 0x00007610ff417816 */ /* 0x000fc40000000041 */
[----:B------:R-:W-:Y:S02]  /*abd00*/  PRMT R52, RZ, 0x7610, R52 ;  /* 0x00007610ff347816 */ /* 0x000fe40000000034 */
[----:B------:R-:W-:Y:S01]  /*abd10*/  PRMT R62, RZ, 0x7610, R62 ;  /* 0x00007610ff3e7816 */ /* 0x000fe2000000003e */
[----:B------:R-:W4:Y:S04]  /*abd20*/  LDL R37, [R1+0x1188] ;  /* 0x0011880001257983 */ /* 0x000f280000100800 */
[----:B------:R-:W4:Y:S01]  /*abd30*/  LDL R36, [R1+0x118c] ;  /* 0x00118c0001247983 */ /* 0x000f220000100800 */
[----:B------:R-:W-:Y:S02]  /*abd40*/  PRMT R21, RZ, 0x7610, R21 ;  /* 0x00007610ff157816 */ /* 0x000fe40000000015 */
[----:B------:R-:W-:-:S02]  /*abd50*/  PRMT R50, RZ, 0x7610, R50 ;  /* 0x00007610ff327816 */ /* 0x000fc40000000032 */
[----:B------:R-:W-:Y:S02]  /*abd60*/  PRMT R48, RZ, 0x7610, R48 ;  /* 0x00007610ff307816 */ /* 0x000fe40000000030 */
[----:B------:R-:W-:Y:S01]  /*abd70*/  PRMT R49, RZ, 0x7610, R49 ;  /* 0x00007610ff317816 */ /* 0x000fe20000000031 */
[----:B0-----:R-:W-:Y:S02]  /*abd80*/  @!P5 IMAD.MOV.U32 R22, RZ, RZ, R34 ;  /* 0x000000ffff16d224 */ /* 0x001fe400078e0022 */
        /* <DEDUP_REMOVED lines=19> */
[----:B------:R-:W-:Y:S01]  /*abec0*/  PRMT R77, RZ, 0x7610, R77 ;  /* 0x00007610ff4d7816 */ /* 0x000fe2000000004d */
[----:B------:R-:W4:Y:S01]  /*abed0*/  LDL R58, [R1+0x124c] ;  /* 0x00124c00013a7983 */ /* 0x000f220000100800 */
[----:B--2---:R-:W-:Y:S02]  /*abee0*/  @!P3 IMAD.MOV.U32 R23, RZ, RZ, R31 ;  /* 0x000000ffff17b224 */ /* 0x004fe400078e001f */
[----:B---3--:R-:W-:Y:S01]  /*abef0*/  @!P3 IMAD.MOV.U32 R22, RZ, RZ, R25 ;  /* 0x000000ffff16b224 */ /* 0x008fe200078e0019 */
[----:B------:R-:W2:Y:S04]  /*abf00*/  LDL R31, [R1+0x1148] ;  /* 0x00114800011f7983 */ /* 0x000ea80000100800 */
[----:B------:R-:W3:Y:S04]  /*abf10*/  LDL R25, [R1+0x114c] ;  /* 0x00114c0001197983 */ /* 0x000ee80000100800 */
[----:B------:R0:W3:Y:S02]  /*abf20*/  @!P3 LDG.E.U8 R3, desc[UR8][R22.64] ;  /* 0x000000081603b981 */ /* 0x0000e4000c1e1100 */
[----:B0-----:R-:W-:-:S02]  /*abf30*/  @!P5 IMAD.MOV.U32 R23, RZ, RZ, R24 ;  /* 0x000000ffff17d224 */ /* 0x001fc400078e0018 */
        /* <DEDUP_REMOVED lines=10> */
[----:B------:R-:W3:Y:S01]  /*abfe0*/  LDL R10, [R1+0x15a4] ;  /* 0x0015a400010a7983 */ /* 0x000ee20000100800 */
[----:B------:R-:W-:-:S03]  /*abff0*/  @!P5 IMAD.MOV.U32 R22, RZ, RZ, R0 ;  /* 0x000000ffff16d224 */ /* 0x000fc600078e0000 */
[----:B------:R-:W3:Y:S04]  /*ac000*/  LDL R0, [R1+0x15a8] ;  /* 0x0015a80001007983 */ /* 0x000ee80000100800 */
[----:B------:R4:W3:Y:S02]  /*ac010*/  @!P5 LDG.E.U8 R19, desc[UR8][R22.64] ;  /* 0x000000081613d981 */ /* 0x0008e4000c1e1100 */
[----:B----4-:R-:W-:Y:S02]  /*ac020*/  @!P3 IMAD.MOV.U32 R22, RZ, RZ, R32 ;  /* 0x000000ffff16b224 */ /* 0x010fe400078e0020 */
[----:B------:R-:W-:Y:S01]  /*ac030*/  @!P3 IMAD.MOV.U32 R23, RZ, RZ, R33 ;  /* 0x000000ffff17b224 */ /* 0x000fe200078e0021 */
[----:B------:R-:W4:Y:S04]  /*ac040*/  LDL R32, [R1+0x115c] ;  /* 0x00115c0001207983 */ /* 0x000f280000100800 */
[----:B------:R-:W4:Y:S04]  /*ac050*/  LDL R33, [R1+0x1158] ;  /* 0x0011580001217983 */ /* 0x000f280000100800 */
[----:B------:R0:W4:Y:S02]  /*ac060*/  @!P3 LDG.E.U8 R6, desc[UR8][R22.64] ;  /* 0x000000081606b981 */ /* 0x000124000c1e1100 */
[----:B0-----:R-:W-:-:S02]  /*ac070*/  @!P5 IMAD.MOV.U32 R22, RZ, RZ, R34 ;  /* 0x000000ffff16d224 */ /* 0x001fc400078e0022 */
[----:B------:R-:W-:Y:S01]  /*ac080*/  @!P5 IMAD.MOV.U32 R23, RZ, RZ, R35 ;  /* 0x000000ffff17d224 */ /* 0x000fe200078e0023 */
[----:B------:R-:W4:Y:S04]  /*ac090*/  LDL R34, [R1+0x1164] ;  /* 0x0011640001227983 */ /* 0x000f280000100800 */
[----:B------:R-:W4:Y:S04]  /*ac0a0*/  LDL R35, [R1+0x1160] ;  /* 0x0011600001237983 */ /* 0x000f280000100800 */
[----:B------:R2:W4:Y:S02]  /*ac0b0*/  @!P5 LDG.E.U8 R9, desc[UR8][R22.64] ;  /* 0x000000081609d981 */ /* 0x000524000c1e1100 */
[----:B--2---:R-:W-:-:S02]  /*ac0c0*/  @!P3 IMAD.MOV.U32 R23, RZ, RZ, R31 ;  /* 0x000000ffff17b224 */ /* 0x004fc400078e001f */
        /* <DEDUP_REMOVED lines=92> */
[----:B------:R0:W3:Y:S02]  /*ac690*/  @!P5 LDG.E.U8 R65, desc[UR8][R22.64] ;  /* 0x000000081641d981 */ /* 0x0000e4000c1e1100 */
[----:B0-----:R-:W-:Y:S02]  /*ac6a0*/  @!P3 IMAD.MOV.U32 R22, RZ, RZ, R13 ;  /* 0x000000ffff16b224 */ /* 0x001fe400078e000d */
[----:B------:R-:W3:Y:S01]  /*ac6b0*/  LDL R13, [R1+0x1240] ;  /* 0x00124000010d7983 */ /* 0x000ee20000100800 */
[----:B------:R-:W-:-:S05]  /*ac6c0*/  @!P3 IMAD.MOV.U32 R23, RZ, RZ, R24 ;  /* 0x000000ffff17b224 */ /* 0x000fca00078e0018 */
[----:B------:R-:W3:Y:S01]  /*ac6d0*/  @!P3 LDG.E.U8 R62, desc[UR8][R22.64] ;  /* 0x00000008163eb981 */ /* 0x000ee2000c1e1100 */
[----:B------:R-:W-:Y:S02]  /*ac6e0*/  @!P3 IMAD.MOV.U32 R24, RZ, RZ, R11 ;  /* 0x000000ffff18b224 */ /* 0x000fe400078e000b */
[----:B------:R-:W-:Y:S01]  /*ac6f0*/  @!P3 IMAD.MOV.U32 R25, RZ, RZ, R12 ;  /* 0x000000ffff19b224 */ /* 0x000fe200078e000c */
[----:B------:R-:W3:Y:S04]  /*ac700*/  LDL R11, [R1+0x11e0] ;  /* 0x0011e000010b7983 */ /* 0x000ee80000100800 */
[----:B------:R-:W3:Y:S04]  /*ac710*/  LDL R12, [R1+0x11dc] ;  /* 0x0011dc00010c7983 */ /* 0x000ee80000100800 */
[----:B------:R0:W3:Y:S02]  /*ac720*/  @!P3 LDG.E.U8 R52, desc[UR8][R24.64] ;  /* 0x000000081834b981 */ /* 0x0000e4000c1e1100 */
[----:B0-----:R-:W-:-:S02]  /*ac730*/  @!P3 IMAD.MOV.U32 R25, RZ, RZ, R10 ;  /* 0x000000ffff19b224 */ /* 0x001fc400078e000a */
[----:B------:R-:W3:Y:S01]  /*ac740*/  LDL R10, [R1+0x11b0] ;  /* 0x0011b000010a7983 */ /* 0x000ee20000100800 */
[----:B------:R-:W-:-:S03]  /*ac750*/  @!P3 IMAD.MOV.U32 R24, RZ, RZ, R0 ;  /* 0x000000ffff18b224 */ /* 0x000fc600078e0000 */
[----:B------:R-:W3:Y:S01]  /*ac760*/  LDL R0, [R1+0x11b4] ;  /* 0x0011b40001007983 */ /* 0x000ee20000100800 */
[----:B------:R-:W-:Y:S02]  /*ac770*/  PRMT R23, RZ, 0x7610, R23 ;  /* 0x00007610ff177816 */ /* 0x000fe40000000017 */
[----:B------:R-:W-:-:S04]  /*ac780*/  PRMT R22, RZ, 0x7610, R22 ;  /* 0x00007610ff167816 */ /* 0x000fc80000000016 */
[----:B------:R0:W3:Y:S01]  /*ac790*/  @!P3 LDG.E.U8 R23, desc[UR8][R24.64] ;  /* 0x000000081817b981 */ /* 0x0000e2000c1e1100 */
[----:B----4-:R-:W-:Y:S02]  /*ac7a0*/  @!P5 IMAD.MOV.U32 R46, RZ, RZ, R32 ;  /* 0x000000ffff2ed224 */ /* 0x010fe400078e0020 */
[----:B------:R-:W-:Y:S01]  /*ac7b0*/  @!P5 IMAD.MOV.U32 R47, RZ, RZ, R33 ;  /* 0x000000ffff2fd224 */ /* 0x000fe200078e0021 */
[----:B------:R-:W4:Y:S04]  /*ac7c0*/  LDL R32, [R1+0x1174] ;  /* 0x0011740001207983 */ /* 0x000f280000100800 */
[----:B------:R-:W4:Y:S01]  /*ac7d0*/  LDL R33, [R1+0x1170] ;  /* 0x0011700001217983 */ /* 0x000f220000100800 */
[----:B0-----:R-:W-:-:S03]  /*ac7e0*/  PRMT R25, RZ, 0x7610, R25 ;  /* 0x00007610ff197816 */ /* 0x001fc60000000019 */
[----:B------:R0:W4:Y:S01]  /*ac7f0*/  @!P5 LDG.E.U8 R22, desc[UR8][R46.64] ;  /* 0x000000082e16d981 */ /* 0x000122000c1e1100 */
[----:B------:R-:W-:Y:S01]  /*ac800*/  PRMT R24, RZ, 0x7610, R24 ;  /* 0x00007610ff187816 */ /* 0x000fe20000000018 */
[----:B0-----:R-:W-:Y:S02]  /*ac810*/  @!P3 IMAD.MOV.U32 R46, RZ, RZ, R34 ;  /* 0x000000ffff2eb224 */ /* 0x001fe400078e0022 */
[----:B------:R-:W-:Y:S01]  /*ac820*/  @!P3 IMAD.MOV.U32 R47, RZ, RZ, R35 ;  /* 0x000000ffff2fb224 */ /* 0x000fe200078e0023 */
[----:B------:R-:W4:Y:S04]  /*ac830*/  LDL R34, [R1+0x11e8] ;  /* 0x0011e80001227983 */ /* 0x000f280000100800 */
[----:B------:R-:W4:Y:S04]  /*ac840*/  LDL R35, [R1+0x11e4] ;  /* 0x0011e40001237983 */ /* 0x000f280000100800 */
[----:B------:R2:W4:Y:S02]  /*ac850*/  @!P3 LDG.E.U8 R25, desc[UR8][R46.64] ;  /* 0x000000082e19b981 */ /* 0x000524000c1e1100 */
[----:B--2---:R-:W-:-:S02]  /*ac860*/  @!P5 IMAD.MOV.U32 R47, RZ, RZ, R31 ;  /* 0x000000ffff2fd224 */ /* 0x004fc400078e001f */
[----:B------:R-:W2:Y:S01]  /*ac870*/  LDL R31, [R1+0x11b8] ;  /* 0x0011b800011f7983 */ /* 0x000ea20000100800 */
[----:B---3--:R-:W-:-:S03]  /*ac880*/  @!P5 IMAD.MOV.U32 R46, RZ, RZ, R13 ;  /* 0x000000ffff2ed224 */ /* 0x008fc600078e000d */
[----:B------:R-:W3:Y:S04]  /*ac890*/  LDL R13, [R1+0x11bc] ;  /* 0x0011bc00010d7983 */ /* 0x000ee80000100800 */
[----:B------:R0:W3:Y:S02]  /*ac8a0*/  @!P5 LDG.E.U8 R24, desc[UR8][R46.64] ;  /* 0x000000082e18d981 */ /* 0x0000e4000c1e1100 */
[----:B0-----:R-:W-:Y:S02]  /*ac8b0*/  @!P5 IMAD.MOV.U32 R46, RZ, RZ, R11 ;  /* 0x000000ffff2ed224 */ /* 0x001fe400078e000b */
        /* <DEDUP_REMOVED lines=59> */
[----:B0-----:R-:W-:Y:S02]  /*acc70*/  @!P5 IMAD.MOV.U32 R46, RZ, RZ, R38 ;  /* 0x000000ffff2ed224 */ /* 0x001fe400078e0026 */
[----:B------:R-:W-:Y:S01]  /*acc80*/  @!P5 IMAD.MOV.U32 R47, RZ, RZ, R39 ;  /* 0x000000ffff2fd224 */ /* 0x000fe200078e0027 */
        /* <DEDUP_REMOVED lines=12> */
[----:B----4-:R-:W-:-:S02]  /*acd50*/  @!P3 IMAD.MOV.U32 R46, RZ, RZ, R32 ;  /* 0x000000ffff2eb224 */ /* 0x010fc400078e0020 */
        /* <DEDUP_REMOVED lines=8> */
[----:B------:R0:W2:Y:S02]  /*acde0*/  @!P3 LDG.E.U8 R75, desc[UR8][R46.64] ;  /* 0x000000082e4bb981 */ /* 0x0000a4000c1e1100 */
[----:B0-----:R-:W-:Y:S02]  /*acdf0*/  @!P5 IMAD.MOV.U32 R46, RZ, RZ, R11 ;  /* 0x000000ffff2ed224 */ /* 0x001fe400078e000b */
[----:B------:R-:W-:Y:S02]  /*ace00*/  @!P5 IMAD.MOV.U32 R47, RZ, RZ, R12 ;  /* 0x000000ffff2fd224 */ /* 0x000fe400078e000c */
[----:B------:R-:W2:Y:S04]  /*ace10*/  LDL R12, [R1+0x1018] ;  /* 0x00101800010c7983 */ /* 0x000ea80000100800 */
[----:B------:R0:W2:Y:S02]  /*ace20*/  @!P5 LDG.E.U8 R77, desc[UR8][R46.64] ;  /* 0x000000082e4dd981 */ /* 0x0000a4000c1e1100 */
[----:B0-----:R-:W-:-:S02]  /*ace30*/  @!P3 IMAD.MOV.U32 R47, RZ, RZ, R10 ;  /* 0x000000ffff2fb224 */ /* 0x001fc400078e000a */
[----:B------:R-:W2:Y:S04]  /*ace40*/  LDL R10, [R1+0x1258] ;  /* 0x00125800010a7983 */ /* 0x000ea80000100800 */
        /* <DEDUP_REMOVED lines=11> */
[----:B------:R-:W-:-:S03]  /*acf00*/  @!P3 IMAD.MOV.U32 R46, RZ, RZ, R0 ;  /* 0x000000ffff2eb224 */ /* 0x000fc600078e0000 */
[----:B------:R-:W3:Y:S04]  /*acf10*/  LDL.LU R80, [R1+0x620] ;  /* 0x0006200001507983 */ /* 0x000ee80000300800 */
[----:B------:R-:W3:Y:S01]  /*acf20*/  LDL.LU R0, [R1+0x564] ;  /* 0x0005640001007983 */ /* 0x000ee20000300800 */
[----:B------:R-:W-:Y:S02]  /*acf30*/  PRMT R79, RZ, 0x7610, R79 ;  /* 0x00007610ff4f7816 */ /* 0x000fe4000000004f */
[----:B------:R-:W-:-:S04]  /*acf40*/  PRMT R81, RZ, 0x7610, R81 ;  /* 0x00007610ff517816 */ /* 0x000fc80000000051 */
[----:B------:R0:W3:Y:S02]  /*acf50*/  @!P3 LDG.E.U8 R79, desc[UR8][R46.64] ;  /* 0x000000082e4fb981 */ /* 0x0000e4000c1e1100 */
[----:B0-----:R-:W-:Y:S02]  /*acf60*/  @!P3 IMAD.MOV.U32 R46, RZ, RZ, R38 ;  /* 0x000000ffff2eb224 */ /* 0x001fe400078e0026 */
[----:B------:R-:W-:-:S05]  /*acf70*/  @!P3 IMAD.MOV.U32 R47, RZ, RZ, R58 ;  /* 0x000000ffff2fb224 */ /* 0x000fca00078e003a */
[----:B------:R0:W3:Y:S01]  /*acf80*/  @!P3 LDG.E.U8 R81, desc[UR8][R46.64] ;  /* 0x000000082e51b981 */ /* 0x0000e2000c1e1100 */
[----:B------:R-:W1:Y:S01]  /*acf90*/  S2R R16, SR_TID.X ;  /* 0x0000000000107919 */ /* 0x000e620000002100 */
[----:B------:R-:W-:Y:S02]  /*acfa0*/  PRMT R83, RZ, 0x7610, R83 ;  /* 0x00007610ff537816 */ /* 0x000fe40000000053 */
[----:B------:R-:W-:Y:S01]  /*acfb0*/  PRMT R85, RZ, 0x7610, R85 ;  /* 0x00007610ff557816 */ /* 0x000fe20000000055 */
[----:B0-----:R-:W-:Y:S01]  /*acfc0*/  @!P5 IMAD.MOV.U32 R47, RZ, RZ, R37 ;  /* 0x000000ffff2fd224 */ /* 0x001fe200078e0025 */
[----:B------:R-:W-:Y:S02]  /*acfd0*/  PRMT R87, RZ, 0x7610, R87 ;  /* 0x00007610ff577816 */ /* 0x000fe40000000057 */
[----:B-1----:R-:W-:-:S04]  /*acfe0*/  LOP3.LUT R16, R16, 0x7f, RZ, 0xc0, !PT ;  /* 0x0000007f10107812 */ /* 0x002fc800078ec0ff */
[----:B------:R-:W-:Y:S01]  /*acff0*/  LOP3.LUT R16, R16, 0x70, RZ, 0x3c, !PT ;  /* 0x0000007010107812 */ /* 0x000fe200078e3cff */
[----:B--2---:R-:W-:Y:S02]  /*ad000*/  @!P5 IMAD.MOV.U32 R46, RZ, RZ, R10 ;  /* 0x000000ffff2ed224 */ /* 0x004fe400078e000a */
[----:B------:R-:W2:Y:S04]  /*ad010*/  LDL.LU R10, [R1+0x558] ;  /* 0x00055800010a7983 */ /* 0x000ea80000300800 */
[----:B------:R0:W2:Y:S02]  /*ad020*/  @!P5 LDG.E.U8 R83, desc[UR8][R46.64] ;  /* 0x000000082e53d981 */ /* 0x0000a4000c1e1100 */
[----:B0-----:R-:W-:Y:S02]  /*ad030*/  @!P5 IMAD.MOV.U32 R46, RZ, RZ, R35 ;  /* 0x000000ffff2ed224 */ /* 0x001fe400078e0023 */
[----:B------:R-:W-:-:S05]  /*ad040*/  @!P5 IMAD.MOV.U32 R47, RZ, RZ, R36 ;  /* 0x000000ffff2fd224 */ /* 0x000fca00078e0024 */
[----:B------:R4:W2:Y:S02]  /*ad050*/  @!P5 LDG.E.U8 R85, desc[UR8][R46.64] ;  /* 0x000000082e55d981 */ /* 0x0008a4000c1e1100 */
[----:B----4-:R-:W-:Y:S02]  /*ad060*/  @!P5 IMAD.MOV.U32 R46, RZ, RZ, R33 ;  /* 0x000000ffff2ed224 */ /* 0x010fe400078e0021 */
[----:B------:R-:W-:-:S05]  /*ad070*/  @!P5 IMAD.MOV.U32 R47, RZ, RZ, R34 ;  /* 0x000000ffff2fd224 */ /* 0x000fca00078e0022 */
[----:B------:R0:W4:Y:S04]  /*ad080*/  @!P5 LDG.E.U8 R87, desc[UR8][R46.64] ;  /* 0x000000082e57d981 */ /* 0x000128000c1e1100 */
[----:B---3--:R1:W-:Y:S01]  /*ad090*/  STS.U8 [R16+UR4+0x2fb80], R0 ;  /* 0x02fb800010007988 */ /* 0x0083e20008000004 */
[----:B0-----:R-:W-:Y:S02]  /*ad0a0*/  @!P5 IMAD.MOV.U32 R46, RZ, RZ, R31 ;  /* 0x000000ffff2ed224 */ /* 0x001fe400078e001f */
[----:B------:R-:W-:Y:S01]  /*ad0b0*/  @!P5 IMAD.MOV.U32 R47, RZ, RZ, R32 ;  /* 0x000000ffff2fd224 */ /* 0x000fe200078e0020 */
[----:B------:R-:W3:Y:S04]  /*ad0c0*/  LDL.LU R31, [R1+0x54c] ;  /* 0x00054c00011f7983 */ /* 0x000ee80000300800 */
[----:B------:R-:W3:Y:S04]  /*ad0d0*/  LDL.LU R32, [R1+0x570] ;  /* 0x0005700001207983 */ /* 0x000ee80000300800 */
[----:B------:R-:W3:Y:S04]  /*ad0e0*/  LDL.LU R33, [R1+0x4d0] ;  /* 0x0004d00001217983 */ /* 0x000ee80000300800 */
[----:B------:R-:W3:Y:S04]  /*ad0f0*/  LDL.LU R58, [R1+0x4c4] ;  /* 0x0004c400013a7983 */ /* 0x000ee80000300800 */
[----:B------:R-:W3:Y:S04]  /*ad100*/  LDL.LU R60, [R1+0x4b8] ;  /* 0x0004b800013c7983 */ /* 0x000ee80000300800 */
[----:B-1----:R-:W3:Y:S01]  /*ad110*/  LDL.LU R0, [R1+0x4ac] ;  /* 0x0004ac0001007983 */ /* 0x002ee20000300800 */
[----:B------:R-:W-:-:S03]  /*ad120*/  PRMT R88, RZ, 0x7610, R88 ;  /* 0x00007610ff587816 */ /* 0x000fc60000000058 */
[----:B------:R0:W-:Y:S01]  /*ad130*/  STS.U8 [R16+UR4+0x3f380], R42 ;  /* 0x03f3802a10007988 */ /* 0x0001e20008000004 */
[----:B------:R-:W-:-:S03]  /*ad140*/  PRMT R89, RZ, 0x7610, R89 ;  /* 0x00007610ff597816 */ /* 0x000fc60000000059 */
[----:B------:R1:W-:Y:S04]  /*ad150*/  STS.U8 [R16+UR4+0x27380], R43 ;  /* 0x0273802b10007988 */ /* 0x0003e80008000004 */
[----:B------:R0:W4:Y:S04]  /*ad160*/  @!P5 LDG.E.U8 R88, desc[UR8][R46.64] ;  /* 0x000000082e58d981 */ /* 0x000128000c1e1100 */
[----:B------:R0:W-:Y:S04]  /*ad170*/  STS.U8 [R16+UR4+0x2f780], R44 ;  /* 0x02f7802c10007988 */ /* 0x0001e80008000004 */
[----:B------:R1:W-:Y:S04]  /*ad180*/  STS.U8 [R16+UR4+0x37780], R45 ;  /* 0x0377802d10007988 */ /* 0x0003e80008000004 */
[----:B------:R1:W-:Y:S04]  /*ad190*/  STS.U8 [R16+UR4+0x3f780], R78 ;  /* 0x03f7804e10007988 */ /* 0x0003e80008000004 */
[----:B0-----:R-:W4:Y:S04]  /*ad1a0*/  LDL.LU R42, [R1+0x2e4] ;  /* 0x0002e400012a7983 */ /* 0x001f280000300800 */
[----:B-1----:R-:W4:Y:S01]  /*ad1b0*/  LDL.LU R43, [R1+0x2e0] ;  /* 0x0002e000012b7983 */ /* 0x002f220000300800 */
[----:B------:R-:W-:-:S02]  /*ad1c0*/  @!P5 IMAD.MOV.U32 R46, RZ, RZ, R12 ;  /* 0x000000ffff2ed224 */ /* 0x000fc400078e000c */
[----:B------:R-:W-:Y:S01]  /*ad1d0*/  @!P5 IMAD.MOV.U32 R47, RZ, RZ, R13 ;  /* 0x000000ffff2fd224 */ /* 0x000fe200078e000d */
[----:B------:R-:W4:Y:S04]  /*ad1e0*/  LDL.LU R44, [R1+0x2dc] ;  /* 0x0002dc00012c7983 */ /* 0x000f280000300800 */
[----:B------:R-:W4:Y:S04]  /*ad1f0*/  LDL.LU R45, [R1+0x2d8] ;  /* 0x0002d800012d7983 */ /* 0x000f280000300800 */
[----:B------:R0:W-:Y:S04]  /*ad200*/  STS.U8 [R16+UR4+0x27780], R80 ;  /* 0x0277805010007988 */ /* 0x0001e80008000004 */
[----:B------:R-:W4:Y:S04]  /*ad210*/  LDL.LU R78, [R1+0x2d4] ;  /* 0x0002d400014e7983 */ /* 0x000f280000300800 */
[----:B------:R-:W4:Y:S04]  /*ad220*/  @!P5 LDG.E.U8 R89, desc[UR8][R46.64] ;  /* 0x000000082e59d981 */ /* 0x000f28000c1e1100 */
[----:B0-----:R-:W4:Y:S04]  /*ad230*/  LDL.LU R80, [R1+0x2d0] ;  /* 0x0002d00001507983 */ /* 0x001f280000300800 */
        /* <DEDUP_REMOVED lines=35> */
[----:B------:R-:W3:Y:S04]  /*ad470*/  LDL.LU R60, [R1+0x37d4] ;  /* 0x0037d400013c7983 */ /* 0x000ee80000300800 */
[----:B------:R-:W3:Y:S01]  /*ad480*/  LDL.LU R16, [R1+0x2c8] ;  /* 0x0002c80001107983 */ /* 0x000ee20000300800 */
[----:B------:R-:W0:Y:S02]  /*ad490*/  S2R R0, SR_TID.X ;  /* 0x0000000000007919 */ /* 0x000e240000002100 */
[----:B0-----:R-:W-:-:S05]  /*ad4a0*/  LOP3.LUT R0, R0, 0x7f, RZ, 0xc0, !PT ;  /* 0x0000007f00007812 */ /* 0x001fca00078ec0ff */
[----:B----4-:R0:W-:Y:S04]  /*ad4b0*/  STS.U8 [R0+UR4+0x48000], R42 ;  /* 0x0480002a00007988 */ /* 0x0101e80008000004 */
[----:B------:R1:W-:Y:S04]  /*ad4c0*/  STS.U8 [R0+UR4+0x4c000], R43 ;  /* 0x04c0002b00007988 */ /* 0x0003e80008000004 */
[----:B------:R4:W-:Y:S04]  /*ad4d0*/  STS.U8 [R0+UR4+0x48400], R44 ;  /* 0x0484002c00007988 */ /* 0x0009e80008000004 */
        /* <DEDUP_REMOVED lines=8> */
[----:B------:R-:W4:Y:S04]  /*ad560*/  LDL.LU R80, [R1+0x37bc] ;  /* 0x0037bc0001507983 */ /* 0x000f280000300800 */
[----:B--2---:R0:W-:Y:S04]  /*ad570*/  STS.U8 [R0+UR4+0x48c00], R10 ;  /* 0x048c000a00007988 */ /* 0x0041e80008000004 */
[----:B------:R1:W-:Y:S04]  /*ad580*/  STS.U8 [R0+UR4+0x49400], R13 ;  /* 0x0494000d00007988 */ /* 0x0003e80008000004 */
[----:B------:R2:W-:Y:S04]  /*ad590*/  STS.U8 [R0+UR4+0x4d400], R34 ;  /* 0x04d4002200007988 */ /* 0x0005e80008000004 */
[----:B0-----:R-:W4:Y:S04]  /*ad5a0*/  LDL.LU R10, [R1+0x37b8] ;  /* 0x0037b800010a7983 */ /* 0x001f280000300800 */
[----:B-1----:R-:W4:Y:S04]  /*ad5b0*/  LDL.LU R13, [R1+0x2c4] ;  /* 0x0002c400010d7983 */ /* 0x002f280000300800 */
        /* <DEDUP_REMOVED lines=14> */
[----:B0-----:R-:W2:Y:S04]  /*ad6a0*/  LDL.LU R11, [R1+0x29c] ;  /* 0x00029c00010b7983 */ /* 0x001ea80000300800 */
[----:B------:R-:W-:Y:S04]  /*ad6b0*/  STS.U8 [R0+UR4+0x49000], R46 ;  /* 0x0490002e00007988 */ /* 0x000fe80008000004 */
[----:B------:R-:W-:Y:S04]  /*ad6c0*/  STS.U8 [R0+UR4+0x4d000], R47 ;  /* 0x04d0002f00007988 */ /* 0x000fe80008000004 */
[----:B---3--:R0:W-:Y:S04]  /*ad6d0*/  STS.U8 [R0+UR4+0x4cc00], R16 ;  /* 0x04cc001000007988 */ /* 0x0081e80008000004 */
[----:B0-----:R-:W3:Y:S04]  /*ad6e0*/  LDL.LU R16, [R1+0x25c] ;  /* 0x00025c0001107983 */ /* 0x001ee80000300800 */
        /* <DEDUP_REMOVED lines=14> */
[----:B------:R-:W-:Y:S04]  /*ad7d0*/  STS.U8 [R0+UR4+0x4fc00], R42 ;  /* 0x04fc002a00007988 */ /* 0x000fe80008000004 */
[----:B----4-:R-:W-:Y:S04]  /*ad7e0*/  STS.U8 [R0+UR4+0x4b800], R45 ;  /* 0x04b8002d00007988 */ /* 0x010fe80008000004 */
[----:B------:R-:W-:Y:S04]  /*ad7f0*/  STS.U8 [R0+UR4+0x4f400], R78 ;  /* 0x04f4004e00007988 */ /* 0x000fe80008000004 */
[----:B------:R0:W-:Y:S04]  /*ad800*/  STS.U8 [R0+UR4+0x4b400], R80 ;  /* 0x04b4005000007988 */ /* 0x0001e80008000004 */
[----:B------:R1:W-:Y:S04]  /*ad810*/  STS.U8 [R0+UR4+0x4f800], R44 ;  /* 0x04f8002c00007988 */ /* 0x0003e80008000004 */
[----:B------:R4:W-:Y:S04]  /*ad820*/  STS.U8 [R0+UR4+0x4bc00], R43 ;  /* 0x04bc002b00007988 */ /* 0x0009e80008000004 */
[----:B0-----:R-:W3:Y:S04]  /*ad830*/  LDL.LU R80, [R1+0x268] ;  /* 0x0002680001507983 */ /* 0x001ee80000300800 */
[----:B------:R-:W3:Y:S04]  /*ad840*/  LDL.LU R78, [R1+0x26c] ;  /* 0x00026c00014e7983 */ /* 0x000ee80000300800 */
[----:B------:R-:W3:Y:S04]  /*ad850*/  LDL.LU R45, [R1+0x278] ;  /* 0x00027800012d7983 */ /* 0x000ee80000300800 */
[----:B-1----:R-:W3:Y:S04]  /*ad860*/  LDL.LU R44, [R1+0x27c] ;  /* 0x00027c00012c7983 */ /* 0x002ee80000300800 */
[----:B----4-:R-:W4:Y:S04]  /*ad870*/  LDL.LU R43, [R1+0x288] ;  /* 0x00028800012b7983 */ /* 0x010f280000300800 */
[----:B------:R-:W4:Y:S04]  /*ad880*/  LDL.LU R42, [R1+0x298] ;  /* 0x00029800012a7983 */ /* 0x000f280000300800 */
[----:B------:R0:W-:Y:S02]  /*ad890*/  STS.U8 [R0+UR4+0x4f000], R10 ;  /* 0x04f0000a00007988 */ /* 0x0001e40008000004 */
[----:B0-----:R-:W-:-:S02]  /*ad8a0*/  LOP3.LUT R10, R0, 0x10, RZ, 0x3c, !PT ;  /* 0x00000010000a7812 */ /* 0x001fc400078e3cff */
[----:B------:R-:W4:Y:S04]  /*ad8b0*/  LDL.LU R0, [R1+0x28c] ;  /* 0x00028c0001007983 */ /* 0x000f280000300800 */
[----:B------:R0:W-:Y:S04]  /*ad8c0*/  STS.U8 [R10+UR4+0x48080], R13 ;  /* 0x0480800d0a007988 */ /* 0x0001e80008000004 */
[----:B--2---:R1:W-:Y:S04]  /*ad8d0*/  STS.U8 [R10+UR4+0x4c080], R34 ;  /* 0x04c080220a007988 */ /* 0x0043e80008000004 */
        /* <DEDUP_REMOVED lines=32> */
[----:B------:R-:W-:Y:S04]  /*adae0*/  STS.U8 [R10+UR4+0x4e080], R46 ;  /* 0x04e0802e0a007988 */ /* 0x000fe80008000004 */
[----:B----4-:R0:W-:Y:S04]  /*adaf0*/  STS.U8 [R10+UR4+0x4d080], R42 ;  /* 0x04d0802a0a007988 */ /* 0x0101e80008000004 */
[----:B------:R-:W-:Y:S04]  /*adb00*/  STS.U8 [R10+UR4+0x4d480], R43 ;  /* 0x04d4802b0a007988 */ /* 0x000fe80008000004 */
[----:B------:R-:W-:Y:S04]  /*adb10*/  STS.U8 [R10+UR4+0x49880], R44 ;  /* 0x0498802c0a007988 */ /* 0x000fe80008000004 */
[----:B------:R-:W-:Y:S04]  /*adb20*/  STS.U8 [R10+UR4+0x4d880], R45 ;  /* 0x04d8802d0a007988 */ /* 0x000fe80008000004 */
[----:B------:R-:W-:Y:S04]  /*adb30*/  STS.U8 [R10+UR4+0x49c80], R78 ;  /* 0x049c804e0a007988 */ /* 0x000fe80008000004 */
[----:B0-----:R-:W4:Y:S04]  /*adb40*/  LDL.LU R42, [R1+0x208] ;  /* 0x00020800012a7983 */ /* 0x001f280000300800 */
[----:B------:R-:W-:Y:S04]  /*adb50*/  STS.U8 [R10+UR4+0x4dc80], R80 ;  /* 0x04dc80500a007988 */ /* 0x000fe80008000004 */
[----:B------:R0:W-:Y:S04]  /*adb60*/  STS.U8 [R10+UR4+0x49480], R0 ;  /* 0x049480000a007988 */ /* 0x0001e80008000004 */
[----:B0-----:R-:W4:Y:S04]  /*adb70*/  LDL.LU R0, [R1+0x204] ;  /* 0x0002040001007983 */ /* 0x001f280000300800 */
[----:B------:R-:W4:Y:S04]  /*adb80*/  LDL.LU R43, [R1+0x200] ;  /* 0x00020000012b7983 */ /* 0x000f280000300800 */
[----:B------:R-:W4:Y:S04]  /*adb90*/  LDL.LU R44, [R1+0x1fc] ;  /* 0x0001fc00012c7983 */ /* 0x000f280000300800 */
[----:B------:R-:W4:Y:S04]  /*adba0*/  LDL.LU R45, [R1+0x1f8] ;  /* 0x0001f800012d7983 */ /* 0x000f280000300800 */
[----:B------:R-:W4:Y:S04]  /*adbb0*/  LDL.LU R78, [R1+0x1e4] ;  /* 0x0001e400014e7983 */ /* 0x000f280000300800 */
[----:B------:R-:W4:Y:S04]  /*adbc0*/  LDL.LU R46, [R1+0x1e0] ;  /* 0x0001e000012e7983 */ /* 0x000f280000300800 */
[----:B--2---:R0:W-:Y:S02]  /*adbd0*/  STS.U8 [R10+UR4+0x4f080], R11 ;  /* 0x04f0800b0a007988 */ /* 0x0041e40008000004 */
        /* <DEDUP_REMOVED lines=8> */
[----:B--2---:R-:W2:Y:S04]  /*adc60*/  LDL.LU R74, [R1+0x210] ;  /* 0x00021000014a7983 */ /* 0x004ea80000300800 */
[----:B0-----:R-:W2:Y:S04]  /*adc70*/  LDL.LU R41, [R1+0x214] ;  /* 0x0002140001297983 */ /* 0x001ea80000300800 */
[----:B------:R-:W2:Y:S04]  /*adc80*/  LDL.LU R40, [R1+0x218] ;  /* 0x0002180001287983 */ /* 0x000ea80000300800 */
[----:B------:R-:W2:Y:S04]  /*adc90*/  LDL.LU R39, [R1+0x21c] ;  /* 0x00021c0001277983 */ /* 0x000ea80000300800 */
[----:B------:R-:W2:Y:S04]  /*adca0*/  LDL.LU R10, [R1+0x224] ;  /* 0x00022400010a7983 */ /* 0x000ea80000300800 */
[----:B------:R-:W2:Y:S01]  /*adcb0*/  LDL.LU R38, [R1+0x220] ;  /* 0x0002200001267983 */ /* 0x000ea20000300800 */
[----:B------:R-:W-:-:S04]  /*adcc0*/  LOP3.LUT R11, R11, 0x7f, RZ, 0xc0, !PT ;  /* 0x0000007f0b0b7812 */ /* 0x000fc800078ec0ff */
[----:B------:R-:W-:-:S05]  /*adcd0*/  LOP3.LUT R11, R11, 0x20, RZ, 0x3c, !PT ;  /* 0x000000200b0b7812 */ /* 0x000fca00078e3cff */
[----:B---3--:R0:W-:Y:S04]  /*adce0*/  STS.U8 [R11+UR4+0x48100], R47 ;  /* 0x0481002f0b007988 */ /* 0x0081e80008000004 */
[----:B0-----:R-:W3:Y:S04]  /*adcf0*/  LDL.LU R47, [R1+0x1cc] ;  /* 0x0001cc00012f7983 */ /* 0x001ee80000300800 */
        /* <DEDUP_REMOVED lines=15> */
[----:B----4-:R-:W-:Y:S04]  /*addf0*/  STS.U8 [R11+UR4+0x4a100], R0 ;  /* 0x04a100000b007988 */ /* 0x010fe80008000004 */
[----:B------:R-:W-:Y:S04]  /*ade00*/  STS.U8 [R11+UR4+0x4e900], R46 ;  /* 0x04e9002e0b007988 */ /* 0x000fe80008000004 */
[----:B--2---:R-:W-:Y:S04]  /*ade10*/  STS.U8 [R11+UR4+0x4d900], R74 ;  /* 0x04d9004a0b007988 */ /* 0x004fe80008000004 */
[----:B------:R-:W-:Y:S04]  /*ade20*/  STS.U8 [R11+UR4+0x49500], R39 ;  /* 0x049500270b007988 */ /* 0x000fe80008000004 */
[----:B------:R-:W-:Y:S04]  /*ade30*/  STS.U8 [R11+UR4+0x4d500], R40 ;  /* 0x04d500280b007988 */ /* 0x000fe80008000004 */
[----:B------:R0:W-:Y:S04]  /*ade40*/  STS.U8 [R11+UR4+0x4d100], R38 ;  /* 0x04d100260b007988 */ /* 0x0001e80008000004 */
[----:B------:R1:W-:Y:S04]  /*ade50*/  STS.U8 [R11+UR4+0x49900], R41 ;  /* 0x049900290b007988 */ /* 0x0003e80008000004 */
[----:B0-----:R-:W2:Y:S04]  /*ade60*/  LDL.LU R38, [R1+0x1b0] ;  /* 0x0001b00001267983 */ /* 0x001ea80000300800 */
[----:B------:R-:W4:Y:S04]  /*ade70*/  LDL.LU R39, [R1+0x1ac] ;  /* 0x0001ac0001277983 */ /* 0x000f280000300800 */
[----:B------:R-:W2:Y:S04]  /*ade80*/  LDL.LU R40, [R1+0x1a8] ;  /* 0x0001a80001287983 */ /* 0x000ea80000300800 */
[----:B-1----:R-:W2:Y:S04]  /*ade90*/  LDL.LU R41, [R1+0x1a4] ;  /* 0x0001a40001297983 */ /* 0x002ea80000300800 */
[----:B------:R-:W2:Y:S04]  /*adea0*/  LDL.LU R74, [R1+0x1a0] ;  /* 0x0001a000014a7983 */ /* 0x000ea80000300800 */
[----:B------:R-:W2:Y:S04]  /*adeb0*/  LDL.LU R0, [R1+0x19c] ;  /* 0x00019c0001007983 */ /* 0x000ea80000300800 */
[----:B------:R-:W4:Y:S04]  /*adec0*/  LDL.LU R46, [R1+0x198] ;  /* 0x00019800012e7983 */ /* 0x000f280000300800 */
        /* <DEDUP_REMOVED lines=14> */
[----:B------:R1:W-:Y:S04]  /*adfb0*/  STS.U8 [R11+UR4+0x4a900], R78 ;  /* 0x04a9004e0b007988 */ /* 0x0003e80008000004 */
[----:B------:R-:W3:Y:S01]  /*adfc0*/  LDL.LU R45, [R1+0x17c] ;  /* 0x00017c00012d7983 */ /* 0x000ee20000300800 */
[----:B0-----:R-:W0:Y:S03]  /*adfd0*/  S2R R12, SR_TID.X ;  /* 0x00000000000c7919 */ /* 0x001e260000002100 */
[----:B------:R0:W-:Y:S04]  /*adfe0*/  STS.U8 [R11+UR4+0x4ed00], R80 ;  /* 0x04ed00500b007988 */ /* 0x0001e80008000004 */
[----:B-1----:R-:W3:Y:S04]  /*adff0*/  LDL.LU R78, [R1+0x178] ;  /* 0x00017800014e7983 */ /* 0x002ee80000300800 */
        /* <DEDUP_REMOVED lines=12> */
[----:B------:R-:W-:Y:S01]  /*ae0c0*/  STS.U8 [R11+UR4+0x4fd00], R34 ;  /* 0x04fd00220b007988 */ /* 0x000fe20008000004 */
[----:B------:R-:W-:-:S04]  /*ae0d0*/  LOP3.LUT R12, R12, 0x7f, RZ, 0xc0, !PT ;  /* 0x0000007f0c0c7812 */ /* 0x000fc800078ec0ff */
[----:B------:R-:W-:-:S05]  /*ae0e0*/  LOP3.LUT R12, R12, 0x30, RZ, 0x3c, !PT ;  /* 0x000000300c0c7812 */ /* 0x000fca00078e3cff */
[----:B--2---:R-:W-:Y:S04]  /*ae0f0*/  STS.U8 [R12+UR4+0x49580], R0 ;  /* 0x049580000c007988 */ /* 0x004fe80008000004 */
[----:B----4-:R0:W-:Y:S04]  /*ae100*/  STS.U8 [R12+UR4+0x4d580], R46 ;  /* 0x04d5802e0c007988 */ /* 0x0101e80008000004 */
[----:B0-----:R-:W2:Y:S04]  /*ae110*/  LDL.LU R46, [R1+0x170] ;  /* 0x00017000012e7983 */ /* 0x001ea80000300800 */
[----:B------:R-:W4:Y:S04]  /*ae120*/  LDL.LU R0, [R1+0x16c] ;  /* 0x00016c0001007983 */ /* 0x000f280000300800 */
[----:B---3--:R0:W-:Y:S04]  /*ae130*/  STS.U8 [R12+UR4+0x49980], R47 ;  /* 0x0499802f0c007988 */ /* 0x0081e80008000004 */
[----:B0-----:R-:W3:Y:S04]  /*ae140*/  LDL.LU R47, [R1+0x168] ;  /* 0x00016800012f7983 */ /* 0x001ee80000300800 */
[----:B------:R0:W-:Y:S04]  /*ae150*/  STS.U8 [R12+UR4+0x4d980], R16 ;  /* 0x04d980100c007988 */ /* 0x0001e80008000004 */
[----:B------:R-:W-:Y:S04]  /*ae160*/  STS.U8 [R12+UR4+0x4c980], R38 ;  /* 0x04c980260c007988 */ /* 0x000fe80008000004 */
[----:B------:R-:W-:Y:S04]  /*ae170*/  STS.U8 [R12+UR4+0x48d80], R39 ;  /* 0x048d80270c007988 */ /* 0x000fe80008000004 */
[----:B0-----:R-:W4:Y:S04]  /*ae180*/  LDL.LU R16, [R1+0x14c] ;  /* 0x00014c0001107983 */ /* 0x001f280000300800 */
        /* <DEDUP_REMOVED lines=13> */
[----:B0-----:R-:W4:Y:S04]  /*ae260*/  LDL.LU R35, [R1+0x140] ;  /* 0x0001400001237983 */ /* 0x001f280000300800 */
[----:B------:R-:W4:Y:S04]  /*ae270*/  LDL.LU R36, [R1+0x13c] ;  /* 0x00013c0001247983 */ /* 0x000f280000300800 */
[----:B------:R-:W4:Y:S04]  /*ae280*/  LDL.LU R37, [R1+0x138] ;  /* 0x0001380001257983 */ /* 0x000f280000300800 */
        /* <DEDUP_REMOVED lines=21> */
[----:B----4-:R0:W-:Y:S02]  /*ae3e0*/  STS.U8 [R12+UR4+0x4ad80], R0 ;  /* 0x04ad80000c007988 */ /* 0x0101e40008000004 */
[----:B0-----:R-:W0:Y:S02]  /*ae3f0*/  S2R R0, SR_TID.X ;  /* 0x0000000000007919 */ /* 0x001e240000002100 */
[----:B------:R1:W-:Y:S04]  /*ae400*/  STS.U8 [R12+UR4+0x4f180], R13 ;  /* 0x04f1800d0c007988 */ /* 0x0003e80008000004 */
        /* <DEDUP_REMOVED lines=8> */
[----:B-1----:R-:W-:-:S05]  /*ae490*/  LOP3.LUT R13, R0, 0x40, RZ, 0x3c, !PT ;  /* 0x00000040000d7812 */ /* 0x002fca00078e3cff */
        /* <DEDUP_REMOVED lines=20> */
[----:B------:R-:W4:Y:S01]  /*ae5e0*/  LDL.LU R45, [R1+0xe8] ;  /* 0x0000e800012d7983 */ /* 0x000f220000300800 */
[----:B------:R-:W-:-:S03]  /*ae5f0*/  LOP3.LUT R14, R0, 0x50, RZ, 0x3c, !PT ;  /* 0x00000050000e7812 */ /* 0x000fc600078e3cff */
[----:B------:R-:W4:Y:S04]  /*ae600*/  LDL.LU R78, [R1+0xe4] ;  /* 0x0000e400014e7983 */ /* 0x000f280000300800 */
        /* <DEDUP_REMOVED lines=21> */
[----:B---3--:R0:W-:Y:S04]  /*ae760*/  STS.U8 [R13+UR4+0x4de00], R47 ;  /* 0x04de002f0d007988 */ /* 0x0081e80008000004 */
[----:B------:R1:W-:Y:S04]  /*ae770*/  STS.U8 [R14+UR4+0x4a680], R15 ;  /* 0x04a6800f0e007988 */ /* 0x0003e80008000004 */
[----:B0-----:R-:W3:Y:S04]  /*ae780*/  LDL.LU R47, [R1+0x128] ;  /* 0x00012800012f7983 */ /* 0x001ee80000300800 */
[----:B------:R-:W2:Y:S04]  /*ae790*/  LDL.LU R8, [R1+0x3778] ;  /* 0x0037780001087983 */ /* 0x000ea80000300800 */
[----:B-1----:R-:W3:Y:S04]  /*ae7a0*/  LDL.LU R15, [R1+0x3774] ;  /* 0x00377400010f7983 */ /* 0x002ee80000300800 */
[----:B------:R0:W-:Y:S04]  /*ae7b0*/  STS.U8 [R14+UR4+0x4e680], R19 ;  /* 0x04e680130e007988 */ /* 0x0001e80008000004 */
[----:B------:R1:W-:Y:S04]  /*ae7c0*/  STS.U8 [R14+UR4+0x4a280], R20 ;  /* 0x04a280140e007988 */ /* 0x0003e80008000004 */
[----:B------:R1:W-:Y:S04]  /*ae7d0*/  STS.U8 [R14+UR4+0x4e280], R2 ;  /* 0x04e280020e007988 */ /* 0x0003e80008000004 */
[----:B0-----:R-:W4:Y:S04]  /*ae7e0*/  LDL.LU R19, [R1+0x3770] ;  /* 0x0037700001137983 */ /* 0x001f280000300800 */
[----:B-1----:R-:W4:Y:S04]  /*ae7f0*/  LDL.LU R20, [R1+0x376c] ;  /* 0x00376c0001147983 */ /* 0x002f280000300800 */
[----:B------:R-:W4:Y:S04]  /*ae800*/  LDL.LU R2, [R1+0x3768] ;  /* 0x0037680001027983 */ /* 0x000f280000300800 */
[----:B--2---:R0:W-:Y:S04]  /*ae810*/  STS.U8 [R14+UR4+0x4de80], R8 ;  /* 0x04de80080e007988 */ /* 0x0041e80008000004 */
[----:B---3--:R1:W-:Y:S04]  /*ae820*/  STS.U8 [R14+UR4+0x49680], R15 ;  /* 0x0496800f0e007988 */ /* 0x0083e80008000004 */
[----:B0-----:R-:W2:Y:S04]  /*ae830*/  LDL.LU R8, [R1+0x3764] ;  /* 0x0037640001087983 */ /* 0x001ea80000300800 */
[----:B-1----:R-:W3:Y:S04]  /*ae840*/  LDL.LU R15, [R1+0x3760] ;  /* 0x00376000010f7983 */ /* 0x002ee80000300800 */
        /* <DEDUP_REMOVED lines=9> */
[----:B------:R-:W2:Y:S04]  /*ae8e0*/  LDL.LU R44, [R1+0xe0] ;  /* 0x0000e000012c7983 */ /* 0x000ea80000300800 */
[----:B------:R-:W2:Y:S04]  /*ae8f0*/  LDL.LU R45, [R1+0xdc] ;  /* 0x0000dc00012d7983 */ /* 0x000ea80000300800 */
[----:B------:R-:W-:Y:S04]  /*ae900*/  STS.U8 [R14+UR4+0x49e80], R39 ;  /* 0x049e80270e007988 */ /* 0x000fe80008000004 */
[----:B------:R-:W-:Y:S04]  /*ae910*/  STS.U8 [R14+UR4+0x49a80], R40 ;  /* 0x049a80280e007988 */ /* 0x000fe80008000004 */
[----:B------:R-:W-:Y:S04]  /*ae920*/  STS.U8 [R14+UR4+0x4da80], R41 ;  /* 0x04da80290e007988 */ /* 0x000fe80008000004 */
[----:B------:R-:W-:Y:S04]  /*ae930*/  STS.U8 [R14+UR4+0x4d680], R74 ;  /* 0x04d6804a0e007988 */ /* 0x000fe80008000004 */
[----:B------:R0:W-:Y:S04]  /*ae940*/  STS.U8 [R14+UR4+0x48680], R80 ;  /* 0x048680500e007988 */ /* 0x0001e80008000004 */
[----:B------:R1:W-:Y:S04]  /*ae950*/  STS.U8 [R14+UR4+0x4c680], R46 ;  /* 0x04c6802e0e007988 */ /* 0x0003e80008000004 */
[----:B------:R1:W-:Y:S04]  /*ae960*/  STS.U8 [R14+UR4+0x48280], R47 ;  /* 0x0482802f0e007988 */ /* 0x0003e80008000004 */
[----:B------:R-:W2:Y:S04]  /*ae970*/  LDL.LU R78, [R1+0x100] ;  /* 0x00010000014e7983 */ /* 0x000ea80000300800 */
[----:B0-----:R-:W2:Y:S04]  /*ae980*/  LDL.LU R80, [R1+0xfc] ;  /* 0x0000fc0001507983 */ /* 0x001ea80000300800 */
[----:B-1----:R-:W2:Y:S04]  /*ae990*/  LDL.LU R46, [R1+0x120] ;  /* 0x00012000012e7983 */ /* 0x002ea80000300800 */
[----:B------:R-:W2:Y:S04]  /*ae9a0*/  LDL.LU R47, [R1+0x11c] ;  /* 0x00011c00012f7983 */ /* 0x000ea80000300800 */
[----:B---3--:R0:W-:Y:S04]  /*ae9b0*/  STS.U8 [R14+UR4+0x4c280], R15 ;  /* 0x04c2800f0e007988 */ /* 0x0081e80008000004 */
[----:B------:R-:W-:Y:S04]  /*ae9c0*/  STS.U8 [R14+UR4+0x4be80], R25 ;  /* 0x04be80190e007988 */ /* 0x000fe80008000004 */
[----:B------:R-:W-:Y:S04]  /*ae9d0*/  STS.U8 [R14+UR4+0x4fe80], R24 ;  /* 0x04fe80180e007988 */ /* 0x000fe80008000004 */
        /* <DEDUP_REMOVED lines=13> */
[----:B------:R3:W-:Y:S04]  /*aeab0*/  STS.U8 [R15+UR4+0x4a300], R4 ;  /* 0x04a300040f007988 */ /* 0x0007e80008000004 */
[----:B------:R1:W-:Y:S04]  /*aeac0*/  STS.U8 [R15+UR4+0x4e300], R7 ;  /* 0x04e300070f007988 */ /* 0x0003e80008000004 */
[----:B------:R2:W-:Y:S04]  /*aead0*/  STS.U8 [R15+UR4+0x49f00], R2 ;  /* 0x049f00020f007988 */ /* 0x0005e80008000004 */
[----:B0-----:R-:W4:Y:S04]  /*aeae0*/  LDL.LU R6, [R1+0x375c] ;  /* 0x00375c0001067983 */ /* 0x001f280000300800 */
[----:B-1----:R-:W4:Y:S04]  /*aeaf0*/  LDL.LU R9, [R1+0x3758] ;  /* 0x0037580001097983 */ /* 0x002f280000300800 */
[----:B---3--:R-:W3:Y:S04]  /*aeb00*/  LDL.LU R4, [R1+0x3754] ;  /* 0x0037540001047983 */ /* 0x008ee80000300800 */
[----:B------:R-:W3:Y:S04]  /*aeb10*/  LDL.LU R7, [R1+0x3750] ;  /* 0x0037500001077983 */ /* 0x000ee80000300800 */
[----:B--2---:R-:W2:Y:S04]  /*aeb20*/  LDL.LU R2, [R1+0x374c] ;  /* 0x00374c0001027983 */ /* 0x004ea80000300800 */
[----:B------:R0:W-:Y:S01]  /*aeb30*/  STS.U8 [R15+UR4+0x4df00], R20 ;  /* 0x04df00140f007988 */ /* 0x0001e20008000004 */
[----:B------:R-:W-:-:S03]  /*aeb40*/  LOP3.LUT R16, R0, 0x70, RZ, 0x3c, !PT ;  /* 0x0000007000107812 */ /* 0x000fc600078e3cff */
[----:B0-----:R-:W2:Y:S04]  /*aeb50*/  LDL.LU R20, [R1+0x3748] ;  /* 0x0037480001147983 */ /* 0x001ea80000300800 */
        /* <DEDUP_REMOVED lines=23> */
[----:B---3--:R3:W-:Y:S04]  /*aecd0*/  STS.U8 [R15+UR4+0x49700], R4 ;  /* 0x049700040f007988 */ /* 0x0087e80008000004 */
[----:B------:R4:W-:Y:S04]  /*aece0*/  STS.U8 [R15+UR4+0x4d700], R7 ;  /* 0x04d700070f007988 */ /* 0x0009e80008000004 */
[----:B--2---:R2:W-:Y:S04]  /*aecf0*/  STS.U8 [R15+UR4+0x4d300], R2 ;  /* 0x04d300020f007988 */ /* 0x0045e80008000004 */
[----:B------:R2:W-:Y:S04]  /*aed00*/  STS.U8 [R16+UR4+0x4a780], R5 ;  /* 0x04a7800510007988 */ /* 0x0005e80008000004 */
[----:B0-----:R-:W2:Y:S04]  /*aed10*/  LDL.LU R6, [R1+0x3744] ;  /* 0x0037440001067983 */ /* 0x001ea80000300800 */
[----:B-1----:R-:W2:Y:S04]  /*aed20*/  LDL.LU R9, [R1+0x3740] ;  /* 0x0037400001097983 */ /* 0x002ea80000300800 */
[----:B---3--:R-:W3:Y:S04]  /*aed30*/  LDL.LU R4, [R1+0x373c] ;  /* 0x00373c0001047983 */ /* 0x008ee80000300800 */
[----:B----4-:R-:W4:Y:S04]  /*aed40*/  LDL.LU R7, [R1+0x3738] ;  /* 0x0037380001077983 */ /* 0x010f280000300800 */
        /* <DEDUP_REMOVED lines=15> */
[----:B0-----:R0:W5:Y:S04]  /*aee40*/  LDL.LU R8, [R1+0x3714] ;  /* 0x0037140001087983 */ /* 0x0011680000300800 */
[----:B------:R-:W-:Y:S04]  /*aee50*/  STS.U8 [R16+UR4+0x4d780], R6 ;  /* 0x04d7800610007988 */ /* 0x000fe80008000004 */
[----:B------:R1:W-:Y:S04]  /*aee60*/  STS.U8 [R16+UR4+0x49780], R9 ;  /* 0x0497800910007988 */ /* 0x0003e80008000004 */
[----:B----4-:R4:W-:Y:S04]  /*aee70*/  STS.U8 [R16+UR4+0x49380], R7 ;  /* 0x0493800710007988 */ /* 0x0109e80008000004 */
[----:B---3--:R3:W-:Y:S04]  /*aee80*/  STS.U8 [R16+UR4+0x4d380], R4 ;  /* 0x04d3800410007988 */ /* 0x0087e80008000004 */
[----:B--2---:R2:W-:Y:S04]  /*aee90*/  STS.U8 [R16+UR4+0x48f80], R5 ;  /* 0x048f800510007988 */ /* 0x0045e80008000004 */
[----:B------:R0:W-:Y:S04]  /*aeea0*/  STS.U8 [R16+UR4+0x4cf80], R2 ;  /* 0x04cf800210007988 */ /* 0x0001e80008000004 */
[----:B-1----:R1:W5:Y:S04]  /*aeeb0*/  LDL.LU R9, [R1+0x3710] ;  /* 0x0037100001097983 */ /* 0x0023680000300800 */
[----:B------:R1:W5:Y:S04]  /*aeec0*/  LDL.LU R6, [R1+0x370c] ;  /* 0x00370c0001067983 */ /* 0x0003680000300800 */
[----:B----4-:R1:W5:Y:S04]  /*aeed0*/  LDL.LU R7, [R1+0x3708] ;  /* 0x0037080001077983 */ /* 0x0103680000300800 */
[----:B---3--:R1:W5:Y:S04]  /*aeee0*/  LDL.LU R4, [R1+0x3704] ;  /* 0x0037040001047983 */ /* 0x0083680000300800 */
[----:B--2---:R1:W5:Y:S04]  /*aeef0*/  LDL.LU R5, [R1+0x3700] ;  /* 0x0037000001057983 */ /* 0x0043680000300800 */
[----:B0-----:R1:W5:Y:S04]  /*aef00*/  LDL.LU R2, [R1+0x36fc] ;  /* 0x0036fc0001027983 */ /* 0x0013680000300800 */
[----:B------:R0:W-:Y:S04]  /*aef10*/  STS.U8 [R16+UR4+0x48b80], R3 ;  /* 0x048b800310007988 */ /* 0x0001e80008000004 */
[----:B------:R2:W-:Y:S04]  /*aef20*/  STS.U8 [R16+UR4+0x4cb80], R72 ;  /* 0x04cb804810007988 */ /* 0x0005e80008000004 */
[----:B0-----:R1:W5:Y:S04]  /*aef30*/  LDL.LU R3, [R1+0x36f8] ;  /* 0x0036f80001037983 */ /* 0x0013680000300800 */
[----:B--2---:R1:W5:Y:S04]  /*aef40*/  LDL.LU R72, [R1+0x36f4] ;  /* 0x0036f40001487983 */ /* 0x0043680000300800 */
[----:B------:R-:W2:Y:S04]  /*aef50*/  LDL R25, [R1+0x36dc] ;  /* 0x0036dc0001197983 */ /* 0x000ea80000100800 */
[----:B------:R1:W5:Y:S01]  /*aef60*/  LDL.LU R21, [R1+0x36e8] ;  /* 0x0036e80001157983 */ /* 0x0003620000300800 */
[----:B------:R-:W0:Y:S03]  /*aef70*/  S2R R10, SR_TID.X ;  /* 0x00000000000a7919 */ /* 0x000e260000002100 */
        /* <DEDUP_REMOVED lines=10> */
[----:B---3--:R-:W3:Y:S08]  /*af020*/  LDC R19, c[0x0][0x3a8] ;  /* 0x0000ea00ff137b82 */ /* 0x008ef00000000800 */
[----:B----4-:R-:W4:Y:S01]  /*af030*/  LDC R20, c[0x0][0x3ac] ;  /* 0x0000eb00ff147b82 */ /* 0x010f220000000800 */
[----:B------:R1:W-:Y:S04]  /*af040*/  STS.U8 [R16+UR4+0x4b380], R73 ;  /* 0x04b3804910007988 */ /* 0x0003e80008000004 */
[----:B------:R1:W-:Y:S04]  /*af050*/  STS.U8 [R16+UR4+0x4f380], R87 ;  /* 0x04f3805710007988 */ /* 0x0003e80008000004 */
[----:B------:R1:W-:Y:S04]  /*af060*/  STS.U8 [R16+UR4+0x4af80], R70 ;  /* 0x04af804610007988 */ /* 0x0003e80008000004 */
[----:B------:R1:W-:Y:S04]  /*af070*/  STS.U8 [R16+UR4+0x4ef80], R88 ;  /* 0x04ef805810007988 */ /* 0x0003e80008000004 */
[----:B------:R1:W-:Y:S04]  /*af080*/  STS.U8 [R16+UR4+0x4ab80], R68 ;  /* 0x04ab804410007988 */ /* 0x0003e80008000004 */
[----:B------:R1:W-:Y:S01]  /*af090*/  STS.U8 [R16+UR4+0x4eb80], R89 ;  /* 0x04eb805910007988 */ /* 0x0003e20008000004 */
[----:B------:R0:W-:Y:S06]  /*af0a0*/  MEMBAR.ALL.CTA ;  /* 0x0000000000007992 */ /* 0x0001ec0000008000 */
[----:B0-----:R-:W0:Y:S01]  /*af0b0*/  FENCE.VIEW.ASYNC.S ;  /* 0x00000000000073c6 */ /* 0x001e220000000000 */
[----:B------:R-:W0:Y:S08]  /*af0c0*/  LDC R17, c[0x0][0x3a8] ;  /* 0x0000ea00ff117b82 */ /* 0x000e300000000800 */
[----:B------:R-:W1:Y:S01]  /*af0d0*/  LDC R18, c[0x0][0x3ac] ;  /* 0x0000eb00ff127b82 */ /* 0x000e620000000800 */
[----:B------:R-:W-:Y:S01]  /*af0e0*/  LOP3.LUT R10, R10, 0x7f, RZ, 0xc0, !PT ;  /* 0x0000007f0a0a7812 */ /* 0x000fe200078ec0ff */
[----:B---3--:R-:W-:-:S02]  /*af0f0*/  IMAD.SHL.U32 R19, R19, 0x100, RZ ;  /* 0x0000010013137824 */ /* 0x008fc400078e00ff */
[----:B----4-:R-:W-:Y:S01]  /*af100*/  IMAD.SHL.U32 R20, R20, 0x100, RZ ;  /* 0x0000010014147824 */ /* 0x010fe200078e00ff */
[----:B------:R-:W-:Y:S02]  /*af110*/  LOP3.LUT R10, R10, 0x10, RZ, 0x3c, !PT ;  /* 0x000000100a0a7812 */ /* 0x000fe400078e3cff */
[----:B------:R-:W-:Y:S02]  /*af120*/  SHF.R.S32.HI R19, RZ, 0x1f, R19 ;  /* 0x0000001fff137819 */ /* 0x000fe40000011413 */
[----:B------:R-:W-:Y:S01]  /*af130*/  SHF.R.S32.HI R20, RZ, 0x1f, R20 ;  /* 0x0000001fff147819 */ /* 0x000fe20000011414 */
[----:B0-----:R-:W-:Y:S02]  /*af140*/  IMAD.SHL.U32 R17, R17, 0x100, RZ ;  /* 0x0000010011117824 */ /* 0x001fe400078e00ff */
[----:B-1----:R-:W-:Y:S01]  /*af150*/  IMAD.SHL.U32 R18, R18, 0x100, RZ ;  /* 0x0000010012127824 */ /* 0x002fe200078e00ff */
[----:B------:R-:W-:Y:S01]  /*af160*/  BAR.SYNC.DEFER_BLOCKING 0x0 ;  /* 0x0000000000007b1d */ /* 0x000fe20000010000 */
[----:B--2---:R-:W-:-:S05]  /*af170*/  LEA R22, R25, UR4, 0x3 ;  /* 0x0000000419167c11 */ /* 0x004fca000f8e18ff */
[----:B------:R-:W-:-:S05]  /*af180*/  VIADD R22, R22, 0x50000 ;  /* 0x0005000016167836 */ /* 0x000fca0000000000 */
[----:B------:R-:W-:Y:S01]  /*af190*/  R2UR UR7, R22 ;  /* 0x00000000160772ca */ /* 0x000fe200000e0000 */
[----:B------:R-:W-:-:S14]  /*af1a0*/  @P0 BRA `(.L_x_9) ;  /* 0x0000000400d40947 */ /* 0x000fdc0003800000 */
[----:B------:R-:W-:Y:S01]  /*af1b0*/  IMAD.U32 R24, RZ, RZ, UR4 ;  /* 0x00000004ff187e24 */ /* 0x000fe2000f8e00ff */
[----:B------:R-:W-:Y:S01]  /*af1c0*/  ELECT P3, URZ, PT ;  /* 0x0000000000ff782f */ /* 0x000fe20003860000 */
[----:B------:R-:W-:Y:S02]  /*af1d0*/  UMOV UR74, 0x0 ;  /* 0x00000000004a7882 */ /* 0x000fe40000000000 */
[----:B------:R-:W-:Y:S01]  /*af1e0*/  VIADD R24, R24, 0x20000 ;  /* 0x0002000018187836 */ /* 0x000fe20000000000 */
[----:B------:R-:W-:Y:S01]  /*af1f0*/  UMOV UR75, 0x8208010 ;  /* 0x08208010004b7882 */ /* 0x000fe20000000000 */
[----:B------:R-:W-:Y:S01]  /*af200*/  UMOV UR76, 0x0 ;  /* 0x00000000004c7882 */ /* 0x000fe20000000000 */
[----:B------:R-:W-:Y:S02]  /*af210*/  UMOV UR77, 0x8208010 ;  /* 0x08208010004d7882 */ /* 0x000fe40000000000 */
[----:B------:R-:W-:-:S04]  /*af220*/  SHF.R.U32.HI R24, RZ, 0x4, R24 ;  /* 0x00000004ff187819 */ /* 0x000fc80000011618 */
[----:B------:R-:W-:Y:S01]  /*af230*/  SGXT.U32 R24, R24, 0xe ;  /* 0x0000000e1818781a */ /* 0x000fe20000000000 */
[----:B------:R-:W-:-:S03]  /*af240*/  @P3 IMAD.MOV.U32 R23, RZ, RZ, 0x40004040 ;  /* 0x40004040ff173424 */ /* 0x000fc600078e00ff */
[----:B------:R-:W-:Y:S02]  /*af250*/  R2UR UR72, R24 ;  /* 0x00000000184872ca */ /* 0x000fe400000e0000 */
[----:B------:R-:W-:Y:S01]  /*af260*/  @P3 R2UR UR73, R23 ;  /* 0x00000000174932ca */ /* 0x000fe200000e0000 */
[----:B------:R-:W-:-:S10]  /*af270*/  IMAD.MOV.U32 R23, RZ, RZ, RZ ;  /* 0x000000ffff177224 */ /* 0x000fd400078e00ff */
[----:B------:R-:W-:-:S05]  /*af280*/  IMAD.U32 R22, RZ, RZ, UR72 ;  /* 0x00000048ff167e24 */ /* 0x000fca000f8e00ff */
[----:B------:R-:W-:Y:S01]  /*af290*/  @P3 R2UR UR72, R22 ;  /* 0x00000000164832ca */ /* 0x000fe200000e0000 */
[----:B------:R-:W-:-:S05]  /*af2a0*/  IMAD.U32 R22, RZ, RZ, UR7 ;  /* 0x00000007ff167e24 */ /* 0x000fca000f8e00ff */
[----:B------:R-:W-:-:S07]  /*af2b0*/  @P3 MOV R22, R22 ;  /* 0x0000001600163202 */ /* 0x000fce0000000f00 */
[----:B------:R0:W-:Y:S01]  /*af2c0*/  UTCQMMA gdesc[UR72], gdesc[UR12], tmem[UR5], tmem[UR74], idesc[UR75], UPT ;  /* 0x00ff4a0c480075ea */ /* 0x0001e2000b800305 */
[----:B------:R1:W-:Y:S01]  /*af2d0*/  UTCQMMA gdesc[UR10], gdesc[UR14], tmem[UR5], tmem[UR76], idesc[UR77], UPT ;  /* 0x00ff4c0e0a0075ea */ /* 0x0003e2000b800305 */
[----:B0-----:R-:W-:Y:S02]  /*af2e0*/  UIADD3.64 UR74, UPT, UPT, UR10, 0x100, URZ ;  /* 0x000001000a4a7897 */ /* 0x001fe4000fffe0ff */
[----:B-1----:R-:W-:Y:S01]  /*af2f0*/  UIADD3.64 UR76, UPT, UPT, UR10, 0x200, URZ ;  /* 0x000002000a4c7897 */ /* 0x002fe2000fffe0ff */
[----:B------:R-:W-:Y:S01]  /*af300*/  UMOV UR72, 0x0 ;  /* 0x0000000000487882 */ /* 0x000fe20000000000 */
[----:B------:R-:W-:-:S05]  /*af310*/  UMOV UR73, 0x8208010 ;  /* 0x0820801000497882 */ /* 0x000fca0000000000 */
[----:B------:R0:W-:Y:S02]  /*af320*/  UTCQMMA gdesc[UR74], gdesc[UR60], tmem[UR5], tmem[UR72], idesc[UR73], UPT ;  /* 0x00ff483c4a0075ea */ /* 0x0001e4000b800305 */
[----:B0-----:R-:W-:Y:S01]  /*af330*/  UMOV UR74, 0x0 ;  /* 0x00000000004a7882 */ /* 0x001fe20000000000 */
[----:B------:R-:W-:Y:S01]  /*af340*/  UMOV UR75, 0x8208010 ;  /* 0x08208010004b7882 */ /* 0x000fe20000000000 */
[----:B------:R-:W-:Y:S01]  /*af350*/  UIADD3.64 UR72, UPT, UPT, UR10, 0x300, URZ ;  /* 0x000003000a487897 */ /* 0x000fe2000fffe0ff */
[----:B------:R0:W-:Y:S02]  /*af360*/  UTCQMMA gdesc[UR76], gdesc[UR62], tmem[UR5], tmem[UR74], idesc[UR75], UPT ;  /* 0x00ff4a3e4c0075ea */ /* 0x0001e4000b800305 */
[----:B0-----:R-:W-:Y:S01]  /*af370*/  UIADD3.64 UR74, UPT, UPT, UR10, 0x400, URZ ;  /* 0x000004000a4a7897 */ /* 0x001fe2000fffe0ff */
[----:B------:R-:W-:Y:S01]  /*af380*/  UMOV UR76, 0x0 ;  /* 0x00000000004c7882 */ /* 0x000fe20000000000 */
[----:B------:R-:W-:-:S04]  /*af390*/  UMOV UR77, 0x8208010 ;  /* 0x08208010004d7882 */ /* 0x000fc80000000000 */
        /* <DEDUP_REMOVED lines=11> */
[----:B------:R-:W-:Y:S02]  /*af450*/  UIADD3 UR74, UPT, UPT, UR5, 0x80, URZ ;  /* 0x00000080054a7890 */ /* 0x000fe4000fffe0ff */
[----:B------:R0:W-:Y:S02]  /*af460*/  UTCQMMA gdesc[UR72], gdesc[UR70], tmem[UR5], tmem[UR76], idesc[UR77], UPT ;  /* 0x00ff4c46480075ea */ /* 0x0001e4000b800305 */
[----:B0-----:R-:W-:Y:S01]  /*af470*/  UIADD3.64 UR76, UPT, UPT, UR10, 0x700, URZ ;  /* 0x000007000a4c7897 */ /* 0x001fe2000fffe0ff */
[----:B------:R-:W-:Y:S01]  /*af480*/  UMOV UR72, 0x0 ;  /* 0x0000000000487882 */ /* 0x000fe20000000000 */
[----:B------:R-:W-:-:S07]  /*af490*/  UMOV UR73, 0x8208010 ;  /* 0x0820801000497882 */ /* 0x000fce0000000000 */
[----:B------:R0:W-:Y:S02]  /*af4a0*/  UTCQMMA gdesc[UR76], gdesc[UR12], tmem[UR74], tmem[UR72], idesc[UR73], UPT ;  /* 0x00ff480c4c0075ea */ /* 0x0001e4000b80034a */
[----:B0-----:R-:W-:Y:S02]  /*af4b0*/  UIADD3.64 UR72, UPT, UPT, UR10, 0x800, URZ ;  /* 0x000008000a487897 */ /* 0x001fe4000fffe0ff */
[----:B------:R-:W-:Y:S01]  /*af4c0*/  UIADD3 UR76, UPT, UPT, UR5, 0x80, URZ ;  /* 0x00000080054c7890 */ /* 0x000fe2000fffe0ff */
[----:B------:R-:W-:Y:S01]  /*af4d0*/  UMOV UR74, 0x0 ;  /* 0x00000000004a7882 */ /* 0x000fe20000000000 */
[----:B------:R-:W-:-:S07]  /*af4e0*/  UIADD3 UR77, UPT, UPT, UR5, 0x80, URZ ;  /* 0x00000080054d7890 */ /* 0x000fce000fffe0ff */
[----:B------:R0:W-:Y:S02]  /*af4f0*/  UTCQMMA gdesc[UR72], gdesc[UR14], tmem[UR76], tmem[UR74], idesc[UR75], UPT ;  /* 0x00ff4a0e480075ea */ /* 0x0001e4000b80034c */
[----:B0-----:R-:W-:Y:S01]  /*af500*/  UIADD3 UR75, UPT, UPT, UR5, 0x80, URZ ;  /* 0x00000080054b7890 */ /* 0x001fe2000fffe0ff */
[----:B------:R-:W-:Y:S01]  /*af510*/  UMOV UR72, 0x0 ;  /* 0x0000000000487882 */ /* 0x000fe20000000000 */
[----:B------:R-:W-:Y:S01]  /*af520*/  UMOV UR73, 0x8208010 ;  /* 0x0820801000497882 */ /* 0x000fe20000000000 */
[----:B------:R-:W-:Y:S01]  /*af530*/  UMOV UR76, 0x0 ;  /* 0x00000000004c7882 */ /* 0x000fe20000000000 */
[----:B------:R0:W-:Y:S01]  /*af540*/  UTCQMMA gdesc[UR16], gdesc[UR60], tmem[UR77], tmem[UR72], idesc[UR73], UPT ;  /* 0x00ff483c100075ea */ /* 0x0001e2000b80034d */
[----:B------:R-:W-:Y:S01]  /*af550*/  UIADD3 UR74, UPT, UPT, UR5, 0x80, URZ ;  /* 0x00000080054a7890 */ /* 0x000fe2000fffe0ff */
[----:B0-----:R-:W-:-:S03]  /*af560*/  UMOV UR77, 0x8208010 ;  /* 0x08208010004d7882 */ /* 0x001fc60000000000 */
[----:B------:R0:W-:Y:S05]  /*af570*/  UTCQMMA gdesc[UR18], gdesc[UR62], tmem[UR75], tmem[UR76], idesc[UR77], UPT ;  /* 0x00ff4c3e120075ea */ /* 0x0001ea000b80034b */
[----:B------:R1:W-:Y:S01]  /*af580*/  UTCQMMA gdesc[UR20], gdesc[UR64], tmem[UR74], tmem[UR72], idesc[UR73], UPT ;  /* 0x00ff4840140075ea */ /* 0x0003e2000b80034a */
[----:B0-----:R-:W-:Y:S01]  /*af590*/  UIADD3 UR76, UPT, UPT, UR5, 0x80, URZ ;  /* 0x00000080054c7890 */ /* 0x001fe2000fffe0ff */
[----:B-1----:R-:W-:Y:S01]  /*af5a0*/  UMOV UR74, 0x0 ;  /* 0x00000000004a7882 */ /* 0x002fe20000000000 */
[----:B------:R-:W-:-:S07]  /*af5b0*/  UMOV UR75, 0x8208010 ;  /* 0x08208010004b7882 */ /* 0x000fce0000000000 */
[----:B------:R0:W-:Y:S02]  /*af5c0*/  UTCQMMA gdesc[UR22], gdesc[UR66], tmem[UR76], tmem[UR74], idesc[UR75], UPT ;  /* 0x00ff4a42160075ea */ /* 0x0001e4000b80034c */
[----:B0-----:R-:W-:Y:S02]  /*af5d0*/  UIADD3 UR74, UPT, UPT, UR5, 0x80, URZ ;  /* 0x00000080054a7890 */ /* 0x001fe4000fffe0ff */
[----:B------:R-:W-:Y:S01]  /*af5e0*/  UIADD3 UR75, UPT, UPT, UR5, 0x80, URZ ;  /* 0x00000080054b7890 */ /* 0x000fe2000fffe0ff */
[----:B------:R-:W-:-:S06]  /*af5f0*/  UMOV UR76, 0x0 ;  /* 0x00000000004c7882 */ /* 0x000fcc0000000000 */
[----:B------:R0:W-:Y:S02]  /*af600*/  UTCQMMA gdesc[UR24], gdesc[UR68], tmem[UR74], tmem[UR72], idesc[UR73], UPT ;  /* 0x00ff4844180075ea */ /* 0x0001e4000b80034a */
[----:B------:R1:W-:Y:S01]  /*af610*/  UTCQMMA gdesc[UR26], gdesc[UR70], tmem[UR75], tmem[UR76], idesc[UR77], UPT ;  /* 0x00ff4c461a0075ea */ /* 0x0003e2000b80034b */
[----:B0-----:R-:W-:Y:S01]  /*af620*/  UMOV UR74, 0x0 ;  /* 0x00000000004a7882 */ /* 0x001fe20000000000 */
[----:B-1----:R-:W-:Y:S02]  /*af630*/  UIADD3 UR77, UPT, UPT, UR5, 0x100, URZ ;  /* 0x00000100054d7890 */ /* 0x002fe4000fffe0ff */
[----:B------:R-:W-:Y:S01]  /*af640*/  UIADD3 UR76, UPT, UPT, UR5, 0x100, URZ ;  /* 0x00000100054c7890 */ /* 0x000fe2000fffe0ff */
[----:B------:R-:W-:-:S06]  /*af650*/  UMOV UR75, 0x8208010 ;  /* 0x08208010004b7882 */ /* 0x000fcc0000000000 */
[----:B------:R0:W-:Y:S02]  /*af660*/  UTCQMMA gdesc[UR28], gdesc[UR12], tmem[UR77], tmem[UR72], idesc[UR73], UPT ;  /* 0x00ff480c1c0075ea */ /* 0x0001e4000b80034d */
[----:B------:R1:W-:Y:S01]  /*af670*/  UTCQMMA gdesc[UR30], gdesc[UR14], tmem[UR76], tmem[UR74], idesc[UR75], UPT ;  /* 0x00ff4a0e1e0075ea */ /* 0x0003e2000b80034c */
[----:B0-----:R-:W-:Y:S01]  /*af680*/  UMOV UR77, 0x8208010 ;  /* 0x08208010004d7882 */ /* 0x001fe20000000000 */
[----:B-1----:R-:W-:Y:S01]  /*af690*/  UIADD3 UR74, UPT, UPT, UR5, 0x100, URZ ;  /* 0x00000100054a7890 */ /* 0x002fe2000fffe0ff */
[----:B------:R-:W-:Y:S01]  /*af6a0*/  UMOV UR76, 0x0 ;  /* 0x00000000004c7882 */ /* 0x000fe20000000000 */
[----:B------:R-:W-:-:S07]  /*af6b0*/  UIADD3 UR75, UPT, UPT, UR5, 0x100, URZ ;  /* 0x00000100054b7890 */ /* 0x000fce000fffe0ff */
[----:B------:R-:W-:Y:S01]  /*af6c0*/  UTCQMMA gdesc[UR32], gdesc[UR60], tmem[UR74], tmem[UR72], idesc[UR73], UPT ;  /* 0x00ff483c200075ea */ /* 0x000fe2000b80034a */
[----:B------:R0:W-:Y:S01]  /*af6d0*/  UTCQMMA gdesc[UR34], gdesc[UR62], tmem[UR74], tmem[UR76], idesc[UR77], UPT ;  /* 0x00ff4c3e220075ea */ /* 0x0001e2000b80034a */
[----:B------:R1:W-:Y:S01]  /*af6e0*/  UTCQMMA gdesc[UR36], gdesc[UR64], tmem[UR75], tmem[UR72], idesc[UR73], UPT ;  /* 0x00ff4840240075ea */ /* 0x0003e2000b80034b */
[----:B0-----:R-:W-:Y:S01]  /*af6f0*/  UIADD3 UR77, UPT, UPT, UR5, 0x100, URZ ;  /* 0x00000100054d7890 */ /* 0x001fe2000fffe0ff */
[----:B------:R-:W-:Y:S01]  /*af700*/  UMOV UR74, 0x0 ;  /* 0x00000000004a7882 */ /* 0x000fe20000000000 */
[----:B-1----:R-:W-:Y:S01]  /*af710*/  UMOV UR75, 0x8208010 ;  /* 0x08208010004b7882 */ /* 0x002fe20000000000 */
[----:B------:R-:W-:-:S06]  /*af720*/  UIADD3 UR76, UPT, UPT, UR5, 0x100, URZ ;  /* 0x00000100054c7890 */ /* 0x000fcc000fffe0ff */
[----:B------:R0:W-:Y:S03]  /*af730*/  UTCQMMA gdesc[UR38], gdesc[UR66], tmem[UR77], tmem[UR74], idesc[UR75], UPT ;  /* 0x00ff4a42260075ea */ /* 0x0001e6000b80034d */
[----:B------:R1:W-:Y:S01]  /*af740*/  UTCQMMA gdesc[UR40], gdesc[UR68], tmem[UR76], tmem[UR72], idesc[UR73], UPT ;  /* 0x00ff4844280075ea */ /* 0x0003e2000b80034c */
[----:B0-----:R-:W-:Y:S01]  /*af750*/  UIADD3 UR74, UPT, UPT, UR5, 0x100, URZ ;  /* 0x00000100054a7890 */ /* 0x001fe2000fffe0ff */
[----:B------:R-:W-:Y:S01]  /*af760*/  UMOV UR77, 0x8208010 ;  /* 0x08208010004d7882 */ /* 0x000fe20000000000 */
[----:B-1----:R-:W-:-:S07]  /*af770*/  UMOV UR76, 0x0 ;  /* 0x00000000004c7882 */ /* 0x002fce0000000000 */
[----:B------:R0:W-:Y:S02]  /*af780*/  UTCQMMA gdesc[UR42], gdesc[UR70], tmem[UR74], tmem[UR76], idesc[UR77], UPT ;  /* 0x00ff4c462a0075ea */ /* 0x0001e4000b80034a */
[----:B0-----:R-:W-:Y:S02]  /*af790*/  UIADD3 UR74, UPT, UPT, UR5, 0x180, URZ ;  /* 0x00000180054a7890 */ /* 0x001fe4000fffe0ff */
[----:B------:R-:W-:-:S07]  /*af7a0*/  UIADD3 UR76, UPT, UPT, UR5, 0x180, URZ ;  /* 0x00000180054c7890 */ /* 0x000fce000fffe0ff */
[----:B------:R0:W-:Y:S02]  /*af7b0*/  UTCQMMA gdesc[UR44], gdesc[UR12], tmem[UR74], tmem[UR72], idesc[UR73], UPT ;  /* 0x00ff480c2c0075ea */ /* 0x0001e4000b80034a */
[----:B0-----:R-:W-:Y:S02]  /*af7c0*/  UMOV UR74, 0x0 ;  /* 0x00000000004a7882 */ /* 0x001fe40000000000 */
[----:B------:R0:W-:Y:S02]  /*af7d0*/  UTCQMMA gdesc[UR46], gdesc[UR14], tmem[UR76], tmem[UR74], idesc[UR75], UPT ;  /* 0x00ff4a0e2e0075ea */ /* 0x0001e4000b80034c */
[----:B0-----:R-:W-:Y:S01]  /*af7e0*/  UIADD3 UR75, UPT, UPT, UR5, 0x180, URZ ;  /* 0x00000180054b7890 */ /* 0x001fe2000fffe0ff */
[----:B------:R-:W-:-:S08]  /*af7f0*/  UMOV UR76, 0x0 ;  /* 0x00000000004c7882 */ /* 0x000fd00000000000 */
[----:B------:R-:W-:Y:S01]  /*af800*/  UTCQMMA gdesc[UR48], gdesc[UR60], tmem[UR75], tmem[UR72], idesc[UR73], UPT ;  /* 0x00ff483c300075ea */ /* 0x000fe2000b80034b */
[----:B------:R0:W-:Y:S02]  /*af810*/  UTCQMMA gdesc[UR50], gdesc[UR62], tmem[UR75], tmem[UR76], idesc[UR77], UPT ;  /* 0x00ff4c3e320075ea */ /* 0x0001e4000b80034b */
[----:B0-----:R-:W-:Y:S01]  /*af820*/  UIADD3 UR77, UPT, UPT, UR5, 0x180, URZ ;  /* 0x00000180054d7890 */ /* 0x001fe2000fffe0ff */
[----:B------:R-:W-:-:S08]  /*af830*/  UMOV UR75, 0x8208010 ;  /* 0x08208010004b7882 */ /* 0x000fd00000000000 */
[----:B------:R0:W-:Y:S02]  /*af840*/  UTCQMMA gdesc[UR52], gdesc[UR64], tmem[UR77], tmem[UR72], idesc[UR73], UPT ;  /* 0x00ff4840340075ea */ /* 0x0001e4000b80034d */
[----:B0-----:R-:W-:Y:S01]  /*af850*/  UIADD3 UR72, UPT, UPT, UR5, 0x180, URZ ;  /* 0x0000018005487890 */ /* 0x001fe2000fffe0ff */
[----:B------:R-:W-:-:S08]  /*af860*/  UMOV UR77, 0x8208010 ;  /* 0x08208010004d7882 */ /* 0x000fd00000000000 */
[----:B------:R0:W-:Y:S02]  /*af870*/  UTCQMMA gdesc[UR54], gdesc[UR66], tmem[UR72], tmem[UR74], idesc[UR75], UPT ;  /* 0x00ff4a42360075ea */ /* 0x0001e4000b800348 */
[----:B0-----:R-:W-:Y:S01]  /*af880*/  UIADD3 UR74, UPT, UPT, UR5, 0x180, URZ ;  /* 0x00000180054a7890 */ /* 0x001fe2000fffe0ff */
[----:B------:R-:W-:Y:S01]  /*af890*/  @P3 R2UR UR75, R22 ;  /* 0x00000000164b32ca */ /* 0x000fe200000e0000 */
[----:B------:R-:W-:-:S07]  /*af8a0*/  UMOV UR72, 0x0 ;  /* 0x0000000000487882 */ /* 0x000fce0000000000 */
[----:B------:R0:W-:Y:S02]  /*af8b0*/  UTCQMMA gdesc[UR56], gdesc[UR68], tmem[UR74], tmem[UR72], idesc[UR73], UPT ;  /* 0x00ff4844380075ea */ /* 0x0001e4000b80034a */
[----:B0-----:R-:W-:-:S09]  /*af8c0*/  UIADD3 UR73, UPT, UPT, UR5, 0x180, URZ ;  /* 0x0000018005497890 */ /* 0x001fd2000fffe0ff */
[----:B------:R0:W-:Y:S01]  /*af8d0*/  UTCQMMA gdesc[UR58], gdesc[UR70], tmem[UR73], tmem[UR76], idesc[UR77], UPT ;  /* 0x00ff4c463a0075ea */ /* 0x0001e2000b800349 */
[----:B------:R0:W-:Y:S01]  /*af8e0*/  UTCBAR [UR75], URZ ;  /* 0x000000ff4b0073e9 */ /* 0x0001e200080000ff */
[----:B------:R-:W-:Y:S01]  /*af8f0*/  NOP ;  /* 0x0000000000007918 */ /* 0x000fe20000000000 */
.L_x_9:
[----:B------:R-:W2:Y:S04]  /*af900*/  LDL R24, [R1+0x36f0] ;  /* 0x0036f00001187983 */ /* 0x000ea80000100800 */
[----:B------:R-:W2:Y:S01]  /*af910*/  LDL.LU R23, [R1+0x36e0] ;  /* 0x0036e00001177983 */ /* 0x000ea20000300800 */
[----:B------:R-:W-:-:S03]  /*af920*/  VIADD R22, R25, 0x1 ;  /* 0x0000000119167836 */ /* 0x000fc60000000000 */
[----:B------:R-:W3:Y:S02]  /*af930*/  LDL.LU R25, [R1+0x36e4] ;  /* 0x0036e40001197983 */ /* 0x000ee40000300800 */
[C---:B------:R-:W-:Y:S02]  /*af940*/  ISETP.GT.AND P3, PT, R22.reuse, 0x1, PT ;  /* 0x000000011600780c */ /* 0x040fe40003f64270 */
[----:B--2---:R-:W-:Y:S02]  /*af950*/  ISETP.NE.U32.AND P5, PT, R23, R24, PT ;  /* 0x000000181700720c */ /* 0x004fe40003fa5070 */
[----:B------:R-:W-:Y:S02]  /*af960*/  SEL R23, RZ, 0x1, !P3 ;  /* 0x00000001ff177807 */ /* 0x000fe40005800000 */
[----:B------:R-:W-:Y:S02]  /*af970*/  SEL R24, R22, RZ, !P3 ;  /* 0x000000ff16187207 */ /* 0x000fe40005800000 */
[----:B-----5:R-:W-:Y:S01]  /*af980*/  LOP3.LUT R22, R21, R23, RZ, 0x3c, !PT ;  /* 0x0000001715167212 */ /* 0x020fe200078e3cff */
[----:B---3--:R1:W-:Y:S04]  /*af990*/  STL [R1+0x36e0], R25 ;  /* 0x0036e01901007387 */ /* 0x0083e80000100800 */
[----:B------:R1:W-:Y:S04]  /*af9a0*/  STL [R1+0x36dc], R24 ;  /* 0x0036dc1801007387 */ /* 0x0003e80000100800 */
[----:B------:R1:W-:Y:S01]  /*af9b0*/  STL [R1+0x36e8], R22 ;  /* 0x0036e81601007387 */ /* 0x0003e20000100800 */
[----:B------:R-:W-:Y:S05]  /*af9c0*/  @P5 BRA `(.L_x_10) ;  /* 0xfffffa8800ec5947 */ /* 0x000fea000383ffff */
.L_x_7:
[----:B------:R-:W-:Y:S05]  /*af9d0*/  @!P1 BRA `(.L_x_11) ;  /* 0x00000000000c9947 */ /* 0x000fea0003800000 */
[----:B------:R-:W-:-:S04]  /*af9e0*/  IMAD.U32 R21, R21, -0x80000000, RZ ;  /* 0x8000000015157824 */ /* 0x000fc800078e00ff */
[----:B------:R-:W2:Y:S02]  /*af9f0*/  SYNCS.PHASECHK.TRANS64.TRYWAIT P0, [UR7], R21 ;  /* 0x00000015ff0075a7 */ /* 0x000ea40008001107 */
[----:B--2---:R-:W-:Y:S05]  /*afa00*/  @!P0 BRA `(.L_x_12) ;  /* 0x0000015400648947 */ /* 0x004fea0003800000 */
.L_x_11:
[----:B------:R-:W-:Y:S06]  /*afa10*/  BAR.SYNC.DEFER_BLOCKING 0x0 ;  /* 0x0000000000007b1d */ /* 0x000fec0000010000 */
[----:B------:R-:W-:Y:S01]  /*afa20*/  STL [R1+0x37d8], R72 ;  /* 0x0037d84801007387 */ /* 0x000fe20000100800 */
[----:B------:R-:W2:Y:S02]  /*afa30*/  @!P2 SYNCS.CCTL.IV [UR4+0x50000] ;  /* 0x05000000ff00a9b1 */ /* 0x000ea40008000004 */
[----:B--2---:R-:W-:Y:S06]  /*afa40*/  BAR.SYNC.DEFER_BLOCKING 0x0 ;  /* 0x0000000000007b1d */ /* 0x004fec0000010000 */
[----:B01---5:R-:W0:Y:S01]  /*afa50*/  LDTM.x64 R4, tmem[UR6] ;  /* 0x00000006000479ee */ /* 0x023e220008340000 */
[----:B------:R-:W1:Y:S01]  /*afa60*/  @!P2 SYNCS.CCTL.IV [UR4+0x50008] ;  /* 0x05000800ff00a9b1 */ /* 0x000e620008000004 */
[----:B0-----:R-:W-:Y:S01]  /*afa70*/  STL.64 [R1+0x3a78], R66 ;  /* 0x003a784201007387 */ /* 0x001fe20000100a00 */
[----:B------:R-:W-:-:S02]  /*afa80*/  F2FP.SATFINITE.E4M3.F32.PACK_AB_MERGE_C R3, R5, R4, RZ ;  /* 0x000000040503723e */ /* 0x000fc400048070ff */
[----:B------:R-:W-:Y:S01]  /*afa90*/  F2FP.SATFINITE.E4M3.F32.PACK_AB_MERGE_C R2, R7, R6, RZ ;  /* 0x000000060702723e */ /* 0x000fe200048070ff */
[----:B------:R-:W-:Y:S01]  /*afaa0*/  STL.64 [R1+0x3a70], R64 ;  /* 0x003a704001007387 */ /* 0x000fe20000100a00 */
[----:B------:R-:W-:-:S03]  /*afab0*/  F2FP.SATFINITE.E4M3.F32.PACK_AB_MERGE_C R0, R9, R8, RZ ;  /* 0x000000080900723e */ /* 0x000fc600048070ff */
[----:B------:R-:W-:Y:S04]  /*afac0*/  STL.64 [R1+0x3a68], R62 ;  /* 0x003a683e01007387 */ /* 0x000fe80000100a00 */
        /* <DEDUP_REMOVED lines=16> */
[----:B------:R0:W-:Y:S04]  /*afbd0*/  STL.64 [R1+0x39e0], R28 ;  /* 0x0039e01c01007387 */ /* 0x0001e80000100a00 */
[----:B------:R2:W-:Y:S04]  /*afbe0*/  STL [R1+0x148], R3 ;  /* 0x0001480301007387 */ /* 0x0005e80000100800 */
[----:B------:R3:W-:Y:S01]  /*afbf0*/  STL [R1+0x14c], R2 ;  /* 0x00014c0201007387 */ /* 0x0007e20000100800 */
[----:B0-----:R-:W0:Y:S03]  /*afc00*/  LDTM.x64 R28, tmem[UR6+0x40] ;  /* 0x00004006001c79ee */ /* 0x001e260008340000 */
[----:B------:R4:W-:Y:S01]  /*afc10*/  STL [R1+0x158], R0 ;  /* 0x0001580001007387 */ /* 0x0009e20000100800 */
[----:B--2---:R-:W-:-:S02]  /*afc20*/  F2FP.SATFINITE.E4M3.F32.PACK_AB_MERGE_C R3, R11, R10, RZ ;  /* 0x0000000a0b03723e */ /* 0x004fc400048070ff */
[----:B---3--:R-:W-:-:S03]  /*afc30*/  F2FP.SATFINITE.E4M3.F32.PACK_AB_MERGE_C R2, R13, R12, RZ ;  /* 0x0000000c0d02723e */ /* 0x008fc600048070ff */
[----:B------:R2:W-:Y:S01]  /*afc40*/  STL [R1+0x164], R3 ;  /* 0x0001640301007387 */ /* 0x0005e20000100800 */
[----:B----4-:R-:W-:-:S03]  /*afc50*/  F2FP.SATFINITE.E4M3.F32.PACK_AB_MERGE_C R0, R15, R14, RZ ;  /* 0x0000000e0f00723e */ /* 0x010fc600048070ff */
[----:B------:R3:W-:Y:S04]  /*afc60*/  STL [R1+0x170], R2 ;  /* 0x0001700201007387 */ /* 0x0007e80000100800 */
[----:B------:R4:W-:Y:S01]  /*afc70*/  STL [R1+0x17c], R0 ;  /* 0x00017c0001007387 */ /* 0x0009e20000100800 */
[----:B--2---:R-:W-:Y:S02]  /*afc80*/  F2FP.SATFINITE.E4M3.F32.PACK_AB_MERGE_C R3, R17, R16, RZ ;  /* 0x000000101103723e */ /* 0x004fe400048070ff */
[----:B---3--:R-:W-:-:S03]  /*afc90*/  F2FP.SATFINITE.E4M3.F32.PACK_AB_MERGE_C R2, R19, R18, RZ ;  /* 0x000000121302723e */ /* 0x008fc600048070ff */
[----:B------:R-:W-:Y:S01]  /*afca0*/  STL [R1+0x188], R3 ;  /* 0x0001880301007387 */ /* 0x000fe20000100800 */
[----:B0-----:R-:W-:Y:S01]  /*afcb0*/  IMAD.MOV.U32 R5, RZ, RZ, R42 ;  /* 0x000000ffff057224 */ /* 0x001fe200078e002a */
[----:B----4-:R-:W-:Y:S02]  /*afcc0*/  F2FP.SATFINITE.E4M3.F32.PACK_AB_MERGE_C R0, R21, R20, RZ ;  /* 0x000000141500723e */ /* 0x010fe400048070ff */
[----:B------:R-:W-:Y:S01]  /*afcd0*/  STL [R1+0x194], R2 ;  /* 0x0001940201007387 */ /* 0x000fe20000100800 */
[----:B------:R-:W-:Y:S02]  /*afce0*/  IMAD.MOV.U32 R21, RZ, RZ, R44 ;  /* 0x000000ffff157224 */ /* 0x000fe400078e002c */
[----:B------:R-:W-:Y:S01]  /*afcf0*/  IMAD.MOV.U32 R20, RZ, RZ, R45 ;  /* 0x000000ffff147224 */ /* 0x000fe200078e002d */
[----:B------:R-:W-:Y:S01]  /*afd00*/  STL [R1+0x1a0], R0 ;  /* 0x0001a00001007387 */ /* 0x000fe20000100800 */
[----:B------:R-:W-:Y:S02]  /*afd10*/  IMAD.MOV.U32 R4, RZ, RZ, R43 ;  /* 0x000000ffff047224 */ /* 0x000fe400078e002b */
[----:B------:R-:W-:Y:S01]  /*afd20*/  IMAD.MOV.U32 R7, RZ, RZ, R40 ;  /* 0x000000ffff077224 */ /* 0x000fe200078e0028 */
[----:B------:R-:W-:Y:S01]  /*afd30*/  STL.64 [R1+0x68], R46 ;  /* 0x0000682e01007387 */ /* 0x000fe20000100a00 */
[----:B------:R-:W-:-:S02]  /*afd40*/  IMAD.MOV.U32 R6, RZ, RZ, R41 ;  /* 0x000000ffff067224 */ /* 0x000fc400078e0029 */
[----:B------:R-:W-:Y:S01]  /*afd50*/  IMAD.MOV.U32 R9, RZ, RZ, R38 ;  /* 0x000000ffff097224 */ /* 0x000fe200078e0026 */
[----:B------:R-:W-:Y:S01]  /*afd60*/  STL [R1+0x70], R48 ;  /* 0x0000703001007387 */ /* 0x000fe20000100800 */
[----:B------:R-:W-:Y:S02]  /*afd70*/  IMAD.MOV.U32 R8, RZ, RZ, R39 ;  /* 0x000000ffff087224 */ /* 0x000fe400078e0027 */
[----:B------:R-:W-:Y:S01]  /*afd80*/  IMAD.MOV.U32 R11, RZ, RZ, R36 ;  /* 0x000000ffff0b7224 */ /* 0x000fe200078e0024 */
[----:B------:R-:W-:Y:S01]  /*afd90*/  STL.64 [R1+0x78], R50 ;  /* 0x0000783201007387 */ /* 0x000fe20000100a00 */
[----:B------:R-:W-:Y:S02]  /*afda0*/  IMAD.MOV.U32 R10, RZ, RZ, R37 ;  /* 0x000000ffff0a7224 */ /* 0x000fe400078e0025 */
[----:B------:R-:W-:Y:S01]  /*afdb0*/  IMAD.MOV.U32 R13, RZ, RZ, R34 ;  /* 0x000000ffff0d7224 */ /* 0x000fe200078e0022 */
[----:B------:R-:W-:Y:S01]  /*afdc0*/  STL.64 [R1+0x80], R52 ;  /* 0x0000803401007387 */ /* 0x000fe20000100a00 */
[----:B------:R-:W-:-:S02]  /*afdd0*/  IMAD.MOV.U32 R12, RZ, RZ, R35 ;  /* 0x000000ffff0c7224 */ /* 0x000fc400078e0023 */
[----:B------:R-:W-:Y:S01]  /*afde0*/  IMAD.MOV.U32 R15, RZ, RZ, R32 ;  /* 0x000000ffff0f7224 */ /* 0x000fe200078e0020 */
[----:B------:R-:W-:Y:S01]  /*afdf0*/  STL.64 [R1+0x88], R54 ;  /* 0x0000883601007387 */ /* 0x000fe20000100a00 */
[----:B------:R-:W-:Y:S02]  /*afe00*/  IMAD.MOV.U32 R14, RZ, RZ, R33 ;  /* 0x000000ffff0e7224 */ /* 0x000fe400078e0021 */
[----:B------:R-:W-:Y:S01]  /*afe10*/  IMAD.MOV.U32 R17, RZ, RZ, R30 ;  /* 0x000000ffff117224 */ /* 0x000fe200078e001e */
[----:B------:R-:W-:Y:S01]  /*afe20*/  STL.64 [R1+0x90], R56 ;  /* 0x0000903801007387 */ /* 0x000fe20000100a00 */
[----:B------:R-:W-:Y:S02]  /*afe30*/  IMAD.MOV.U32 R16, RZ, RZ, R31 ;  /* 0x000000ffff107224 */ /* 0x000fe400078e001f */
[----:B------:R-:W-:Y:S01]  /*afe40*/  IMAD.MOV.U32 R19, RZ, RZ, R28 ;  /* 0x000000ffff137224 */ /* 0x000fe200078e001c */
[----:B------:R-:W-:Y:S01]  /*afe50*/  STL.64 [R1+0x98], R58 ;  /* 0x0000983a01007387 */ /* 0x000fe20000100a00 */
[----:B------:R-:W-:-:S03]  /*afe60*/  IMAD.MOV.U32 R18, RZ, RZ, R29 ;  /* 0x000000ffff127224 */ /* 0x000fc600078e001d */
        /* <DEDUP_REMOVED lines=9> */
[----:B------:R-:W-:Y:S04]  /*aff00*/  STL.64 [R1+0xe8], R78 ;  /* 0x0000e84e01007387 */ /* 0x000fe80000100a00 */
[----:B------:R-:W-:Y:S04]  /*aff10*/  STL.64 [R1+0xf0], R80 ;  /* 0x0000f05001007387 */ /* 0x000fe80000100a00 */
[----:B------:R-:W-:Y:S01]  /*aff20*/  STL.64 [R1+0xf8], R82 ;  /* 0x0000f85201007387 */ /* 0x000fe20000100a00 */
[----:B0-----:R-:W-:-:S03]  /*aff30*/  IMAD.MOV.U32 R77, RZ, RZ, R49 ;  /* 0x000000ffff4d7224 */ /* 0x001fc600078e0031 */
[----:B------:R-:W-:Y:S04]  /*aff40*/  STL.64 [R1+0x100], R84 ;  /* 0x0001005401007387 */ /* 0x000fe80000100a00 */
[----:B------:R-:W-:Y:S04]  /*aff50*/  STL.64 [R1+0x108], R86 ;  /* 0x0001085601007387 */ /* 0x000fe80000100a00 */
[----:B------:R-:W-:Y:S04]  /*aff60*/  STL.64 [R1+0x110], R88 ;  /* 0x0001105801007387 */ /* 0x000fe80000100a00 */
[----:B------:R0:W-:Y:S04]  /*aff70*/  STL.64 [R1+0x118], R90 ;  /* 0x0001185a01007387 */ /* 0x0001e80000100a00 */
[----:B------:R-:W2:Y:S04]  /*aff80*/  LDL.LU.64 R66, [R1+0x3a78] ;  /* 0x003a780001427983 */ /* 0x000ea80000300a00 */
[----:B------:R-:W3:Y:S04]  /*aff90*/  LDL.LU.64 R64, [R1+0x3a70] ;  /* 0x003a700001407983 */ /* 0x000ee80000300a00 */
[----:B------:R-:W4:Y:S04]  /*affa0*/  LDL.LU.64 R62, [R1+0x3a68] ;  /* 0x003a6800013e7983 */ /* 0x000f280000300a00 */
[----:B------:R-:W2:Y:S04]  /*affb0*/  LDL.LU.64 R60, [R1+0x3a60] ;  /* 0x003a6000013c7983 */ /* 0x000ea80000300a00 */
        /* <DEDUP_REMOVED lines=16> */
[----:B------:R-:W2:Y:S04]  /*b00c0*/  LDL.LU R93, [R1+0xac] ;  /* 0x0000ac00015d7983 */ /* 0x000ea80000300800 */
[----:B------:R-:W2:Y:S04]  /*b00d0*/  LDL.LU R92, [R1+0xb0] ;  /* 0x0000b000015c7983 */ /* 0x000ea80000300800 */
        /* <DEDUP_REMOVED lines=21> */
[----:B------:R-:W-:-:S03]  /*b0230*/  F2FP.SATFINITE.E4M3.F32.PACK_AB_MERGE_C R76, R25, R24, RZ ;  /* 0x00000018194c723e */ /* 0x000fc600048070ff */
[----:B------:R-:W3:Y:S01]  /*b0240*/  LDL.LU R68, [R1+0x108] ;  /* 0x0001080001447983 */ /* 0x000ee20000300800 */
[----:B------:R-:W-:-:S03]  /*b0250*/  F2FP.SATFINITE.E4M3.F32.PACK_AB_MERGE_C R22, R23, R22, RZ ;  /* 0x000000161716723e */ /* 0x000fc600048070ff */
[----:B------:R-:W3:Y:S04]  /*b0260*/  LDL.LU R3, [R1+0x10c] ;  /* 0x00010c0001037983 */ /* 0x000ee80000300800 */
[----:B------:R-:W3:Y:S04]  /*b0270*/  LDL.LU R2, [R1+0x110] ;  /* 0x0001100001027983 */ /* 0x000ee80000300800 */
[----:B------:R-:W3:Y:S01]  /*b0280*/  LDL.LU R0, [R1+0x114] ;  /* 0x0001140001007983 */ /* 0x000ee20000300800 */
[----:B------:R-:W-:-:S03]  /*b0290*/  F2FP.SATFINITE.E4M3.F32.PACK_AB_MERGE_C R23, R27, R26, RZ ;  /* 0x0000001a1b17723e */ /* 0x000fc600048070ff */
[----:B--2---:R0:W-:Y:S04]  /*b02a0*/  STL [R1+0x39dc], R91 ;  /* 0x0039dc5b01007387 */ /* 0x0041e80000100800 */
[----:B------:R2:W-:Y:S04]  /*b02b0*/  STL [R1+0x39d8], R92 ;  /* 0x0039d85c01007387 */ /* 0x0005e80000100800 */
[----:B------:R-:W-:Y:S01]  /*b02c0*/  STL [R1+0x39d4], R77 ;  /* 0x0039d44d01007387 */ /* 0x000fe20000100800 */
[----:B0-----:R-:W-:-:S03]  /*b02d0*/  IMAD.MOV.U32 R91, RZ, RZ, R21 ;  /* 0x000000ffff5b7224 */ /* 0x001fc600078e0015 */
[----:B------:R-:W-:Y:S01]  /*b02e0*/  STL [R1+0x39d0], R93 ;  /* 0x0039d05d01007387 */ /* 0x000fe20000100800 */
[----:B--2---:R-:W-:-:S03]  /*b02f0*/  IMAD.MOV.U32 R92, RZ, RZ, R20 ;  /* 0x000000ffff5c7224 */ /* 0x004fc600078e0014 */
[----:B------:R-:W-:Y:S04]  /*b0300*/  STL [R1+0x37dc], R76 ;  /* 0x0037dc4c01007387 */ /* 0x000fe80000100800 */
[----:B------:R0:W-:Y:S04]  /*b0310*/  STL [R1+0x1ac], R22 ;  /* 0x0001ac1601007387 */ /* 0x0001e80000100800 */
[----:B------:R-:W-:Y:S01]  /*b0320*/  STL [R1+0x1c4], R23 ;  /* 0x0001c41701007387 */ /* 0x000fe20000100800 */
[----:B0-----:R-:W-:-:S05]  /*b0330*/  F2FP.SATFINITE.E4M3.F32.PACK_AB_MERGE_C R22, R29, R28, RZ ;  /* 0x0000001c1d16723e */ /* 0x001fca00048070ff */
[----:B------:R0:W-:Y:S04]  /*b0340*/  STL [R1+0x1d0], R22 ;  /* 0x0001d01601007387 */ /* 0x0001e80000100800 */
[----:B------:R-:W2:Y:S04]  /*b0350*/  LDL.LU R77, [R1+0x68] ;  /* 0x00006800014d7983 */ /* 0x000ea80000300800 */
[----:B------:R-:W2:Y:S01]  /*b0360*/  LDL.LU R76, [R1+0x6c] ;  /* 0x00006c00014c7983 */ /* 0x000ea20000300800 */
[----:B------:R-:W-:Y:S02]  /*b0370*/  F2FP.SATFINITE.E4M3.F32.PACK_AB_MERGE_C R20, R31, R30, RZ ;  /* 0x0000001e1f14723e */ /* 0x000fe400048070ff */
[----:B0-----:R-:W-:Y:S01]  /*b0380*/  F2FP.SATFINITE.E4M3.F32.PACK_AB_MERGE_C R22, R33, R32, RZ ;  /* 0x000000202116723e */ /* 0x001fe200048070ff */
[----:B------:R-:W2:Y:S01]  /*b0390*/  LDL.LU R93, [R1+0x70] ;  /* 0x00007000015d7983 */ /* 0x000ea20000300800 */
[----:B------:R-:W-:-:S02]  /*b03a0*/  F2FP.SATFINITE.E4M3.F32.PACK_AB_MERGE_C R21, R35, R34, RZ ;  /* 0x000000222315723e */ /* 0x000fc400048070ff */
[----:B------:R-:W-:Y:S01]  /*b03b0*/  F2FP.SATFINITE.E4M3.F32.PACK_AB_MERGE_C R18, R18, R19, RZ ;  /* 0x000000131212723e */ /* 0x000fe200048070ff */
[----:B------:R0:W-:Y:S01]  /*b03c0*/  STL [R1+0x1dc], R20 ;  /* 0x0001dc1401007387 */ /* 0x0001e20000100800 */
[----:B------:R-:W-:Y:S02]  /*b03d0*/  F2FP.SATFINITE.E4M3.F32.PACK_AB_MERGE_C R16, R16, R17, RZ ;  /* 0x000000111010723e */ /* 0x000fe400048070ff */
[----:B------:R-:W-:Y:S01]  /*b03e0*/  F2FP.SATFINITE.E4M3.F32.PACK_AB_MERGE_C R14, R14, R15, RZ ;  /* 0x0000000f0e0e723e */ /* 0x000fe200048070ff */
[----:B------:R1:W-:Y:S01]  /*b03f0*/  STL [R1+0x1e8], R22 ;  /* 0x0001e81601007387 */ /* 0x0003e20000100800 */
[----:B------:R-:W-:Y:S02]  /*b0400*/  F2FP.SATFINITE.E4M3.F32.PACK_AB_MERGE_C R12, R12, R13, RZ ;  /* 0x0000000d0c0c723e */ /* 0x000fe400048070ff */
[----:B------:R-:W-:Y:S01]  /*b0410*/  F2FP.SATFINITE.E4M3.F32.PACK_AB_MERGE_C R10, R10, R11, RZ ;  /* 0x0000000b0a0a723e */ /* 0x000fe200048070ff */
[----:B------:R4:W-:Y:S01]  /*b0420*/  STL [R1+0x1f4], R21 ;  /* 0x0001f41501007387 */ /* 0x0009e20000100800 */
[----:B------:R-:W-:-:S02]  /*b0430*/  F2FP.SATFINITE.E4M3.F32.PACK_AB_MERGE_C R8, R8, R9, RZ ;  /* 0x000000090808723e */ /* 0x000fc400048070ff */
[----:B0-----:R-:W-:Y:S02]  /*b0440*/  F2FP.SATFINITE.E4M3.F32.PACK_AB_MERGE_C R20, R37, R36, RZ ;  /* 0x000000242514723e */ /* 0x001fe400048070ff */
[----:B------:R-:W-:Y:S02]  /*b0450*/  F2FP.SATFINITE.E4M3.F32.PACK_AB_MERGE_C R6, R6, R7, RZ ;  /* 0x000000070606723e */ /* 0x000fe400048070ff */
[----:B-1----:R-:W-:Y:S01]  /*b0460*/  F2FP.SATFINITE.E4M3.F32.PACK_AB_MERGE_C R22, R39, R38, RZ ;  /* 0x000000262716723e */ /* 0x002fe200048070ff */
[----:B------:R0:W-:Y:S01]  /*b0470*/  STL [R1+0x200], R20 ;  /* 0x0002001401007387 */ /* 0x0001e20000100800 */
[----:B------:R-:W-:Y:S02]  /*b0480*/  F2FP.SATFINITE.E4M3.F32.PACK_AB_MERGE_C R92, R92, R91, RZ ;  /* 0x0000005b5c5c723e */ /* 0x000fe400048070ff */
[----:B----4-:R-:W-:Y:S01]  /*b0490*/  F2FP.SATFINITE.E4M3.F32.PACK_AB_MERGE_C R21, R41, R40, RZ ;  /* 0x000000282915723e */ /* 0x010fe200048070ff */
[----:B------:R1:W-:Y:S04]  /*b04a0*/  STL [R1+0x20c], R22 ;  /* 0x00020c1601007387 */ /* 0x0003e80000100800 */
[----:B------:R4:W-:Y:S01]  /*b04b0*/  STL [R1+0x218], R21 ;  /* 0x0002181501007387 */ /* 0x0009e20000100800 */
[----:B0-----:R-:W-:-:S02]  /*b04c0*/  F2FP.SATFINITE.E4M3.F32.PACK_AB_MERGE_C R20, R43, R42, RZ ;  /* 0x0000002a2b14723e */ /* 0x001fc400048070ff */
[----:B-1----:R-:W-:-:S03]  /*b04d0*/  F2FP.SATFINITE.E4M3.F32.PACK_AB_MERGE_C R22, R45, R44, RZ ;  /* 0x0000002c2d16723e */ /* 0x002fc600048070ff */
[----:B------:R0:W-:Y:S01]  /*b04e0*/  STL [R1+0x224], R20 ;  /* 0x0002241401007387 */ /* 0x0001e20000100800 */
[----:B----4-:R-:W-:-:S03]  /*b04f0*/  F2FP.SATFINITE.E4M3.F32.PACK_AB_MERGE_C R21, R47, R46, RZ ;  /* 0x0000002e2f15723e */ /* 0x010fc600048070ff */
[----:B------:R1:W-:Y:S04]  /*b0500*/  STL [R1+0x234], R22 ;  /* 0x0002341601007387 */ /* 0x0003e80000100800 */
[----:B------:R4:W-:Y:S01]  /*b0510*/  STL [R1+0x240], R21 ;  /* 0x0002401501007387 */ /* 0x0009e20000100800 */
[----:B0-----:R-:W-:Y:S02]  /*b0520*/  F2FP.SATFINITE.E4M3.F32.PACK_AB_MERGE_C R20, R49, R48, RZ ;  /* 0x000000303114723e */ /* 0x001fe400048070ff */
        /* <DEDUP_REMOVED lines=14> */
[----:B---3--:R-:W-:-:S03]  /*b0610*/  F2FP.SATFINITE.E4M3.F32.PACK_AB_MERGE_C R21, R65, R64, RZ ;  /* 0x000000404115723e */ /* 0x008fc600048070ff */
[----:B------:R-:W-:Y:S04]  /*b0620*/  STL [R1+0x2b4], R22 ;  /* 0x0002b41601007387 */ /* 0x000fe80000100800 */
[----:B------:R-:W-:Y:S01]  /*b0630*/  STL [R1+0x2c0], R21 ;  /* 0x0002c01501007387 */ /* 0x000fe20000100800 */
[----:B0-----:R-:W-:Y:S02]  /*b0640*/  F2FP.SATFINITE.E4M3.F32.PACK_AB_MERGE_C R20, R67, R66, RZ ;  /* 0x000000424314723e */ /* 0x001fe400048070ff */
[----:B------:R-:W-:-:S03]  /*b0650*/  F2FP.SATFINITE.E4M3.F32.PACK_AB_MERGE_C R67, R4, R5, RZ ;  /* 0x000000050443723e */ /* 0x000fc600048070ff */
        /* <DEDUP_REMOVED lines=9> */
[----:B------:R-:W3:Y:S04]  /*b06f0*/  LDL.LU R91, [R1+0x39dc] ;  /* 0x0039dc00015b7983 */ /* 0x000ee80000300800 */
[----:B------:R1:W-:Y:S01]  /*b0700*/  STL [R1+0x300], R92 ;  /* 0x0003005c01007387 */ /* 0x0003e20000100800 */
[----:B0-----:R-:W0:Y:S03]  /*b0710*/  LDTM.x64 R4, tmem[UR6+0x80] ;  /* 0x00008006000479ee */ /* 0x001e260008340000 */
[----:B-1----:R-:W3:Y:S01]  /*b0720*/  LDL.LU R92, [R1+0x39d8] ;  /* 0x0039d800015c7983 */ /* 0x002ee20000300800 */
[----:B--2---:R-:W-:-:S03]  /*b0730*/  F2FP.SATFINITE.E4M3.F32.PACK_AB_MERGE_C R76, R76, R77, RZ ;  /* 0x0000004d4c4c723e */ /* 0x004fc600048070ff */
[----:B------:R-:W2:Y:S04]  /*b0740*/  LDL.LU R77, [R1+0x39d4] ;  /* 0x0039d400014d7983 */ /* 0x000ea80000300800 */
[----:B------:R1:W-:Y:S04]  /*b0750*/  STL [R1+0x304], R76 ;  /* 0x0003044c01007387 */ /* 0x0003e80000100800 */
[----:B-1----:R-:W4:Y:S01]  /*b0760*/  LDL.LU R76, [R1+0xa8] ;  /* 0x0000a800014c7983 */ /* 0x002f220000300800 */
[----:B--2---:R-:W-:-:S03]  /*b0770*/  F2FP.SATFINITE.E4M3.F32.PACK_AB_MERGE_C R77, R77, R93, RZ ;  /* 0x0000005d4d4d723e */ /* 0x004fc600048070ff */
[----:B------:R-:W4:Y:S04]  /*b0780*/  LDL.LU R93, [R1+0x39d0] ;  /* 0x0039d000015d7983 */ /* 0x000f280000300800 */
[----:B------:R1:W-:Y:S04]  /*b0790*/  STL [R1+0x37e0], R77 ;  /* 0x0037e04d01007387 */ /* 0x0003e80000100800 */
[----:B-1----:R-:W2:Y:S04]  /*b07a0*/  LDL.LU R77, [R1+0xa4] ;  /* 0x0000a400014d7983 */ /* 0x002ea80000300800 */
[----:B0-----:R0:W-:Y:S04]  /*b07b0*/  STL.64 [R1+0x39c8], R66 ;  /* 0x0039c84201007387 */ /* 0x0011e80000100a00 */
[----:B0-----:R-:W2:Y:S04]  /*b07c0*/  LDL.LU R66, [R1+0x9c] ;  /* 0x00009c0001427983 */ /* 0x001ea80000300800 */
[----:B------:R-:W2:Y:S04]  /*b07d0*/  LDL.LU R67, [R1+0xa0] ;  /* 0x0000a00001437983 */ /* 0x000ea80000300800 */
[----:B------:R0:W-:Y:S04]  /*b07e0*/  STL.64 [R1+0x39c0], R64 ;  /* 0x0039c04001007387 */ /* 0x0001e80000100a00 */
        /* <DEDUP_REMOVED lines=9> */
[----:B0-----:R-:W3:Y:S04]  /*b0880*/  LDL.LU R58, [R1+0x7c] ;  /* 0x00007c00013a7983 */ /* 0x001ee80000300800 */
[----:B------:R-:W3:Y:S04]  /*b0890*/  LDL.LU R59, [R1+0x80] ;  /* 0x00008000013b7983 */ /* 0x000ee80000300800 */
[----:B------:R0:W-:Y:S04]  /*b08a0*/  STL.64 [R1+0x39a0], R56 ;  /* 0x0039a03801007387 */ /* 0x0001e80000100a00 */
[----:B0-----:R-:W4:Y:S04]  /*b08b0*/  LDL.LU R57, [R1+0x78] ;  /* 0x0000780001397983 */ /* 0x001f280000300800 */
        /* <DEDUP_REMOVED lines=15> */
[----:B------:R2:W-:Y:S01]  /*b09b0*/  STL.64 [R1+0x3920], R24 ;  /* 0x0039201801007387 */ /* 0x0005e20000100a00 */
[----:B------:R-:W-:-:S02]  /*b09c0*/  F2FP.SATFINITE.E4M3.F32.PACK_AB_MERGE_C R0, R0, R2, RZ ;  /* 0x000000020000723e */ /* 0x000fc400048070ff */
[----:B------:R-:W-:Y:S02]  /*b09d0*/  F2FP.SATFINITE.E4M3.F32.PACK_AB_MERGE_C R2, R7, R6, RZ ;  /* 0x000000060702723e */ /* 0x000fe400048070ff */
[----:B--2---:R-:W-:Y:S02]  /*b09e0*/  F2FP.SATFINITE.E4M3.F32.PACK_AB_MERGE_C R25, R62, R61, RZ ;  /* 0x0000003d3e19723e */ /* 0x004fe400048070ff */
[----:B---3--:R-:W-:Y:S02]  /*b09f0*/  F2FP.SATFINITE.E4M3.F32.PACK_AB_MERGE_C R26, R60, R59, RZ ;  /* 0x0000003b3c1a723e */ /* 0x008fe400048070ff */
[----:B----4-:R-:W-:-:S05]  /*b0a00*/  F2FP.SATFINITE.E4M3.F32.PACK_AB_MERGE_C R24, R58, R57, RZ ;  /* 0x000000393a18723e */ /* 0x010fca00048070ff */
[----:B------:R0:W-:Y:S04]  /*b0a10*/  STL [R1+0x554], R24 ;  /* 0x0005541801007387 */ /* 0x0001e80000100800 */
[----:B------:R1:W-:Y:S01]  /*b0a20*/  STL [R1+0x55c], R26 ;  /* 0x00055c1a01007387 */ /* 0x0003e20000100800 */
[----:B0-----:R-:W-:-:S03]  /*b0a30*/  F2FP.SATFINITE.E4M3.F32.PACK_AB_MERGE_C R24, R64, R63, RZ ;  /* 0x0000003f4018723e */ /* 0x001fc600048070ff */
[----:B------:R0:W-:Y:S01]  /*b0a40*/  STL [R1+0x564], R25 ;  /* 0x0005641901007387 */ /* 0x0001e20000100800 */
[----:B-1----:R-:W-:-:S03]  /*b0a50*/  F2FP.SATFINITE.E4M3.F32.PACK_AB_MERGE_C R26, R66, R65, RZ ;  /* 0x00000041421a723e */ /* 0x002fc600048070ff */
[----:B------:R1:W-:Y:S01]  /*b0a60*/  STL [R1+0x56c], R24 ;  /* 0x00056c1801007387 */ /* 0x0003e20000100800 */
[----:B0-----:R-:W-:-:S03]  /*b0a70*/  F2FP.SATFINITE.E4M3.F32.PACK_AB_MERGE_C R25, R77, R67, RZ ;  /* 0x000000434d19723e */ /* 0x001fc600048070ff */
[----:B------:R0:W-:Y:S01]  /*b0a80*/  STL [R1+0x574], R26 ;  /* 0x0005741a01007387 */ /* 0x0001e20000100800 */
[----:B-1----:R-:W-:-:S03]  /*b0a90*/  F2FP.SATFINITE.E4M3.F32.PACK_AB_MERGE_C R24, R93, R76, RZ ;  /* 0x0000004c5d18723e */ /* 0x002fc600048070ff */
[----:B------:R1:W-:Y:S04]  /*b0aa0*/  STL [R1+0x57c], R25 ;  /* 0x00057c1901007387 */ /* 0x0003e80000100800 */
[----:B------:R2:W-:Y:S01]  /*b0ab0*/  STL [R1+0x584], R24 ;  /* 0x0005841801007387 */ /* 0x0005e20000100800 */
[----:B0-----:R-:W-:Y:S02]  /*b0ac0*/  F2FP.SATFINITE.E4M3.F32.PACK_AB_MERGE_C R26, R91, R92, RZ ;  /* 0x0000005c5b1a723e */ /* 0x001fe400048070ff */
[----:B-1----:R-:W-:-:S03]  /*b0ad0*/  F2FP.SATFINITE.E4M3.F32.PACK_AB_MERGE_C R25, R89, R90, RZ ;  /* 0x0000005a5919723e */ /* 0x002fc600048070ff */
[----:B------:R0:W-:Y:S01]  /*b0ae0*/  STL [R1+0x594], R26 ;  /* 0x0005941a01007387 */ /* 0x0001e20000100800 */
[----:B--2---:R-:W-:-:S03]  /*b0af0*/  F2FP.SATFINITE.E4M3.F32.PACK_AB_MERGE_C R24, R87, R88, RZ ;  /* 0x000000585718723e */ /* 0x004fc600048070ff */
        /* <DEDUP_REMOVED lines=16> */
[----:B------:R-:W-:Y:S01]  /*b0c00*/  STL [R1+0x5b8], R26 ;  /* 0x0005b81a01007387 */ /* 0x000fe20000100800 */
[----:B--2---:R-:W-:-:S03]  /*b0c10*/  F2FP.SATFINITE.E4M3.F32.PACK_AB_MERGE_C R24, R3, R68, RZ ;  /* 0x000000440318723e */ /* 0x004fc600048070ff */
[----:B------:R-:W-:Y:S04]  /*b0c20*/  STL [R1+0x5c4], R25 ;  /* 0x0005c41901007387 */ /* 0x000fe80000100800 */
[----:B------:R0:W-:Y:S01]  /*b0c30*/  STL [R1+0x5c0], R24 ;  /* 0x0005c01801007387 */ /* 0x0001e20000100800 */
[----:B------:R-:W-:-:S03]  /*b0c40*/  F2FP.SATFINITE.E4M3.F32.PACK_AB_MERGE_C R3, R5, R4, RZ ;  /* 0x000000040503723e */ /* 0x000fc600048070ff */
[----:B------:R1:W-:Y:S01]  /*b0c50*/  STL [R1+0x5bc], R0 ;  /* 0x0005bc0001007387 */ /* 0x0003e20000100800 */
[----:B0-----:R-:W0:Y:S03]  /*b0c60*/  LDTM.x64 R24, tmem[UR6+0xc0] ;  /* 0x0000c006001879ee */ /* 0x001e260008340000 */
[----:B------:R2:W-:Y:S01]  /*b0c70*/  STL [R1+0x124], R3 ;  /* 0x0001240301007387 */ /* 0x0005e20000100800 */
[----:B-1----:R-:W-:-:S03]  /*b0c80*/  F2FP.SATFINITE.E4M3.F32.PACK_AB_MERGE_C R0, R9, R8, RZ ;  /* 0x000000080900723e */ /* 0x002fc600048070ff */
[----:B------:R1:W-:Y:S04]  /*b0c90*/  STL [R1+0x128], R2 ;  /* 0x0001280201007387 */ /* 0x0003e80000100800 */
[----:B------:R3:W-:Y:S01]  /*b0ca0*/  STL [R1+0x130], R0 ;  /* 0x0001300001007387 */ /* 0x0007e20000100800 */
[----:B--2---:R-:W-:Y:S02]  /*b0cb0*/  F2FP.SATFINITE.E4M3.F32.PACK_AB_MERGE_C R3, R11, R10, RZ ;  /* 0x0000000a0b03723e */ /* 0x004fe400048070ff */
[----:B-1----:R-:W-:-:S03]  /*b0cc0*/  F2FP.SATFINITE.E4M3.F32.PACK_AB_MERGE_C R2, R13, R12, RZ ;  /* 0x0000000c0d02723e */ /* 0x002fc600048070ff */
[----:B------:R1:W-:Y:S01]  /*b0cd0*/  STL [R1+0x138], R3 ;  /* 0x0001380301007387 */ /* 0x0003e20000100800 */
[----:B---3--:R-:W-:-:S03]  /*b0ce0*/  F2FP.SATFINITE.E4M3.F32.PACK_AB_MERGE_C R0, R15, R14, RZ ;  /* 0x0000000e0f00723e */ /* 0x008fc600048070ff */
[----:B------:R2:W-:Y:S04]  /*b0cf0*/  STL [R1+0x140], R2 ;  /* 0x0001400201007387 */ /* 0x0005e80000100800 */
[----:B------:R3:W-:Y:S01]  /*b0d00*/  STL [R1+0x150], R0 ;  /* 0x0001500001007387 */ /* 0x0007e20000100800 */
[----:B-1----:R-:W-:Y:S02]  /*b0d10*/  F2FP.SATFINITE.E4M3.F32.PACK_AB_MERGE_C R3, R17, R16, RZ ;  /* 0x000000101103723e */ /* 0x002fe400048070ff */
[----:B--2---:R-:W-:-:S03]  /*b0d20*/  F2FP.SATFINITE.E4M3.F32.PACK_AB_MERGE_C R2, R19, R18, RZ ;  /* 0x000000121302723e */ /* 0x004fc600048070ff */
[----:B------:R-:W-:Y:S01]  /*b0d30*/  STL [R1+0x15c], R3 ;  /* 0x00015c0301007387 */ /* 0x000fe20000100800 */
[----:B---3--:R-:W-:-:S03]  /*b0d40*/  F2FP.SATFINITE.E4M3.F32.PACK_AB_MERGE_C R0, R21, R20, RZ ;  /* 0x000000141500723e */ /* 0x008fc600048070ff */
[----:B------:R-:W-:Y:S04]  /*b0d50*/  STL [R1+0x168], R2 ;  /* 0x0001680201007387 */ /* 0x000fe80000100800 */
[----:B------:R-:W-:Y:S04]  /*b0d60*/  STL [R1+0x174], R0 ;  /* 0x0001740001007387 */ /* 0x000fe80000100800 */
[----:B0-----:R-:W-:Y:S04]  /*b0d70*/  STL.64 [R1+0x58], R42 ;  /* 0x0000582a01007387 */ /* 0x001fe80000100a00 */
[----:B------:R-:W-:Y:S04]  /*b0d80*/  STL.64 [R1+0x60], R44 ;  /* 0x0000602c01007387 */ /* 0x000fe80000100a00 */
[----:B------:R-:W-:Y:S04]  /*b0d90*/  STL.64 [R1+0x68], R46 ;  /* 0x0000682e01007387 */ /* 0x000fe80000100a00 */
[----:B------:R-:W-:Y:S04]  /*b0da0*/  STL.64 [R1+0x70], R48 ;  /* 0x0000703001007387 */ /* 0x000fe80000100a00 */
[----:B------:R-:W-:Y:S04]  /*b0db0*/  STL.64 [R1+0x78], R50 ;  /* 0x0000783201007387 */ /* 0x000fe80000100a00 */
[----:B------:R-:W-:Y:S04]  /*b0dc0*/  STL.64 [R1+0x80], R52 ;  /* 0x0000803401007387 */ /* 0x000fe80000100a00 */
[----:B------:R-:W-:Y:S04]  /*b0dd0*/  STL.64 [R1+0x88], R54 ;  /* 0x0000883601007387 */ /* 0x000fe80000100a00 */
[----:B------:R-:W-:Y:S04]  /*b0de0*/  STL [R1+0x90], R56 ;  /* 0x0000903801007387 */ /* 0x000fe80000100800 */
[----:B------:R-:W-:Y:S04]  /*b0df0*/  STL.64 [R1+0xb0], R64 ;  /* 0x0000b04001007387 */ /* 0x000fe80000100a00 */
[----:B------:R0:W-:Y:S04]  /*b0e00*/  STL.64 [R1+0xb8], R66 ;  /* 0x0000b84201007387 */ /* 0x0001e80000100a00 */
[----:B------:R-:W-:Y:S04]  /*b0e10*/  STL.64 [R1+0xc0], R68 ;  /* 0x0000c04401007387 */ /* 0x000fe80000100a00 */
[----:B------:R-:W-:Y:S04]  /*b0e20*/  STL.64 [R1+0xc8], R70 ;  /* 0x0000c84601007387 */ /* 0x000fe80000100a00 */
[----:B------:R-:W-:Y:S04]  /*b0e30*/  STL.64 [R1+0xd0], R72 ;  /* 0x0000d04801007387 */ /* 0x000fe80000100a00 */
[----:B------:R-:W-:Y:S04]  /*b0e40*/  STL.64 [R1+0xd8], R74 ;  /* 0x0000d84a01007387 */ /* 0x000fe80000100a00 */
[----:B------:R-:W-:Y:S04]  /*b0e50*/  STL.64 [R1+0xe0], R76 ;  /* 0x0000e04c01007387 */ /* 0x000fe80000100a00 */
[----:B------:R-:W-:Y:S04]  /*b0e60*/  STL.64 [R1+0xe8], R78 ;  /* 0x0000e84e01007387 */ /* 0x000fe80000100a00 */
[----:B------:R-:W-:Y:S04]  /*b0e70*/  STL.64 [R1+0xf0], R80 ;  /* 0x0000f05001007387 */ /* 0x000fe80000100a00 */
[----:B------:R-:W-:Y:S01]  /*b0e80*/  STL.64 [R1+0xf8], R82 ;  /* 0x0000f85201007387 */ /* 0x000fe20000100a00 */
[----:B------:R-:W-:-:S03]  /*b0e90*/  IMAD.MOV.U32 R88, RZ, RZ, R62 ;  /* 0x000000ffff587224 */ /* 0x000fc600078e003e */
[----:B------:R-:W-:Y:S01]  /*b0ea0*/  STL.64 [R1+0x100], R84 ;  /* 0x0001005401007387 */ /* 0x000fe20000100a00 */
[----:B------:R-:W-:-:S03]  /*b0eb0*/  IMAD.MOV.U32 R90, RZ, RZ, R60 ;  /* 0x000000ffff5a7224 */ /* 0x000fc600078e003c */
[----:B------:R1:W-:Y:S01]  /*b0ec0*/  STL.64 [R1+0x108], R86 ;  /* 0x0001085601007387 */ /* 0x0003e20000100a00 */
[----:B------:R-:W-:-:S03]  /*b0ed0*/  IMAD.MOV.U32 R89, RZ, RZ, R61 ;  /* 0x000000ffff597224 */ /* 0x000fc600078e003d */
[----:B0-----:R-:W2:Y:S01]  /*b0ee0*/  LDL.LU.64 R66, [R1+0x39c8] ;  /* 0x0039c80001427983 */ /* 0x001ea20000300a00 */
[----:B------:R-:W-:-:S03]  /*b0ef0*/  IMAD.MOV.U32 R92, RZ, RZ, R58 ;  /* 0x000000ffff5c7224 */ /* 0x000fc600078e003a */
[----:B------:R-:W3:Y:S01]  /*b0f00*/  LDL.LU.64 R64, [R1+0x39c0] ;  /* 0x0039c00001407983 */ /* 0x000ee20000300a00 */
[----:B------:R-:W-:Y:S02]  /*b0f10*/  IMAD.MOV.U32 R91, RZ, RZ, R59 ;  /* 0x000000ffff5b7224 */ /* 0x000fe400078e003b */
[----:B-1----:R-:W-:Y:S02]  /*b0f20*/  IMAD.MOV.U32 R87, RZ, RZ, R63 ;  /* 0x000000ffff577224 */ /* 0x002fe400078e003f */
[----:B------:R-:W4:Y:S01]  /*b0f30*/  LDL.LU.64 R62, [R1+0x39b8] ;  /* 0x0039b800013e7983 */ /* 0x000f220000300a00 */
[----:B------:R-:W-:-:S03]  /*b0f40*/  IMAD.MOV.U32 R93, RZ, RZ, R57 ;  /* 0x000000ffff5d7224 */ /* 0x000fc600078e0039 */
[----:B------:R-:W2:Y:S04]  /*b0f50*/  LDL.LU.64 R60, [R1+0x39b0] ;  /* 0x0039b000013c7983 */ /* 0x000ea80000300a00 */
[----:B------:R-:W2:Y:S04]  /*b0f60*/  LDL.LU.64 R58, [R1+0x39a8] ;  /* 0x0039a800013a7983 */ /* 0x000ea80000300a00 */
[----:B------:R-:W2:Y:S04]  /*b0f70*/  LDL.LU.64 R56, [R1+0x39a0] ;  /* 0x0039a00001387983 */ /* 0x000ea80000300a00 */
[----:B------:R-:W2:Y:S04]  /*b0f80*/  LDL.LU.64 R54, [R1+0x3998] ;  /* 0x0039980001367983 */ /* 0x000ea80000300a00 */
[----:B------:R-:W2:Y:S04]  /*b0f90*/  LDL.LU.64 R52, [R1+0x3990] ;  /* 0x0039900001347983 */ /* 0x000ea80000300a00 */
[----:B------:R-:W2:Y:S01]  /*b0fa0*/  LDL.LU.64 R50, [R1+0x3988] ;  /* 0x0039880001327983 */ /* 0x000ea20000300a00 */
[----:B------:R-:W-:-:S03]  /*b0fb0*/  IMAD.MOV.U32 R21, RZ, RZ, R40 ;  /* 0x000000ffff157224 */ /* 0x000fc600078e0028 */
[----:B------:R-:W2:Y:S01]  /*b0fc0*/  LDL.LU.64 R48, [R1+0x3980] ;  /* 0x0039800001307983 */ /* 0x000ea20000300a00 */
[----:B------:R-:W-:-:S03]  /*b0fd0*/  IMAD.MOV.U32 R20, RZ, RZ, R41 ;  /* 0x000000ffff147224 */ /* 0x000fc600078e0029 */
[----:B------:R-:W2:Y:S01]  /*b0fe0*/  LDL.LU.64 R46, [R1+0x3978] ;  /* 0x00397800012e7983 */ /* 0x000ea20000300a00 */
[----:B------:R-:W-:-:S03]  /*b0ff0*/  IMAD.MOV.U32 R5, RZ, RZ, R38 ;  /* 0x000000ffff057224 */ /* 0x000fc600078e0026 */
[----:B------:R-:W2:Y:S01]  /*b1000*/  LDL.LU.64 R44, [R1+0x3970] ;  /* 0x00397000012c7983 */ /* 0x000ea20000300a00 */
[----:B------:R-:W-:-:S03]  /*b1010*/  IMAD.MOV.U32 R4, RZ, RZ, R39 ;  /* 0x000000ffff047224 */ /* 0x000fc600078e0027 */
[----:B------:R-:W2:Y:S01]  /*b1020*/  LDL.LU.64 R42, [R1+0x3968] ;  /* 0x00396800012a7983 */ /* 0x000ea20000300a00 */
[----:B------:R-:W-:Y:S02]  /*b1030*/  IMAD.MOV.U32 R7, RZ, RZ, R36 ;  /* 0x000000ffff077224 */ /* 0x000fe400078e0024 */
[----:B------:R-:W-:Y:S01]  /*b1040*/  IMAD.MOV.U32 R6, RZ, RZ, R37 ;  /* 0x000000ffff067224 */ /* 0x000fe200078e0025 */
[----:B------:R-:W2:Y:S01]  /*b1050*/  LDL.LU.64 R40, [R1+0x3960] ;  /* 0x0039600001287983 */ /* 0x000ea20000300a00 */
[----:B------:R-:W-:Y:S02]  /*b1060*/  IMAD.MOV.U32 R9, RZ, RZ, R34 ;  /* 0x000000ffff097224 */ /* 0x000fe400078e0022 */
[----:B------:R-:W-:Y:S01]  /*b1070*/  IMAD.MOV.U32 R8, RZ, RZ, R35 ;  /* 0x000000ffff087224 */ /* 0x000fe200078e0023 */
[----:B------:R-:W2:Y:S01]  /*b1080*/  LDL.LU.64 R38, [R1+0x3958] ;  /* 0x0039580001267983 */ /* 0x000ea20000300a00 */
[----:B------:R-:W-:Y:S02]  /*b1090*/  IMAD.MOV.U32 R11, RZ, RZ, R32 ;  /* 0x000000ffff0b7224 */ /* 0x000fe400078e0020 */
[----:B------:R-:W-:Y:S01]  /*b10a0*/  IMAD.MOV.U32 R10, RZ, RZ, R33 ;  /* 0x000000ffff0a7224 */ /* 0x000fe200078e0021 */
[----:B------:R-:W2:Y:S01]  /*b10b0*/  LDL.LU.64 R36, [R1+0x3950] ;  /* 0x0039500001247983 */ /* 0x000ea20000300a00 */
[----:B------:R-:W-:-:S02]  /*b10c0*/  IMAD.MOV.U32 R13, RZ, RZ, R30 ;  /* 0x000000ffff0d7224 */ /* 0x000fc400078e001e */
        /* <DEDUP_REMOVED lines=10> */
[----:B------:R-:W2:Y:S04]  /*b1170*/  LDL.LU.64 R28, [R1+0x3930] ;  /* 0x00393000011c7983 */ /* 0x000ea80000300a00 */
[----:B------:R-:W2:Y:S04]  /*b1180*/  LDL.LU.64 R26, [R1+0x3928] ;  /* 0x00392800011a7983 */ /* 0x000ea80000300a00 */
[----:B------:R-:W3:Y:S04]  /*b1190*/  LDL.LU.64 R24, [R1+0x3920] ;  /* 0x0039200001187983 */ /* 0x000ee80000300a00 */
        /* <DEDUP_REMOVED lines=22> */
[----:B------:R-:W-:-:S02]  /*b1300*/  F2FP.SATFINITE.E4M3.F32.PACK_AB_MERGE_C R22, R23, R22, RZ ;  /* 0x000000161716723e */ /* 0x000fc400048070ff */
[----:B------:R-:W-:Y:S02]  /*b1310*/  F2FP.SATFINITE.E4M3.F32.PACK_AB_MERGE_C R18, R18, R19, RZ ;  /* 0x000000131212723e */ /* 0x000fe400048070ff */
[----:B------:R-:W-:Y:S02]  /*b1320*/  F2FP.SATFINITE.E4M3.F32.PACK_AB_MERGE_C R16, R16, R17, RZ ;  /* 0x000000111010723e */ /* 0x000fe400048070ff */
[----:B------:R-:W-:Y:S02]  /*b1330*/  F2FP.SATFINITE.E4M3.F32.PACK_AB_MERGE_C R14, R14, R15, RZ ;  /* 0x0000000f0e0e723e */ /* 0x000fe400048070ff */
[----:B------:R-:W-:Y:S02]  /*b1340*/  F2FP.SATFINITE.E4M3.F32.PACK_AB_MERGE_C R12, R12, R13, RZ ;  /* 0x0000000d0c0c723e */ /* 0x000fe400048070ff */
[----:B------:R-:W-:Y:S02]  /*b1350*/  F2FP.SATFINITE.E4M3.F32.PACK_AB_MERGE_C R10, R10, R11, RZ ;  /* 0x0000000b0a0a723e */ /* 0x000fe400048070ff */
[----:B------:R-:W-:-:S02]  /*b1360*/  F2FP.SATFINITE.E4M3.F32.PACK_AB_MERGE_C R8, R8, R9, RZ ;  /* 0x000000090808723e */ /* 0x000fc400048070ff */
[----:B------:R-:W-:Y:S02]  /*b1370*/  F2FP.SATFINITE.E4M3.F32.PACK_AB_MERGE_C R6, R6, R7, RZ ;  /* 0x000000070606723e */ /* 0x000fe400048070ff */
[----:B--2---:R-:W-:Y:S02]  /*b1380*/  F2FP.SATFINITE.E4M3.F32.PACK_AB_MERGE_C R23, R27, R26, RZ ;  /* 0x0000001a1b17723e */ /* 0x004fe400048070ff */
[----:B---3--:R-:W-:Y:S01]  /*b1390*/  F2FP.SATFINITE.E4M3.F32.PACK_AB_MERGE_C R24, R25, R24, RZ ;  /* 0x000000181918723e */ /* 0x008fe200048070ff */
[----:B----4-:R-:W-:Y:S04]  /*b13a0*/  STL [R1+0x3918], R79 ;  /* 0x0039184f01007387 */ /* 0x010fe80000100800 */
        /* <DEDUP_REMOVED lines=36> */
[----:B------:R0:W-:Y:S04]  /*b15f0*/  STL [R1+0x210], R22 ;  /* 0x0002101601007387 */ /* 0x0001e80000100800 */
[----:B------:R-:W2:Y:S04]  /*b1600*/  LDL.LU R81, [R1+0x58] ;  /* 0x0000580001517983 */ /* 0x000ea80000300800 */
[----:B------:R-:W2:Y:S04]  /*b1610*/  LDL.LU R82, [R1+0x5c] ;  /* 0x00005c0001527983 */ /* 0x000ea80000300800 */
[----:B------:R-:W3:Y:S04]  /*b1620*/  LDL.LU R83, [R1+0x60] ;  /* 0x0000600001537983 */ /* 0x000ee80000300800 */
[----:B------:R-:W3:Y:S01]  /*b1630*/  LDL.LU R84, [R1+0x64] ;  /* 0x0000640001547983 */ /* 0x000ee20000300800 */
[----:B------:R-:W-:-:S03]  /*b1640*/  IMAD.MOV.U32 R80, RZ, RZ, R20 ;  /* 0x000000ffff507224 */ /* 0x000fc600078e0014 */
[----:B------:R-:W4:Y:S01]  /*b1650*/  LDL.LU R85, [R1+0x68] ;  /* 0x0000680001557983 */ /* 0x000f220000300800 */
[----:B------:R-:W-:-:S03]  /*b1660*/  F2FP.SATFINITE.E4M3.F32.PACK_AB_MERGE_C R20, R49, R48, RZ ;  /* 0x000000303114723e */ /* 0x000fc600048070ff */
[----:B------:R-:W4:Y:S04]  /*b1670*/  LDL.LU R86, [R1+0x6c] ;  /* 0x00006c0001567983 */ /* 0x000f280000300800 */
[----:B------:R-:W4:Y:S04]  /*b1680*/  LDL.LU R87, [R1+0x70] ;  /* 0x0000700001577983 */ /* 0x000f280000300800 */
[----:B------:R-:W4:Y:S04]  /*b1690*/  LDL.LU R88, [R1+0x74] ;  /* 0x0000740001587983 */ /* 0x000f280000300800 */
[----:B------:R-:W4:Y:S01]  /*b16a0*/  LDL.LU R89, [R1+0x78] ;  /* 0x0000780001597983 */ /* 0x000f220000300800 */
[----:B------:R-:W-:-:S03]  /*b16b0*/  IMAD.MOV.U32 R79, RZ, RZ, R21 ;  /* 0x000000ffff4f7224 */ /* 0x000fc600078e0015 */
[----:B------:R-:W4:Y:S01]  /*b16c0*/  LDL.LU R90, [R1+0x7c] ;  /* 0x00007c00015a7983 */ /* 0x000f220000300800 */
[----:B0-----:R-:W-:-:S03]  /*b16d0*/  F2FP.SATFINITE.E4M3.F32.PACK_AB_MERGE_C R22, R51, R50, RZ ;  /* 0x000000323316723e */ /* 0x001fc600048070ff */
[----:B------:R-:W4:Y:S01]  /*b16e0*/  LDL.LU R91, [R1+0x80] ;  /* 0x00008000015b7983 */ /* 0x000f220000300800 */
[----:B------:R-:W-:-:S03]  /*b16f0*/  F2FP.SATFINITE.E4M3.F32.PACK_AB_MERGE_C R21, R53, R52, RZ ;  /* 0x000000343515723e */ /* 0x000fc600048070ff */
[----:B------:R-:W4:Y:S04]  /*b1700*/  LDL.LU R92, [R1+0x84] ;  /* 0x00008400015c7983 */ /* 0x000f280000300800 */
[----:B------:R-:W4:Y:S04]  /*b1710*/  LDL.LU R93, [R1+0x88] ;  /* 0x00008800015d7983 */ /* 0x000f280000300800 */
        /* <DEDUP_REMOVED lines=13> */
[----:B------:R-:W-:Y:S01]  /*b17f0*/  STL [R1+0x280], R22 ;  /* 0x0002801601007387 */ /* 0x000fe20000100800 */
[----:B------:R-:W-:-:S03]  /*b1800*/  F2FP.SATFINITE.E4M3.F32.PACK_AB_MERGE_C R20, R67, R66, RZ ;  /* 0x000000424314723e */ /* 0x000fc600048070ff */
[----:B------:R-:W-:Y:S01]  /*b1810*/  STL [R1+0x290], R21 ;  /* 0x0002901501007387 */ /* 0x000fe20000100800 */
        /* <DEDUP_REMOVED lines=9> */
[----:B------:R0:W-:Y:S02]  /*b18b0*/  STL [R1+0x2d0], R6 ;  /* 0x0002d00601007387 */ /* 0x0001e40000100800 */
[----:B0-----:R-:W0:Y:S02]  /*b18c0*/  LDTM.x64 R4, tmem[UR6+0x100] ;  /* 0x00010006000479ee */ /* 0x001e240008340000 */
[----:B0-----:R0:W-:Y:S04]  /*b18d0*/  STL [R1+0x3828], R66 ;  /* 0x0038284201007387 */ /* 0x0011e80000100800 */
[----:B0-----:R-:W4:Y:S04]  /*b18e0*/  LDL.LU R66, [R1+0x90] ;  /* 0x0000900001427983 */ /* 0x001f280000300800 */
[----:B------:R0:W-:Y:S04]  /*b18f0*/  STL [R1+0x3824], R67 ;  /* 0x0038244301007387 */ /* 0x0001e80000100800 */
[----:B0-----:R-:W4:Y:S01]  /*b1900*/  LDL.LU R67, [R1+0x8c] ;  /* 0x00008c0001437983 */ /* 0x001f220000300800 */
[----:B------:R-:W-:-:S03]  /*b1910*/  F2FP.SATFINITE.E4M3.F32.PACK_AB_MERGE_C R80, R80, R79, RZ ;  /* 0x0000004f5050723e */ /* 0x000fc600048070ff */
[----:B------:R-:W4:Y:S04]  /*b1920*/  LDL.LU R79, [R1+0x3918] ;  /* 0x00391800014f7983 */ /* 0x000f280000300800 */
[----:B------:R0:W-:Y:S04]  /*b1930*/  STL [R1+0x2dc], R80 ;  /* 0x0002dc5001007387 */ /* 0x0001e80000100800 */
[----:B0-----:R-:W4:Y:S01]  /*b1940*/  LDL.LU R80, [R1+0x3914] ;  /* 0x0039140001507983 */ /* 0x001f220000300800 */
[----:B--2---:R-:W-:-:S03]  /*b1950*/  F2FP.SATFINITE.E4M3.F32.PACK_AB_MERGE_C R82, R82, R81, RZ ;  /* 0x000000515252723e */ /* 0x004fc600048070ff */
[----:B------:R-:W2:Y:S04]  /*b1960*/  LDL.LU R81, [R1+0x3910] ;  /* 0x0039100001517983 */ /* 0x000ea80000300800 */
[----:B------:R0:W-:Y:S01]  /*b1970*/  STL [R1+0x2e4], R82 ;  /* 0x0002e45201007387 */ /* 0x0001e20000100800 */
[----:B---3--:R-:W-:-:S03]  /*b1980*/  F2FP.SATFINITE.E4M3.F32.PACK_AB_MERGE_C R84, R84, R83, RZ ;  /* 0x000000535454723e */ /* 0x008fc600048070ff */
[----:B0-----:R-:W2:Y:S01]  /*b1990*/  LDL.LU R82, [R1+0x390c] ;  /* 0x00390c0001527983 */ /* 0x001ea20000300800 */
[----:B----4-:R-:W-:-:S03]  /*b19a0*/  F2FP.SATFINITE.E4M3.F32.PACK_AB_MERGE_C R86, R86, R85, RZ ;  /* 0x000000555656723e */ /* 0x010fc600048070ff */
[----:B------:R-:W3:Y:S04]  /*b19b0*/  LDL.LU R83, [R1+0x3908] ;  /* 0x0039080001537983 */ /* 0x000ee80000300800 */
[----:B------:R0:W-:Y:S01]  /*b19c0*/  STL [R1+0x4f8], R84 ;  /* 0x0004f85401007387 */ /* 0x0001e20000100800 */
[----:B------:R-:W-:-:S03]  /*b19d0*/  F2FP.SATFINITE.E4M3.F32.PACK_AB_MERGE_C R88, R88, R87, RZ ;  /* 0x000000575858723e */ /* 0x000fc600048070ff */
[----:B0-----:R-:W3:Y:S01]  /*b19e0*/  LDL.LU R84, [R1+0x3904] ;  /* 0x0039040001547983 */ /* 0x001ee20000300800 */
[----:B------:R-:W-:-:S03]  /*b19f0*/  F2FP.SATFINITE.E4M3.F32.PACK_AB_MERGE_C R90, R90, R89, RZ ;  /* 0x000000595a5a723e */ /* 0x000fc600048070ff */
[----:B------:R-:W4:Y:S04]  /*b1a00*/  LDL.LU R85, [R1+0x3900] ;  /* 0x0039000001557983 */ /* 0x000f280000300800 */
[----:B------:R0:W-:Y:S01]  /*b1a10*/  STL [R1+0x500], R86 ;  /* 0x0005005601007387 */ /* 0x0001e20000100800 */
[----:B------:R-:W-:-:S03]  /*b1a20*/  F2FP.SATFINITE.E4M3.F32.PACK_AB_MERGE_C R92, R92, R91, RZ ;  /* 0x0000005b5c5c723e */ /* 0x000fc600048070ff */
[----:B0-----:R-:W4:Y:S04]  /*b1a30*/  LDL.LU R86, [R1+0x38fc] ;  /* 0x0038fc0001567983 */ /* 0x001f280000300800 */
[----:B------:R-:W2:Y:S04]  /*b1a40*/  LDL.LU R87, [R1+0x38f8] ;  /* 0x0038f80001577983 */ /* 0x000ea80000300800 */
[----:B------:R0:W-:Y:S04]  /*b1a50*/  STL [R1+0x508], R88 ;  /* 0x0005085801007387 */ /* 0x0001e80000100800 */
[----:B0-----:R-:W2:Y:S04]  /*b1a60*/  LDL.LU R88, [R1+0x38f4] ;  /* 0x0038f40001587983 */ /* 0x001ea80000300800 */
[----:B------:R-:W2:Y:S04]  /*b1a70*/  LDL.LU R89, [R1+0x38f0] ;  /* 0x0038f00001597983 */ /* 0x000ea80000300800 */
[----:B------:R0:W-:Y:S04]  /*b1a80*/  STL [R1+0x510], R90 ;  /* 0x0005105a01007387 */ /* 0x0001e80000100800 */
[----:B0-----:R-:W2:Y:S04]  /*b1a90*/  LDL.LU R90, [R1+0x38ec] ;  /* 0x0038ec00015a7983 */ /* 0x001ea80000300800 */
[----:B------:R-:W4:Y:S04]  /*b1aa0*/  LDL.LU R91, [R1+0x38e8] ;  /* 0x0038e800015b7983 */ /* 0x000f280000300800 */
[----:B------:R0:W-:Y:S04]  /*b1ab0*/  STL [R1+0x518], R92 ;  /* 0x0005185c01007387 */ /* 0x0001e80000100800 */
[----:B0-----:R-:W4:Y:S01]  /*b1ac0*/  LDL.LU R92, [R1+0x38e4] ;  /* 0x0038e400015c7983 */ /* 0x001f220000300800 */
[----:B------:R-:W-:-:S03]  /*b1ad0*/  F2FP.SATFINITE.E4M3.F32.PACK_AB_MERGE_C R67, R67, R93, RZ ;  /* 0x0000005d4343723e */ /* 0x000fc600048070ff */
[----:B------:R-:W4:Y:S04]  /*b1ae0*/  LDL.LU R93, [R1+0x38e0] ;  /* 0x0038e000015d7983 */ /* 0x000f280000300800 */
[----:B------:R4:W-:Y:S01]  /*b1af0*/  STL [R1+0x520], R67 ;  /* 0x0005204301007387 */ /* 0x0009e20000100800 */
[----:B------:R-:W-:Y:S02]  /*b1b00*/  F2FP.SATFINITE.E4M3.F32.PACK_AB_MERGE_C R77, R77, R78, RZ ;  /* 0x0000004e4d4d723e */ /* 0x000fe400048070ff */
[----:B------:R-:W-:Y:S02]  /*b1b10*/  F2FP.SATFINITE.E4M3.F32.PACK_AB_MERGE_C R71, R71, R72, RZ ;  /* 0x000000484747723e */ /* 0x000fe400048070ff */
[----:B------:R-:W-:Y:S02]  /*b1b20*/  F2FP.SATFINITE.E4M3.F32.PACK_AB_MERGE_C R78, R9, R8, RZ ;  /* 0x00000008094e723e */ /* 0x000fe400048070ff */
[----:B---3--:R-:W-:-:S02]  /*b1b30*/  F2FP.SATFINITE.E4M3.F32.PACK_AB_MERGE_C R83, R83, R84, RZ ;  /* 0x000000545353723e */ /* 0x008fc400048070ff */
[----:B--2---:R-:W-:Y:S02]  /*b1b40*/  F2FP.SATFINITE.E4M3.F32.PACK_AB_MERGE_C R89, R89, R90, RZ ;  /* 0x0000005a5959723e */ /* 0x004fe400048070ff */
[----:B----4-:R-:W-:Y:S02]  /*b1b50*/  F2FP.SATFINITE.E4M3.F32.PACK_AB_MERGE_C R67, R93, R66, RZ ;  /* 0x000000425d43723e */ /* 0x010fe400048070ff */
[----:B------:R-:W-:-:S03]  /*b1b60*/  F2FP.SATFINITE.E4M3.F32.PACK_AB_MERGE_C R66, R91, R92, RZ ;  /* 0x0000005c5b42723e */ /* 0x000fc600048070ff */
[----:B------:R0:W-:Y:S04]  /*b1b70*/  STL [R1+0x528], R67 ;  /* 0x0005284301007387 */ /* 0x0001e80000100800 */
[----:B------:R1:W-:Y:S01]  /*b1b80*/  STL [R1+0x538], R66 ;  /* 0x0005384201007387 */ /* 0x0003e20000100800 */
[----:B0-----:R-:W-:-:S03]  /*b1b90*/  F2FP.SATFINITE.E4M3.F32.PACK_AB_MERGE_C R67, R87, R88, RZ ;  /* 0x000000585743723e */ /* 0x001fc600048070ff */
[----:B------:R-:W-:Y:S01]  /*b1ba0*/  STL [R1+0x540], R89 ;  /* 0x0005405901007387 */ /* 0x000fe20000100800 */
[----:B-1----:R-:W-:-:S03]  /*b1bb0*/  F2FP.SATFINITE.E4M3.F32.PACK_AB_MERGE_C R66, R85, R86, RZ ;  /* 0x000000565542723e */ /* 0x002fc600048070ff */
        /* <DEDUP_REMOVED lines=14> */
[----:B-1----:R-:W-:Y:S02]  /*b1ca0*/  F2FP.SATFINITE.E4M3.F32.PACK_AB_MERGE_C R66, R3, R68, RZ ;  /* 0x000000440342723e */ /* 0x002fe400048070ff */
[----:B------:R-:W-:Y:S01]  /*b1cb0*/  F2FP.SATFINITE.E4M3.F32.PACK_AB_MERGE_C R3, R0, R2, RZ ;  /* 0x000000020003723e */ /* 0x000fe200048070ff */
[----:B------:R-:W-:Y:S01]  /*b1cc0*/  STL [R1+0x590], R67 ;  /* 0x0005904301007387 */ /* 0x000fe20000100800 */
[----:B------:R-:W-:Y:S02]  /*b1cd0*/  F2FP.SATFINITE.E4M3.F32.PACK_AB_MERGE_C R2, R5, R4, RZ ;  /* 0x000000040502723e */ /* 0x000fe400048070ff */
[----:B------:R-:W-:Y:S01]  /*b1ce0*/  F2FP.SATFINITE.E4M3.F32.PACK_AB_MERGE_C R0, R7, R6, RZ ;  /* 0x000000060700723e */ /* 0x000fe200048070ff */
[----:B------:R-:W-:Y:S04]  /*b1cf0*/  STL [R1+0x58c], R66 ;  /* 0x00058c4201007387 */ /* 0x000fe80000100800 */
[----:B------:R0:W-:Y:S04]  /*b1d00*/  STL [R1+0x588], R3 ;  /* 0x0005880301007387 */ /* 0x0001e80000100800 */
[----:B------:R1:W-:Y:S04]  /*b1d10*/  STL [R1+0x100], R2 ;  /* 0x0001000201007387 */ /* 0x0003e80000100800 */
[----:B------:R-:W-:Y:S01]  /*b1d20*/  STL [R1+0x37e4], R78 ;  /* 0x0037e44e01007387 */ /* 0x000fe20000100800 */
[----:B0-----:R-:W-:-:S03]  /*b1d30*/  F2FP.SATFINITE.E4M3.F32.PACK_AB_MERGE_C R3, R11, R10, RZ ;  /* 0x0000000a0b03723e */ /* 0x001fc600048070ff */
[----:B------:R0:W-:Y:S01]  /*b1d40*/  STL [R1+0x104], R0 ;  /* 0x0001040001007387 */ /* 0x0001e20000100800 */
[----:B-1----:R-:W-:-:S03]  /*b1d50*/  F2FP.SATFINITE.E4M3.F32.PACK_AB_MERGE_C R2, R13, R12, RZ ;  /* 0x0000000c0d02723e */ /* 0x002fc600048070ff */
[----:B------:R1:W-:Y:S01]  /*b1d60*/  STL [R1+0x114], R3 ;  /* 0x0001140301007387 */ /* 0x0003e20000100800 */
[----:B0-----:R-:W-:-:S03]  /*b1d70*/  F2FP.SATFINITE.E4M3.F32.PACK_AB_MERGE_C R0, R15, R14, RZ ;  /* 0x0000000e0f00723e */ /* 0x001fc600048070ff */
[----:B------:R0:W-:Y:S01]  /*b1d80*/  STL [R1+0x120], R2 ;  /* 0x0001200201007387 */ /* 0x0001e20000100800 */
[----:B-1----:R-:W-:-:S03]  /*b1d90*/  F2FP.SATFINITE.E4M3.F32.PACK_AB_MERGE_C R3, R17, R16, RZ ;  /* 0x000000101103723e */ /* 0x002fc600048070ff */
[----:B------:R1:W-:Y:S01]  /*b1da0*/  STL [R1+0x12c], R0 ;  /* 0x00012c0001007387 */ /* 0x0003e20000100800 */
[----:B0-----:R-:W-:-:S03]  /*b1db0*/  F2FP.SATFINITE.E4M3.F32.PACK_AB_MERGE_C R2, R19, R18, RZ ;  /* 0x000000121302723e */ /* 0x001fc600048070ff */
[----:B------:R-:W-:Y:S01]  /*b1dc0*/  STL [R1+0x134], R3 ;  /* 0x0001340301007387 */ /* 0x000fe20000100800 */
[----:B-1----:R-:W-:-:S03]  /*b1dd0*/  F2FP.SATFINITE.E4M3.F32.PACK_AB_MERGE_C R0, R21, R20, RZ ;  /* 0x000000141500723e */ /* 0x002fc600048070ff */
[----:B------:R-:W-:Y:S04]  /*b1de0*/  STL.64 [R1+0x38d8], R64 ;  /* 0x0038d84001007387 */ /* 0x000fe80000100a00 */
[----:B------:R-:W-:Y:S04]  /*b1df0*/  STL [R1+0x13c], R2 ;  /* 0x00013c0201007387 */ /* 0x000fe80000100800 */
[----:B------:R-:W-:Y:S04]  /*b1e00*/  STL.64 [R1+0x38d0], R62 ;  /* 0x0038d03e01007387 */ /* 0x000fe80000100a00 */
[----:B------:R-:W-:Y:S04]  /*b1e10*/  STL [R1+0x144], R0 ;  /* 0x0001440001007387 */ /* 0x000fe80000100800 */
        /* <DEDUP_REMOVED lines=19> */
[----:B------:R0:W-:Y:S02]  /*b1f50*/  STL.64 [R1+0x3830], R22 ;  /* 0x0038301601007387 */ /* 0x0001e40000100a00 */
[----:B0-----:R-:W0:Y:S02]  /*b1f60*/  LDTM.x64 R4, tmem[UR6+0x140] ;  /* 0x00014006000479ee */ /* 0x001e240008340000 */
[----:B0-----:R-:W-:Y:S04]  /*b1f70*/  STL [R1+0xc], R7 ;  /* 0x00000c0701007387 */ /* 0x001fe80000100800 */
        /* <DEDUP_REMOVED lines=28> */
[----:B------:R1:W-:Y:S04]  /*b2140*/  STL.64 [R1+0xf8], R66 ;  /* 0x0000f84201007387 */ /* 0x0003e80000100a00 */
[----:B0-----:R-:W2:Y:S04]  /*b2150*/  LDL.LU.64 R64, [R1+0x38d8] ;  /* 0x0038d80001407983 */ /* 0x001ea80000300a00 */
        /* <DEDUP_REMOVED lines=16> */
[----:B------:R-:W2:Y:S01]  /*b2260*/  LDL.LU.64 R30, [R1+0x3850] ;  /* 0x00385000011e7983 */ /* 0x000ea20000300a00 */
[----:B------:R-:W-:-:S03]  /*b2270*/  IMAD.MOV.U32 R71, RZ, RZ, R20 ;  /* 0x000000ffff477224 */ /* 0x000fc600078e0014 */
[----:B------:R-:W2:Y:S04]  /*b2280*/  LDL.LU.64 R28, [R1+0x3848] ;  /* 0x00384800011c7983 */ /* 0x000ea80000300a00 */
        /* <DEDUP_REMOVED lines=34> */
[----:B------:R-:W-:-:S03]  /*b24b0*/  IMAD.MOV.U32 R70, RZ, RZ, R21 ;  /* 0x000000ffff467224 */ /* 0x000fc600078e0015 */
[----:B------:R-:W4:Y:S01]  /*b24c0*/  LDL.LU R79, [R1+0xcc] ;  /* 0x0000cc00014f7983 */ /* 0x000f220000300800 */
[----:B------:R-:W-:-:S03]  /*b24d0*/  IMAD.MOV.U32 R21, RZ, RZ, R6 ;  /* 0x000000ffff157224 */ /* 0x000fc600078e0006 */
[----:B------:R-:W4:Y:S01]  /*b24e0*/  LDL.LU R75, [R1+0xd0] ;  /* 0x0000d000014b7983 */ /* 0x000f220000300800 */
[----:B------:R-:W-:-:S03]  /*b24f0*/  IMAD.MOV.U32 R68, RZ, RZ, R5 ;  /* 0x000000ffff447224 */ /* 0x000fc600078e0005 */
[----:B------:R-:W4:Y:S04]  /*b2500*/  LDL.LU R74, [R1+0xd4] ;  /* 0x0000d400014a7983 */ /* 0x000f280000300800 */
[----:B------:R-:W4:Y:S01]  /*b2510*/  LDL.LU R73, [R1+0xd8] ;  /* 0x0000d80001497983 */ /* 0x000f220000300800 */
[----:B------:R-:W-:-:S03]  /*b2520*/  IMAD.MOV.U32 R69, RZ, RZ, R4 ;  /* 0x000000ffff457224 */ /* 0x000fc600078e0004 */
[----:B------:R-:W4:Y:S04]  /*b2530*/  LDL.LU R7, [R1+0xdc] ;  /* 0x0000dc0001077983 */ /* 0x000f280000300800 */
[----:B------:R-:W4:Y:S04]  /*b2540*/  LDL.LU R6, [R1+0xe0] ;  /* 0x0000e00001067983 */ /* 0x000f280000300800 */
[----:B------:R-:W4:Y:S04]  /*b2550*/  LDL.LU R5, [R1+0xe4] ;  /* 0x0000e40001057983 */ /* 0x000f280000300800 */
[----:B-1----:R-:W4:Y:S04]  /*b2560*/  LDL.LU R66, [R1+0x3828] ;  /* 0x0038280001427983 */ /* 0x002f280000300800 */
[----:B------:R-:W4:Y:S04]  /*b2570*/  LDL.LU R4, [R1+0xe8] ;  /* 0x0000e80001047983 */ /* 0x000f280000300800 */
[----:B------:R-:W4:Y:S04]  /*b2580*/  LDL.LU R67, [R1+0x3824] ;  /* 0x0038240001437983 */ /* 0x000f280000300800 */
[----:B------:R-:W4:Y:S04]  /*b2590*/  LDL.LU R3, [R1+0xec] ;  /* 0x0000ec0001037983 */ /* 0x000f280000300800 */
[----:B------:R-:W4:Y:S04]  /*b25a0*/  LDL.LU R2, [R1+0xf0] ;  /* 0x0000f00001027983 */ /* 0x000f280000300800 */
[----:B------:R-:W4:Y:S01]  /*b25b0*/  LDL.LU R0, [R1+0xf4] ;  /* 0x0000f40001007983 */ /* 0x000f220000300800 */
[----:B--2---:R-:W-:-:S02]  /*b25c0*/  F2FP.SATFINITE.E4M3.F32.PACK_AB_MERGE_C R24, R25, R24, RZ ;  /* 0x000000181918723e */ /* 0x004fc400048070ff */
[----:B---3--:R-:W-:Y:S02]  /*b25d0*/  F2FP.SATFINITE.E4M3.F32.PACK_AB_MERGE_C R22, R23, R22, RZ ;  /* 0x000000161716723e */ /* 0x008fe400048070ff */
[----:B------:R-:W-:Y:S02]  /*b25e0*/  F2FP.SATFINITE.E4M3.F32.PACK_AB_MERGE_C R23, R27, R26, RZ ;  /* 0x0000001a1b17723e */ /* 0x000fe400048070ff */
[----:B----4-:R-:W-:Y:S02]  /*b25f0*/  F2FP.SATFINITE.E4M3.F32.PACK_AB_MERGE_C R20, R20, R21, RZ ;  /* 0x000000151414723e */ /* 0x010fe400048070ff */
[----:B------:R-:W-:Y:S02]  /*b2600*/  F2FP.SATFINITE.E4M3.F32.PACK_AB_MERGE_C R18, R18, R19, RZ ;  /* 0x000000131212723e */ /* 0x000fe400048070ff */
[----:B------:R-:W-:Y:S02]  /*b2610*/  F2FP.SATFINITE.E4M3.F32.PACK_AB_MERGE_C R16, R16, R17, RZ ;  /* 0x000000111010723e */ /* 0x000fe400048070ff */
[----:B------:R-:W-:-:S02]  /*b2620*/  F2FP.SATFINITE.E4M3.F32.PACK_AB_MERGE_C R14, R14, R15, RZ ;  /* 0x0000000f0e0e723e */ /* 0x000fc400048070ff */
[----:B------:R-:W-:Y:S01]  /*b2630*/  F2FP.SATFINITE.E4M3.F32.PACK_AB_MERGE_C R12, R12, R13, RZ ;  /* 0x0000000d0c0c723e */ /* 0x000fe200048070ff */
        /* <DEDUP_REMOVED lines=36> */
[----:B------:R0:W-:Y:S04]  /*b2880*/  STL [R1+0x1d8], R23 ;  /* 0x0001d81701007387 */ /* 0x0001e80000100800 */
[----:B------:R1:W-:Y:S04]  /*b2890*/  STL [R1+0x1e4], R22 ;  /* 0x0001e41601007387 */ /* 0x0003e80000100800 */
[----:B------:R-:W2:Y:S04]  /*b28a0*/  LDL.LU R85, [R1+0x48] ;  /* 0x0000480001557983 */ /* 0x000ea80000300800 */
[----:B------:R-:W2:Y:S04]  /*b28b0*/  LDL.LU R86, [R1+0x4c] ;  /* 0x00004c0001567983 */ /* 0x000ea80000300800 */
[----:B------:R-:W3:Y:S04]  /*b28c0*/  LDL.LU R87, [R1+0x50] ;  /* 0x0000500001577983 */ /* 0x000ee80000300800 */
[----:B------:R-:W3:Y:S04]  /*b28d0*/  LDL.LU R88, [R1+0x54] ;  /* 0x0000540001587983 */ /* 0x000ee80000300800 */
[----:B------:R-:W4:Y:S01]  /*b28e0*/  LDL.LU R89, [R1+0x58] ;  /* 0x0000580001597983 */ /* 0x000f220000300800 */
[----:B0-----:R-:W-:-:S03]  /*b28f0*/  F2FP.SATFINITE.E4M3.F32.PACK_AB_MERGE_C R23, R49, R48, RZ ;  /* 0x000000303117723e */ /* 0x001fc600048070ff */
[----:B------:R-:W4:Y:S01]  /*b2900*/  LDL.LU R90, [R1+0x5c] ;  /* 0x00005c00015a7983 */ /* 0x000f220000300800 */
[----:B-1----:R-:W-:-:S03]  /*b2910*/  F2FP.SATFINITE.E4M3.F32.PACK_AB_MERGE_C R22, R51, R50, RZ ;  /* 0x000000323316723e */ /* 0x002fc600048070ff */
[----:B------:R-:W4:Y:S04]  /*b2920*/  LDL.LU R91, [R1+0x60] ;  /* 0x00006000015b7983 */ /* 0x000f280000300800 */
[----:B------:R-:W4:Y:S04]  /*b2930*/  LDL.LU R92, [R1+0x64] ;  /* 0x00006400015c7983 */ /* 0x000f280000300800 */
[----:B------:R-:W4:Y:S04]  /*b2940*/  LDL.LU R93, [R1+0x68] ;  /* 0x00006800015d7983 */ /* 0x000f280000300800 */
[----:B------:R-:W4:Y:S01]  /*b2950*/  LDL.LU R72, [R1+0x6c] ;  /* 0x00006c0001487983 */ /* 0x000f220000300800 */
[----:B------:R-:W-:-:S03]  /*b2960*/  F2FP.SATFINITE.E4M3.F32.PACK_AB_MERGE_C R24, R53, R52, RZ ;  /* 0x000000343518723e */ /* 0x000fc600048070ff */
[----:B------:R-:W4:Y:S04]  /*b2970*/  LDL.LU R76, [R1+0x70] ;  /* 0x00007000014c7983 */ /* 0x000f280000300800 */
[----:B------:R-:W4:Y:S04]  /*b2980*/  LDL.LU R77, [R1+0x74] ;  /* 0x00007400014d7983 */ /* 0x000f280000300800 */
[----:B------:R-:W4:Y:S04]  /*b2990*/  LDL.LU R78, [R1+0x78] ;  /* 0x00007800014e7983 */ /* 0x000f280000300800 */
[----:B------:R0:W-:Y:S04]  /*b29a0*/  STL [R1+0x1f0], R23 ;  /* 0x0001f01701007387 */ /* 0x0001e80000100800 */
        /* <DEDUP_REMOVED lines=9> */
[----:B------:R-:W-:-:S03]  /*b2a40*/  F2FP.SATFINITE.E4M3.F32.PACK_AB_MERGE_C R22, R63, R62, RZ ;  /* 0x0000003e3f16723e */ /* 0x000fc600048070ff */
[----:B------:R1:W-:Y:S04]  /*b2a50*/  STL [R1+0x230], R23 ;  /* 0x0002301701007387 */ /* 0x0003e80000100800 */
[----:B------:R1:W-:Y:S01]  /*b2a60*/  STL [R1+0x238], R22 ;  /* 0x0002381601007387 */ /* 0x0003e20000100800 */
[----:B0-----:R-:W-:Y:S02]  /*b2a70*/  F2FP.SATFINITE.E4M3.F32.PACK_AB_MERGE_C R24, R65, R64, RZ ;  /* 0x000000404118723e */ /* 0x001fe400048070ff */
[----:B-1----:R-:W-:-:S03]  /*b2a80*/  F2FP.SATFINITE.E4M3.F32.PACK_AB_MERGE_C R23, R67, R66, RZ ;  /* 0x000000424317723e */ /* 0x002fc600048070ff */
[----:B------:R-:W-:Y:S01]  /*b2a90*/  STL [R1+0x244], R24 ;  /* 0x0002441801007387 */ /* 0x000fe20000100800 */
[----:B------:R-:W-:-:S03]  /*b2aa0*/  F2FP.SATFINITE.E4M3.F32.PACK_AB_MERGE_C R22, R68, R69, RZ ;  /* 0x000000454416723e */ /* 0x000fc600048070ff */
[----:B------:R-:W-:Y:S01]  /*b2ab0*/  STL [R1+0x24c], R23 ;  /* 0x00024c1701007387 */ /* 0x000fe20000100800 */
[----:B------:R-:W-:Y:S01]  /*b2ac0*/  IMAD.MOV.U32 R83, RZ, RZ, R71 ;  /* 0x000000ffff537224 */ /* 0x000fe200078e0047 */
[----:B------:R-:W-:Y:S02]  /*b2ad0*/  F2FP.SATFINITE.E4M3.F32.PACK_AB_MERGE_C R71, R8, R9, RZ ;  /* 0x000000090847723e */ /* 0x000fe400048070ff */
[----:B------:R-:W-:Y:S01]  /*b2ae0*/  STL [R1+0x258], R22 ;  /* 0x0002581601007387 */ /* 0x000fe20000100800 */
[----:B------:R-:W-:-:S03]  /*b2af0*/  F2FP.SATFINITE.E4M3.F32.PACK_AB_MERGE_C R10, R10, R11, RZ ;  /* 0x0000000b0a0a723e */ /* 0x000fc600048070ff */
[----:B------:R-:W-:Y:S04]  /*b2b00*/  STL [R1+0x260], R20 ;  /* 0x0002601401007387 */ /* 0x000fe80000100800 */
[----:B------:R-:W-:Y:S04]  /*b2b10*/  STL [R1+0x268], R18 ;  /* 0x0002681201007387 */ /* 0x000fe80000100800 */
[----:B------:R-:W-:Y:S01]  /*b2b20*/  STL [R1+0x270], R16 ;  /* 0x0002701001007387 */ /* 0x000fe20000100800 */
[----:B------:R-:W-:-:S03]  /*b2b30*/  IMAD.MOV.U32 R84, RZ, RZ, R70 ;  /* 0x000000ffff547224 */ /* 0x000fc600078e0046 */
        /* <DEDUP_REMOVED lines=43> */
[----:B------:R-:W-:-:S02]  /*b2df0*/  F2FP.SATFINITE.E4M3.F32.PACK_AB_MERGE_C R4, R3, R4, RZ ;  /* 0x000000040304723e */ /* 0x000fc400048070ff */
[----:B------:R-:W-:Y:S02]  /*b2e00*/  F2FP.SATFINITE.E4M3.F32.PACK_AB_MERGE_C R0, R0, R2, RZ ;  /* 0x000000020000723e */ /* 0x000fe400048070ff */
[----:B------:R-:W-:Y:S02]  /*b2e10*/  F2FP.SATFINITE.E4M3.F32.PACK_AB_MERGE_C R3, R9, R8, RZ ;  /* 0x000000080903723e */ /* 0x000fe400048070ff */
[----:B------:R-:W-:Y:S01]  /*b2e20*/  F2FP.SATFINITE.E4M3.F32.PACK_AB_MERGE_C R2, R11, R10, RZ ;  /* 0x0000000a0b02723e */ /* 0x000fe200048070ff */
[----:B------:R-:W0:Y:S01]  /*b2e30*/  LDC R9, c[0x0][0x3b4] ;  /* 0x0000ed00ff097b82 */ /* 0x000e220000000800 */
[----:B---3--:R-:W-:-:S07]  /*b2e40*/  F2FP.SATFINITE.E4M3.F32.PACK_AB_MERGE_C R87, R87, R88, RZ ;  /* 0x000000585757723e */ /* 0x008fce00048070ff */
[----:B------:R-:W1:Y:S01]  /*b2e50*/  LDC R11, c[0x0][0x3b8] ;  /* 0x0000ee00ff0b7b82 */ /* 0x000e620000000800 */
[----:B--2---:R-:W-:-:S07]  /*b2e60*/  F2FP.SATFINITE.E4M3.F32.PACK_AB_MERGE_C R93, R93, R72, RZ ;  /* 0x000000485d5d723e */ /* 0x004fce00048070ff */
[----:B------:R-:W2:Y:S01]  /*b2e70*/  LDC R10, c[0x0][0x39c] ;  /* 0x0000e700ff0a7b82 */ /* 0x000ea20000000800 */
[----:B----4-:R-:W-:Y:S02]  /*b2e80*/  F2FP.SATFINITE.E4M3.F32.PACK_AB_MERGE_C R71, R78, R70, RZ ;  /* 0x000000464e47723e */ /* 0x010fe400048070ff */
[----:B------:R-:W3:Y:S01]  /*b2e90*/  LDL.LU R78, [R1+0x37e4] ;  /* 0x0037e400014e7983 */ /* 0x000ee20000300800 */
[----:B------:R-:W-:-:S03]  /*b2ea0*/  F2FP.SATFINITE.E4M3.F32.PACK_AB_MERGE_C R70, R76, R77, RZ ;  /* 0x0000004d4c46723e */ /* 0x000fc600048070ff */
[----:B------:R-:W4:Y:S04]  /*b2eb0*/  LDL.LU R77, [R1+0x37e0] ;  /* 0x0037e000014d7983 */ /* 0x000f280000300800 */
[----:B------:R0:W-:Y:S04]  /*b2ec0*/  STL [R1+0x4e4], R71 ;  /* 0x0004e44701007387 */ /* 0x0001e80000100800 */
[----:B------:R-:W2:Y:S04]  /*b2ed0*/  LDL.LU R76, [R1+0x37dc] ;  /* 0x0037dc00014c7983 */ /* 0x000ea80000300800 */
[----:B------:R-:W1:Y:S01]  /*b2ee0*/  LDL.LU R72, [R1+0x37d8] ;  /* 0x0037d80001487983 */ /* 0x000e620000300800 */
[----:B0-----:R-:W-:-:S03]  /*b2ef0*/  F2FP.SATFINITE.E4M3.F32.PACK_AB_MERGE_C R71, R91, R92, RZ ;  /* 0x0000005c5b47723e */ /* 0x001fc600048070ff */
[----:B------:R0:W-:Y:S04]  /*b2f00*/  STL [R1+0x4e8], R70 ;  /* 0x0004e84601007387 */ /* 0x0001e80000100800 */
[----:B------:R-:W-:Y:S01]  /*b2f10*/  STL [R1+0x4ec], R93 ;  /* 0x0004ec5d01007387 */ /* 0x000fe20000100800 */
[----:B0-----:R-:W-:-:S03]  /*b2f20*/  F2FP.SATFINITE.E4M3.F32.PACK_AB_MERGE_C R70, R89, R90, RZ ;  /* 0x0000005a5946723e */ /* 0x001fc600048070ff */
[----:B------:R0:W-:Y:S04]  /*b2f30*/  STL [R1+0x4f0], R71 ;  /* 0x0004f04701007387 */ /* 0x0001e80000100800 */
[----:B------:R0:W-:Y:S02]  /*b2f40*/  STL [R1+0x4f4], R70 ;  /* 0x0004f44601007387 */ /* 0x0001e40000100800 */
[----:B0-----:R-:W-:Y:S02]  /*b2f50*/  F2FP.SATFINITE.E4M3.F32.PACK_AB_MERGE_C R71, R85, R86, RZ ;  /* 0x000000565547723e */ /* 0x001fe400048070ff */
[----:B------:R-:W-:Y:S01]  /*b2f60*/  STL [R1+0x4fc], R87 ;  /* 0x0004fc5701007387 */ /* 0x000fe20000100800 */
[----:B------:R-:W-:-:S03]  /*b2f70*/  F2FP.SATFINITE.E4M3.F32.PACK_AB_MERGE_C R70, R83, R84, RZ ;  /* 0x000000545346723e */ /* 0x000fc600048070ff */
[----:B------:R0:W-:Y:S04]  /*b2f80*/  STL [R1+0x504], R71 ;  /* 0x0005044701007387 */ /* 0x0001e80000100800 */
[----:B------:R0:W-:Y:S02]  /*b2f90*/  STL [R1+0x50c], R70 ;  /* 0x00050c4601007387 */ /* 0x0001e40000100800 */
[----:B0-----:R-:W-:Y:S02]  /*b2fa0*/  F2FP.SATFINITE.E4M3.F32.PACK_AB_MERGE_C R71, R79, R80, RZ ;  /* 0x000000504f47723e */ /* 0x001fe400048070ff */
[----:B------:R-:W-:Y:S01]  /*b2fb0*/  STL [R1+0x514], R81 ;  /* 0x0005145101007387 */ /* 0x000fe20000100800 */
[----:B------:R-:W-:-:S03]  /*b2fc0*/  F2FP.SATFINITE.E4M3.F32.PACK_AB_MERGE_C R70, R74, R75, RZ ;  /* 0x0000004b4a46723e */ /* 0x000fc600048070ff */
[----:B------:R-:W-:Y:S04]  /*b2fd0*/  STL [R1+0x51c], R71 ;  /* 0x00051c4701007387 */ /* 0x000fe80000100800 */
[----:B------:R-:W-:Y:S04]  /*b2fe0*/  STL [R1+0x524], R70 ;  /* 0x0005244601007387 */ /* 0x000fe80000100800 */
[----:B------:R-:W-:Y:S04]  /*b2ff0*/  STL [R1+0x530], R7 ;  /* 0x0005300701007387 */ /* 0x000fe80000100800 */
[----:B------:R-:W-:Y:S04]  /*b3000*/  STL [R1+0x53c], R5 ;  /* 0x00053c0501007387 */ /* 0x000fe80000100800 */
[----:B------:R-:W-:Y:S04]  /*b3010*/  STL [R1+0x534], R4 ;  /* 0x0005340401007387 */ /* 0x000fe80000100800 */
[----:B------:R0:W-:Y:S04]  /*b3020*/  STL [R1+0x52c], R0 ;  /* 0x00052c0001007387 */ /* 0x0001e80000100800 */
[----:B------:R0:W-:Y:S04]  /*b3030*/  STL [R1+0x28], R3 ;  /* 0x0000280301007387 */ /* 0x0001e80000100800 */
[----:B------:R0:W-:Y:S02]  /*b3040*/  STL [R1+0x2c], R2 ;  /* 0x00002c0201007387 */ /* 0x0001e40000100800 */
[----:B0-----:R-:W-:-:S02]  /*b3050*/  F2FP.SATFINITE.E4M3.F32.PACK_AB_MERGE_C R0, R13, R12, RZ ;  /* 0x0000000c0d00723e */ /* 0x001fc400048070ff */
[----:B------:R-:W-:Y:S01]  /*b3060*/  F2FP.SATFINITE.E4M3.F32.PACK_AB_MERGE_C R71, R27, R26, RZ ;  /* 0x0000001a1b47723e */ /* 0x000fe200048070ff */
[----:B------:R-:W0:Y:S01]  /*b3070*/  LDC.64 R12, c[0x0][0x398] ;  /* 0x0000e600ff0c7b82 */ /* 0x000e220000000a00 */
[----:B------:R-:W-:Y:S01]  /*b3080*/  F2FP.SATFINITE.E4M3.F32.PACK_AB_MERGE_C R3, R15, R14, RZ ;  /* 0x0000000e0f03723e */ /* 0x000fe200048070ff */
[----:B------:R0:W-:Y:S01]  /*b3090*/  STL [R1+0x30], R0 ;  /* 0x0000300001007387 */ /* 0x0001e20000100800 */
[----:B------:R-:W-:-:S03]  /*b30a0*/  F2FP.SATFINITE.E4M3.F32.PACK_AB_MERGE_C R2, R17, R16, RZ ;  /* 0x000000101102723e */ /* 0x000fc600048070ff */
[----:B------:R0:W-:Y:S01]  /*b30b0*/  STL [R1+0x34], R3 ;  /* 0x0000340301007387 */ /* 0x0001e20000100800 */
[----:B------:R-:W-:Y:S01]  /*b30c0*/  F2FP.SATFINITE.E4M3.F32.PACK_AB_MERGE_C R4, R37, R36, RZ ;  /* 0x000000242504723e */ /* 0x000fe200048070ff */
[----:B------:R-:W0:Y:S02]  /*b30d0*/  LDC.64 R14, c[0x0][0x398] ;  /* 0x0000e600ff0e7b82 */ /* 0x000e240000000a00 */
[----:B------:R0:W-:Y:S02]  /*b30e0*/  STL [R1+0x38], R2 ;  /* 0x0000380201007387 */ /* 0x0001e40000100800 */
[----:B0-----:R-:W-:Y:S02]  /*b30f0*/  F2FP.SATFINITE.E4M3.F32.PACK_AB_MERGE_C R0, R19, R18, RZ ;  /* 0x000000121300723e */ /* 0x001fe400048070ff */
[----:B------:R-:W-:-:S03]  /*b3100*/  F2FP.SATFINITE.E4M3.F32.PACK_AB_MERGE_C R3, R21, R20, RZ ;  /* 0x000000141503723e */ /* 0x000fc600048070ff */
[----:B------:R0:W-:Y:S01]  /*b3110*/  STL [R1+0x3c], R0 ;  /* 0x00003c0001007387 */ /* 0x0001e20000100800 */
[----:B------:R-:W-:-:S03]  /*b3120*/  F2FP.SATFINITE.E4M3.F32.PACK_AB_MERGE_C R2, R23, R22, RZ ;  /* 0x000000161702723e */ /* 0x000fc600048070ff */
[----:B------:R-:W-:Y:S04]  /*b3130*/  STL [R1+0x40], R3 ;  /* 0x0000400301007387 */ /* 0x000fe80000100800 */
[----:B------:R0:W-:Y:S02]  /*b3140*/  STL [R1+0x44], R2 ;  /* 0x0000440201007387 */ /* 0x0001e40000100800 */
[----:B0-----:R-:W-:Y:S02]  /*b3150*/  F2FP.SATFINITE.E4M3.F32.PACK_AB_MERGE_C R0, R25, R24, RZ ;  /* 0x000000181900723e */ /* 0x001fe400048070ff */
[----:B------:R-:W-:Y:S04]  /*b3160*/  STL [R1+0x37a0], R71 ;  /* 0x0037a04701007387 */ /* 0x000fe80000100800 */
[----:B------:R0:W-:Y:S01]  /*b3170*/  STL [R1+0x48], R0 ;  /* 0x0000480001007387 */ /* 0x0001e20000100800 */
[----:B------:R-:W-:-:S02]  /*b3180*/  F2FP.SATFINITE.E4M3.F32.PACK_AB_MERGE_C R2, R29, R28, RZ ;  /* 0x0000001c1d02723e */ /* 0x000fc400048070ff */
[----:B------:R-:W-:-:S03]  /*b3190*/  F2FP.SATFINITE.E4M3.F32.PACK_AB_MERGE_C R3, R33, R32, RZ ;  /* 0x000000202103723e */ /* 0x000fc600048070ff */
[----:B------:R0:W-:Y:S02]  /*b31a0*/  STL [R1+0x50], R2 ;  /* 0x0000500201007387 */ /* 0x0001e40000100800 */
[----:B0-----:R-:W-:-:S05]  /*b31b0*/  F2FP.SATFINITE.E4M3.F32.PACK_AB_MERGE_C R0, R31, R30, RZ ;  /* 0x0000001e1f00723e */ /* 0x001fca00048070ff */
[----:B------:R0:W-:Y:S01]  /*b31c0*/  STL [R1+0x54], R0 ;  /* 0x0000540001007387 */ /* 0x0001e20000100800 */
[----:B------:R-:W-:-:S03]  /*b31d0*/  F2FP.SATFINITE.E4M3.F32.PACK_AB_MERGE_C R2, R35, R34, RZ ;  /* 0x000000222302723e */ /* 0x000fc600048070ff */
[----:B0-----:R-:W2:Y:S04]  /*b31e0*/  LDL R0, [R1+0x358] ;  /* 0x0003580001007983 */ /* 0x001ea80000100800 */
[----:B------:R0:W-:Y:S04]  /*b31f0*/  STL [R1+0x58], R3 ;  /* 0x0000580301007387 */ /* 0x0001e80000100800 */
[----:B------:R0:W-:Y:S02]  /*b3200*/  STL [R1+0x5c], R2 ;  /* 0x00005c0201007387 */ /* 0x0001e40000100800 */
[----:B0-----:R-:W-:-:S02]  /*b3210*/  F2FP.SATFINITE.E4M3.F32.PACK_AB_MERGE_C R3, R41, R40, RZ ;  /* 0x000000282903723e */ /* 0x001fc400048070ff */
[----:B------:R-:W-:Y:S01]  /*b3220*/  F2FP.SATFINITE.E4M3.F32.PACK_AB_MERGE_C R2, R39, R38, RZ ;  /* 0x000000262702723e */ /* 0x000fe200048070ff */
[----:B------:R0:W-:Y:S04]  /*b3230*/  STL [R1+0x60], R4 ;  /* 0x0000600401007387 */ /* 0x0001e80000100800 */
[----:B------:R0:W-:Y:S04]  /*b3240*/  STL [R1+0x64], R2 ;  /* 0x0000640201007387 */ /* 0x0001e80000100800 */
[----:B------:R-:W-:Y:S01]  /*b3250*/  STL [R1+0x68], R3 ;  /* 0x0000680301007387 */ /* 0x000fe20000100800 */
[----:B------:R-:W-:Y:S01]  /*b3260*/  F2FP.SATFINITE.E4M3.F32.PACK_AB_MERGE_C R6, R45, R44, RZ ;  /* 0x0000002c2d06723e */ /* 0x000fe200048070ff */
[----:B0-----:R-:W0:Y:S02]  /*b3270*/  LDC.64 R4, c[0x0][0x398] ;  /* 0x0000e600ff047b82 */ /* 0x001e240000000a00 */
[----:B------:R-:W3:Y:S01]  /*b3280*/  LDL R70, [R1+0x32c] ;  /* 0x00032c0001467983 */ /* 0x000ee20000100800 */
[----:B------:R-:W-:-:S02]  /*b3290*/  F2FP.SATFINITE.E4M3.F32.PACK_AB_MERGE_C R2, R43, R42, RZ ;  /* 0x0000002a2b02723e */ /* 0x000fc400048070ff */
[----:B------:R-:W-:Y:S02]  /*b32a0*/  F2FP.SATFINITE.E4M3.F32.PACK_AB_MERGE_C R8, R47, R46, RZ ;  /* 0x0000002e2f08723e */ /* 0x000fe400048070ff */
[----:B------:R-:W-:Y:S01]  /*b32b0*/  F2FP.SATFINITE.E4M3.F32.PACK_AB_MERGE_C R7, R49, R48, RZ ;  /* 0x000000303107723e */ /* 0x000fe200048070ff */
[----:B------:R0:W-:Y:S04]  /*b32c0*/  STL [R1+0x6c], R2 ;  /* 0x00006c0201007387 */ /* 0x0001e80000100800 */
[----:B------:R0:W-:Y:S04]  /*b32d0*/  STL [R1+0x70], R6 ;  /* 0x0000700601007387 */ /* 0x0001e80000100800 */
[----:B------:R0:W-:Y:S02]  /*b32e0*/  STL [R1+0x74], R8 ;  /* 0x0000740801007387 */ /* 0x0001e40000100800 */
[----:B0-----:R-:W0:Y:S01]  /*b32f0*/  LDC.64 R2, c[0x0][0x390] ;  /* 0x0000e400ff027b82 */ /* 0x001e220000000a00 */
[----:B------:R-:W-:Y:S01]  /*b3300*/  F2FP.SATFINITE.E4M3.F32.PACK_AB_MERGE_C R6, R51, R50, RZ ;  /* 0x000000323306723e */ /* 0x000fe200048070ff */
[----:B------:R0:W-:Y:S01]  /*b3310*/  STL [R1+0x78], R7 ;  /* 0x0000780701007387 */ /* 0x0001e20000100800 */
[----:B------:R-:W-:-:S03]  /*b3320*/  F2FP.SATFINITE.E4M3.F32.PACK_AB_MERGE_C R8, R53, R52, RZ ;  /* 0x000000343508723e */ /* 0x000fc600048070ff */
[----:B------:R0:W-:Y:S04]  /*b3330*/  STL [R1+0x7c], R6 ;  /* 0x00007c0601007387 */ /* 0x0001e80000100800 */
[----:B------:R0:W-:Y:S02]  /*b3340*/  STL [R1+0x80], R8 ;  /* 0x0000800801007387 */ /* 0x0001e40000100800 */
[----:B0-----:R-:W-:Y:S02]  /*b3350*/  F2FP.SATFINITE.E4M3.F32.PACK_AB_MERGE_C R7, R55, R54, RZ ;  /* 0x000000363707723e */ /* 0x001fe400048070ff */
[----:B------:R-:W-:-:S03]  /*b3360*/  F2FP.SATFINITE.E4M3.F32.PACK_AB_MERGE_C R6, R57, R56, RZ ;  /* 0x000000383906723e */ /* 0x000fc600048070ff */
[----:B------:R-:W-:Y:S01]  /*b3370*/  STL [R1+0x84], R7 ;  /* 0x0000840701007387 */ /* 0x000fe20000100800 */
[----:B------:R-:W-:-:S03]  /*b3380*/  F2FP.SATFINITE.E4M3.F32.PACK_AB_MERGE_C R8, R59, R58, RZ ;  /* 0x0000003a3b08723e */ /* 0x000fc600048070ff */
[----:B------:R0:W-:Y:S04]  /*b3390*/  STL [R1+0x88], R6 ;  /* 0x0000880601007387 */ /* 0x0001e80000100800 */
[----:B------:R0:W-:Y:S04]  /*b33a0*/  STL [R1+0x8c], R8 ;  /* 0x00008c0801007387 */ /* 0x0001e80000100800 */
[----:B------:R-:W-:Y:S01]  /*b33b0*/  STL [R1+0x20], R12 ;  /* 0x0000200c01007387 */ /* 0x000fe20000100800 */
[----:B0-----:R-:W0:Y:S01]  /*b33c0*/  LDC.64 R6, c[0x0][0x398] ;  /* 0x0000e600ff067b82 */ /* 0x001e220000000a00 */
[----:B------:R-:W-:-:S05]  /*b33d0*/  F2FP.SATFINITE.E4M3.F32.PACK_AB_MERGE_C R8, R61, R60, RZ ;  /* 0x0000003c3d08723e */ /* 0x000fca00048070ff */
[----:B------:R-:W-:Y:S04]  /*b33e0*/  STL [R1+0x90], R8 ;  /* 0x0000900801007387 */ /* 0x000fe80000100800 */
[----:B------:R0:W-:Y:S02]  /*b33f0*/  STL [R1+0x18], R14 ;  /* 0x0000180e01007387 */ /* 0x0001e40000100800 */
[----:B0-----:R-:W-:-:S05]  /*b3400*/  F2FP.SATFINITE.E4M3.F32.PACK_AB_MERGE_C R14, R63, R62, RZ ;  /* 0x0000003e3f0e723e */ /* 0x001fca00048070ff */
[----:B------:R0:W-:Y:S02]  /*b3410*/  STL [R1+0x94], R14 ;  /* 0x0000940e01007387 */ /* 0x0001e40000100800 */
[----:B0-----:R-:W-:Y:S01]  /*b3420*/  F2FP.SATFINITE.E4M3.F32.PACK_AB_MERGE_C R14, R69, R68, RZ ;  /* 0x00000044450e723e */ /* 0x001fe200048070ff */
[----:B------:R-:W-:Y:S01]  /*b3430*/  IMAD.MOV.U32 R12, RZ, RZ, R15 ;  /* 0x000000ffff0c7224 */ /* 0x000fe200078e000f */
[----:B------:R-:W-:Y:S02]  /*b3440*/  F2FP.SATFINITE.E4M3.F32.PACK_AB_MERGE_C R16, R65, R64, RZ ;  /* 0x000000404110723e */ /* 0x000fe400048070ff */
[----:B------:R-:W-:-:S03]  /*b3450*/  F2FP.SATFINITE.E4M3.F32.PACK_AB_MERGE_C R15, R67, R66, RZ ;  /* 0x00000042430f723e */ /* 0x000fc600048070ff */
[----:B------:R0:W-:Y:S04]  /*b3460*/  STL [R1+0x98], R16 ;  /* 0x0000981001007387 */ /* 0x0001e80000100800 */
[----:B------:R-:W-:Y:S04]  /*b3470*/  STL [R1+0x9c], R15 ;  /* 0x00009c0f01007387 */ /* 0x000fe80000100800 */
[----:B------:R-:W-:Y:S01]  /*b3480*/  STL [R1+0xa0], R14 ;  /* 0x0000a00e01007387 */ /* 0x000fe20000100800 */
[----:B0-----:R-:W0:Y:S01]  /*b3490*/  LDC.64 R16, c[0x0][0x398] ;  /* 0x0000e600ff107b82 */ /* 0x001e220000000a00 */
[----:B-1----:R-:W-:-:S04]  /*b34a0*/  IMAD R88, R72, R11, RZ ;  /* 0x0000000b48587224 */ /* 0x002fc800078e02ff */
[----:B------:R-:W-:Y:S02]  /*b34b0*/  IMAD.IADD R80, R88, 0x1, R11 ;  /* 0x0000000158507824 */ /* 0x000fe400078e020b */
[C---:B--2---:R-:W-:Y:S01]  /*b34c0*/  IMAD R75, R0.reuse, R9, RZ ;  /* 0x00000009004b7224 */ /* 0x044fe200078e02ff */
[----:B------:R-:W-:-:S04]  /*b34d0*/  ISETP.GE.AND P3, PT, R0, R4, PT ;  /* 0x000000040000720c */ /* 0x000fc80003f66270 */
[----:B------:R-:W-:-:S04]  /*b34e0*/  IADD3 R74, P1, PT, R75, R2, RZ ;  /* 0x000000024b4a7210 */ /* 0x000fc80007f3e0ff */
[----:B------:R-:W-:Y:S02]  /*b34f0*/  LEA.HI.X.SX32 R75, R75, R3, 0x1, P1 ;  /* 0x000000034b4b7211 */ /* 0x000fe400008f0eff */
[----:B------:R-:W-:Y:S01]  /*b3500*/  ISETP.GE.AND P1, PT, R72, R7, PT ;  /* 0x000000074800720c */ /* 0x000fe20003f26270 */
[----:B---3--:R-:W-:-:S04]  /*b3510*/  IMAD R8, R70, R9, RZ ;  /* 0x0000000946087224 */ /* 0x008fc800078e02ff */
[----:B------:R-:W-:-:S04]  /*b3520*/  IMAD R69, R9, 0x100, R8 ;  /* 0x0000010009457824 */ /* 0x000fc800078e0208 */
[----:B------:R-:W-:Y:S01]  /*b3530*/  IMAD R9, R9, 0x80, R69 ;  /* 0x0000008009097824 */ /* 0x000fe200078e0245 */
[-C--:B------:R-:W-:Y:S02]  /*b3540*/  IADD3 R73, P5, PT, R69, R2.reuse, RZ ;  /* 0x0000000245497210 */ /* 0x080fe40007fbe0ff */
[CC--:B------:R-:W-:Y:S02]  /*b3550*/  IADD3 R0, P0, PT, R8.reuse, R2.reuse, RZ ;  /* 0x0000000208007210 */ /* 0x0c0fe40007f1e0ff */
[----:B------:R-:W-:Y:S02]  /*b3560*/  IADD3 R2, P6, PT, R9, R2, RZ ;  /* 0x0000000209027210 */ /* 0x000fe40007fde0ff */
[-C--:B------:R-:W-:Y:S02]  /*b3570*/  LEA.HI.X.SX32 R69, R69, R3.reuse, 0x1, P5 ;  /* 0x0000000345457211 */ /* 0x080fe400028f0eff */
[----:B------:R-:W-:Y:S02]  /*b3580*/  LEA.HI.X.SX32 R68, R8, R3, 0x1, P0 ;  /* 0x0000000308447211 */ /* 0x000fe400000f0eff */
[----:B------:R-:W-:-:S02]  /*b3590*/  ISETP.GE.AND P5, PT, R70, R6, PT ;  /* 0x000000064600720c */ /* 0x000fc40003fa6270 */
[----:B------:R-:W-:Y:S01]  /*b35a0*/  LEA.HI.X.SX32 R3, R9, R3, 0x1, P6 ;  /* 0x0000000309037211 */ /* 0x000fe200030f0eff */
[----:B------:R-:W1:Y:S08]  /*b35b0*/  LDC.64 R6, c[0x0][0x398] ;  /* 0x0000e600ff067b82 */ /* 0x000e700000000a00 */
[----:B------:R-:W2:Y:S01]  /*b35c0*/  LDC.64 R8, c[0x0][0x398] ;  /* 0x0000e600ff087b82 */ /* 0x000ea20000000a00 */
[----:B-1----:R-:W-:Y:S04]  /*b35d0*/  STL [R1+0x45c], R7 ;  /* 0x00045c0701007387 */ /* 0x002fe80000100800 */
[----:B--2---:R1:W-:Y:S02]  /*b35e0*/  STL.64 [R1+0x490], R8 ;  /* 0x0004900801007387 */ /* 0x0043e40000100a00 */
[----:B-1----:R-:W-:-:S02]  /*b35f0*/  IMAD.MOV.U32 R9, RZ, RZ, R6 ;  /* 0x000000ffff097224 */ /* 0x002fc400078e0006 */
[----:B------:R-:W1:Y:S01]  /*b3600*/  LDC.64 R6, c[0x0][0x398] ;  /* 0x0000e600ff067b82 */ /* 0x000e620000000a00 */
[C---:B------:R-:W-:Y:S02]  /*b3610*/  ISETP.LT.AND P3, PT, R72.reuse, R13, !P3 ;  /* 0x0000000d4800720c */ /* 0x040fe40005f61270 */
[C---:B------:R-:W-:Y:S01]  /*b3620*/  ISETP.LT.AND P5, PT, R72.reuse, R12, !P5 ;  /* 0x0000000c4800720c */ /* 0x040fe20006fa1270 */
[----:B------:R-:W-:-:S04]  /*b3630*/  VIADD R4, R72, 0x2 ;  /* 0x0000000248047836 */ /* 0x000fc80000000000 */
[----:B------:R-:W2:Y:S01]  /*b3640*/  LDC.64 R12, c[0x0][0x398] ;  /* 0x0000e600ff0c7b82 */ /* 0x000ea20000000a00 */
[----:B------:R-:W-:Y:S02]  /*b3650*/  ISETP.GE.AND P0, PT, R4, R10, PT ;  /* 0x0000000a0400720c */ /* 0x000fe40003f06270 */
[----:B------:R-:W-:Y:S02]  /*b3660*/  SHF.R.S32.HI R4, RZ, 0x1f, R88 ;  /* 0x0000001fff047819 */ /* 0x000fe40000011458 */
[----:B------:R-:W-:-:S05]  /*b3670*/  IADD3 R92, P6, PT, R88, R74, RZ ;  /* 0x0000004a585c7210 */ /* 0x000fca0007fde0ff */
[----:B------:R-:W-:Y:S02]  /*b3680*/  IMAD.X R93, R4, 0x1, R75, P6 ;  /* 0x00000001045d7824 */ /* 0x000fe400030e064b */
[----:B-1----:R-:W-:Y:S01]  /*b3690*/  IMAD.MOV.U32 R8, RZ, RZ, R6 ;  /* 0x000000ffff087224 */ /* 0x002fe200078e0006 */
[C---:B------:R-:W-:Y:S01]  /*b36a0*/  IADD3 R6, P2, PT, R88.reuse, R0, RZ ;  /* 0x0000000058067210 */ /* 0x040fe20007f5e0ff */
[----:B------:R1:W-:Y:S01]  /*b36b0*/  STL [R1+0x484], R7 ;  /* 0x0004840701007387 */ /* 0x0003e20000100800 */
[----:B------:R-:W-:-:S03]  /*b36c0*/  IADD3 R90, P6, PT, R88, R73, RZ ;  /* 0x00000049585a7210 */ /* 0x000fc60007fde0ff */
[----:B-1----:R-:W-:Y:S01]  /*b36d0*/  IMAD.X R7, R4, 0x1, R68, P2 ;  /* 0x0000000104077824 */ /* 0x002fe200010e0644 */
[----:B------:R-:W-:Y:S01]  /*b36e0*/  IADD3 R88, P2, PT, R88, R2, RZ ;  /* 0x0000000258587210 */ /* 0x000fe20007f5e0ff */
[----:B--2---:R-:W-:Y:S04]  /*b36f0*/  STL.64 [R1+0x478], R12 ;  /* 0x0004780c01007387 */ /* 0x004fe80000100a00 */
[C---:B------:R-:W-:Y:S01]  /*b3700*/  IMAD.X R89, R4.reuse, 0x1, R3, P2 ;  /* 0x0000000104597824 */ /* 0x040fe200010e0603 */
[----:B------:R1:W-:Y:S04]  /*b3710*/  STL.64 [R1], R6 ;  /* 0x0000000601007387 */ /* 0x0003e80000100a00 */
[----:B------:R2:W-:Y:S04]  /*b3720*/  STL.64 [R1+0x37c8], R88 ;  /* 0x0037c85801007387 */ /* 0x0005e80000100a00 */
[----:B-1----:R-:W3:Y:S04]  /*b3730*/  LDL R7, [R1+0x37c] ;  /* 0x00037c0001077983 */ /* 0x002ee80000100800 */
[----:B--2---:R-:W2:Y:S04]  /*b3740*/  LDL.LU R89, [R1+0x148] ;  /* 0x0001480001597983 */ /* 0x004ea80000300800 */
[----:B------:R-:W2:Y:S01]  /*b3750*/  LDL R71, [R1+0x384] ;  /* 0x0003840001477983 */ /* 0x000ea20000100800 */
[----:B------:R-:W-:Y:S01]  /*b3760*/  IMAD.X R91, R4, 0x1, R69, P6 ;  /* 0x00000001045b7824 */ /* 0x000fe200030e0645 */
[----:B------:R-:W-:-:S02]  /*b3770*/  SHF.R.S32.HI R6, RZ, 0x1f, R80 ;  /* 0x0000001fff067819 */ /* 0x000fc40000011450 */
[----:B------:R-:W-:Y:S01]  /*b3780*/  IADD3 R86, P6, PT, R80, R0, RZ ;  /* 0x0000000050567210 */ /* 0x000fe20007fde0ff */
[----:B----4-:R-:W-:Y:S02]  /*b3790*/  IMAD.MOV.U32 R13, RZ, RZ, R77 ;  /* 0x000000ffff0d7224 */ /* 0x010fe400078e004d */
[----:B------:R-:W-:Y:S02]  /*b37a0*/  IMAD.MOV.U32 R12, RZ, RZ, R76 ;  /* 0x000000ffff0c7224 */ /* 0x000fe400078e004c */
[----:B------:R-:W-:Y:S01]  /*b37b0*/  IMAD.X R87, R6, 0x1, R68, P6 ;  /* 0x0000000106577824 */ /* 0x000fe200030e0644 */
[C---:B------:R-:W-:Y:S01]  /*b37c0*/  IADD3 R84, P2, PT, R80.reuse, R74, RZ ;  /* 0x0000004a50547210 */ /* 0x040fe20007f5e0ff */
[----:B------:R-:W-:Y:S01]  /*b37d0*/  IMAD.MOV.U32 R88, RZ, RZ, R12 ;  /* 0x000000ffff587224 */ /* 0x000fe200078e000c */
[C---:B------:R-:W-:Y:S02]  /*b37e0*/  IADD3 R82, P6, PT, R80.reuse, R73, RZ ;  /* 0x0000004950527210 */ /* 0x040fe40007fde0ff */
[----:B------:R1:W-:Y:S01]  /*b37f0*/  STL.64 [R1+0x37d0], R86 ;  /* 0x0037d05601007387 */ /* 0x0003e20000100a00 */
[----:B------:R-:W-:-:S02]  /*b3800*/  IMAD.IADD R10, R80, 0x1, R11 ;  /* 0x00000001500a7824 */ /* 0x000fc400078e020b */
[----:B------:R-:W-:Y:S01]  /*b3810*/  IMAD.X R85, R6, 0x1, R75, P2 ;  /* 0x0000000106557824 */ /* 0x000fe200010e064b */
[----:B------:R-:W-:Y:S01]  /*b3820*/  IADD3 R80, P2, PT, R80, R2, RZ ;  /* 0x0000000250507210 */ /* 0x000fe20007f5e0ff */
[C---:B------:R-:W-:Y:S02]  /*b3830*/  IMAD.X R83, R6.reuse, 0x1, R69, P6 ;  /* 0x0000000106537824 */ /* 0x040fe400030e0645 */
[----:B-1----:R-:W-:Y:S02]  /*b3840*/  IMAD.MOV.U32 R87, RZ, RZ, R13 ;  /* 0x000000ffff577224 */ /* 0x002fe400078e000d */
[----:B------:R-:W1:Y:S01]  /*b3850*/  LDC.64 R12, c[0x0][0x398] ;  /* 0x0000e600ff0c7b82 */ /* 0x000e620000000a00 */
[----:B------:R-:W-:Y:S01]  /*b3860*/  IMAD.MOV.U32 R14, RZ, RZ, R78 ;  /* 0x000000ffff0e7224 */ /* 0x000fe200078e004e */
[----:B------:R-:W-:Y:S01]  /*b3870*/  STL [R1+0x37c0], R84 ;  /* 0x0037c05401007387 */ /* 0x000fe20000100800 */
[----:B------:R-:W-:Y:S01]  /*b3880*/  SHF.R.S32.HI R4, RZ, 0x1f, R10 ;  /* 0x0000001fff047819 */ /* 0x000fe2000001140a */
[----:B------:R-:W-:Y:S01]  /*b3890*/  IMAD.X R81, R6, 0x1, R3, P2 ;  /* 0x0000000106517824 */ /* 0x000fe200010e0603 */
[C---:B------:R-:W-:Y:S01]  /*b38a0*/  IADD3 R78, P6, PT, R10.reuse, R0, RZ ;  /* 0x000000000a4e7210 */ /* 0x040fe20007fde0ff */
[----:B------:R4:W-:Y:S01]  /*b38b0*/  STL [R1+0x37bc], R85 ;  /* 0x0037bc5501007387 */ /* 0x0009e20000100800 */
[----:B------:R-:W-:-:S03]  /*b38c0*/  IADD3 R76, P2, PT, R10, R74, RZ ;  /* 0x0000004a0a4c7210 */ /* 0x000fc60007f5e0ff */
[C---:B------:R-:W-:Y:S01]  /*b38d0*/  IMAD.X R79, R4.reuse, 0x1, R68, P6 ;  /* 0x00000001044f7824 */ /* 0x040fe200030e0644 */
[----:B----4-:R-:W4:Y:S04]  /*b38e0*/  LDL.LU R85, [R1+0x100] ;  /* 0x0001000001557983 */ /* 0x010f280000300800 */
[----:B------:R-:W-:Y:S01]  /*b38f0*/  STL [R1+0x37c4], R83 ;  /* 0x0037c45301007387 */ /* 0x000fe20000100800 */
[----:B------:R-:W-:-:S03]  /*b3900*/  IMAD.X R77, R4, 0x1, R75, P2 ;  /* 0x00000001044d7824 */ /* 0x000fc600010e064b */
[----:B------:R0:W-:Y:S04]  /*b3910*/  STL [R1+0x37b4], R0 ;  /* 0x0037b40001007387 */ /* 0x0001e80000100800 */
[----:B0-----:R0:W-:Y:S01]  /*b3920*/  STL [R1+0x4a4], R17 ;  /* 0x0004a41101007387 */ /* 0x0011e20000100800 */
[----:B------:R-:W-:Y:S01]  /*b3930*/  IMAD.MOV.U32 R0, RZ, RZ, R16 ;  /* 0x000000ffff007224 */ /* 0x000fe200078e0010 */
[C---:B------:R-:W-:Y:S02]  /*b3940*/  IADD3 R16, P6, PT, R10.reuse, R73, RZ ;  /* 0x000000490a107210 */ /* 0x040fe40007fde0ff */
[----:B------:R-:W-:-:S03]  /*b3950*/  IADD3 R10, P2, PT, R10, R2, RZ ;  /* 0x000000020a0a7210 */ /* 0x000fc60007f5e0ff */
[C---:B0-----:R-:W-:Y:S01]  /*b3960*/  IMAD.X R17, R4.reuse, 0x1, R69, P6 ;  /* 0x0000000104117824 */ /* 0x041fe200030e0645 */
[----:B------:R0:W-:Y:S01]  /*b3970*/  STL [R1+0x37b8], R74 ;  /* 0x0037b84a01007387 */ /* 0x0001e20000100800 */
[----:B------:R-:W-:-:S03]  /*b3980*/  IMAD.X R11, R4, 0x1, R3, P2 ;  /* 0x00000001040b7824 */ /* 0x000fc600010e0603 */
[----:B0-----:R-:W4:Y:S04]  /*b3990*/  LDL.LU R74, [R1+0x478] ;  /* 0x00047800014a7983 */ /* 0x001f280000300800 */
[----:B------:R-:W-:Y:S04]  /*b39a0*/  STL.64 [R1+0x8], R16 ;  /* 0x0000081001007387 */ /* 0x000fe80000100a00 */
[----:B-1----:R-:W-:Y:S04]  /*b39b0*/  STL [R1+0x49c], R13 ;  /* 0x00049c0d01007387 */ /* 0x002fe80000100800 */
[----:B------:R0:W-:Y:S02]  /*b39c0*/  STL.64 [R1+0x10], R10 ;  /* 0x0000100a01007387 */ /* 0x0001e40000100a00 */
[----:B0-----:R-:W0:Y:S01]  /*b39d0*/  LDC.64 R10, c[0x0][0x398] ;  /* 0x0000e600ff0a7b82 */ /* 0x001e220000000a00 */
[----:B------:R-:W-:-:S02]  /*b39e0*/  VIADD R6, R72, 0x1 ;  /* 0x0000000148067836 */ /* 0x000fc40000000000 */
[----:B------:R-:W-:Y:S02]  /*b39f0*/  IMAD.MOV.U32 R86, RZ, RZ, R14 ;  /* 0x000000ffff567224 */ /* 0x000fe400078e000e */
[----:B------:R-:W-:Y:S01]  /*b3a00*/  IMAD.MOV.U32 R83, RZ, RZ, R12 ;  /* 0x000000ffff537224 */ /* 0x000fe200078e000c */
[----:B------:R-:W-:Y:S01]  /*b3a10*/  ISETP.GE.AND P2, PT, R6, R5, PT ;  /* 0x000000050600720c */ /* 0x000fe20003f46270 */
[----:B0-----:R0:W-:Y:S01]  /*b3a20*/  STL [R1+0x48c], R11 ;  /* 0x00048c0b01007387 */ /* 0x0011e20000100800 */
[----:B------:R-:W-:Y:S01]  /*b3a30*/  IMAD.MOV.U32 R84, RZ, RZ, R10 ;  /* 0x000000ffff547224 */ /* 0x000fe200078e000a */
[----:B--2---:R-:W-:Y:S02]  /*b3a40*/  ISETP.LT.AND P6, PT, R71, R9, !P1 ;  /* 0x000000094700720c */ /* 0x004fe40004fc1270 */
[----:B---3--:R-:W-:Y:S02]  /*b3a50*/  ISETP.LT.AND P1, PT, R7, R8, !P1 ;  /* 0x000000080700720c */ /* 0x008fe40004f21270 */
[----:B0-----:R-:W0:Y:S01]  /*b3a60*/  LDTM.x64 R4, tmem[UR6+0x1c0] ;  /* 0x0001c006000479ee */ /* 0x001e220008340000 */
[----:B------:R-:W-:Y:S01]  /*b3a70*/  NOP ;  /* 0x0000000000007918 */ /* 0x000fe20000000000 */
[----:B0-----:R0:W-:Y:S04]  /*b3a80*/  STL [R1+0x37b0], R60 ;  /* 0x0037b03c01007387 */ /* 0x0011e80000100800 */
[----:B0-----:R-:W2:Y:S04]  /*b3a90*/  LDL R60, [R1+0x37c] ;  /* 0x00037c00013c7983 */ /* 0x001ea80000100800 */
[----:B------:R0:W-:Y:S04]  /*b3aa0*/  STL [R1+0x37ac], R61 ;  /* 0x0037ac3d01007387 */ /* 0x0001e80000100800 */
[----:B0-----:R-:W3:Y:S04]  /*b3ab0*/  LDL.LU R61, [R1+0x104] ;  /* 0x00010400013d7983 */ /* 0x001ee80000300800 */
[----:B------:R0:W-:Y:S04]  /*b3ac0*/  STL [R1+0x37a8], R62 ;  /* 0x0037a83e01007387 */ /* 0x0001e80000100800 */
[----:B0-----:R-:W2:Y:S04]  /*b3ad0*/  LDL R62, [R1+0x358] ;  /* 0x00035800013e7983 */ /* 0x001ea80000100800 */
[----:B------:R0:W-:Y:S04]  /*b3ae0*/  STL [R1+0x37a4], R63 ;  /* 0x0037a43f01007387 */ /* 0x0001e80000100800 */
[----:B0-----:R-:W2:Y:S04]  /*b3af0*/  LDL.LU R63, [R1+0x490] ;  /* 0x00049000013f7983 */ /* 0x001ea80000300800 */
[----:B------:R-:W-:Y:S04]  /*b3b00*/  STL [R1+0x3794], R64 ;  /* 0x0037944001007387 */ /* 0x000fe80000100800 */
[----:B------:R0:W-:Y:S04]  /*b3b10*/  STL [R1+0x3790], R65 ;  /* 0x0037904101007387 */ /* 0x0001e80000100800 */
[----:B0-----:R-:W2:Y:S04]  /*b3b20*/  LDL.LU.64 R64, [R1] ;  /* 0x0000000001407983 */ /* 0x001ea80000300a00 */
[----:B------:R-:W-:Y:S04]  /*b3b30*/  STL [R1+0x3708], R66 ;  /* 0x0037084201007387 */ /* 0x000fe80000100800 */
[----:B------:R0:W-:Y:S04]  /*b3b40*/  STL [R1+0x3704], R67 ;  /* 0x0037044301007387 */ /* 0x0001e80000100800 */
[----:B0-----:R-:W3:Y:S04]  /*b3b50*/  LDL.LU R67, [R1+0x124] ;  /* 0x0001240001437983 */ /* 0x001ee80000300800 */
[----:B--2---:R0:W-:Y:S02]  /*b3b60*/  @P5 STG.E.U8 desc[UR8][R64.64], R89 ;  /* 0x0000005940005986 */ /* 0x0041e4000c101108 */
[----:B0-----:R-:W0:Y:S01]  /*b3b70*/  LDC.64 R64, c[0x0][0x398] ;  /* 0x0000e600ff407b82 */ /* 0x001e220000000a00 */
[----:B------:R-:W-:Y:S01]  /*b3b80*/  ISETP.LT.AND P5, PT, R60, R63, !P0 ;  /* 0x0000003f3c00720c */ /* 0x000fe200047a1270 */
[----:B------:R-:W-:Y:S01]  /*b3b90*/  IMAD.MOV.U32 R63, RZ, RZ, R88 ;  /* 0x000000ffff3f7224 */ /* 0x000fe200078e0058 */
[----:B---3--:R1:W-:Y:S04]  /*b3ba0*/  @P3 STG.E.U8 desc[UR8][R92.64], R67 ;  /* 0x000000435c003986 */ /* 0x0083e8000c101108 */
[----:B----4-:R2:W-:Y:S01]  /*b3bb0*/  @P6 STG.E.U8 desc[UR8][R90.64], R85 ;  /* 0x000000555a006986 */ /* 0x0105e2000c101108 */
[----:B-1----:R-:W-:-:S02]  /*b3bc0*/  IMAD.MOV.U32 R92, RZ, RZ, R61 ;  /* 0x000000ffff5c7224 */ /* 0x002fc400078e003d */
[----:B------:R-:W-:Y:S01]  /*b3bd0*/  IMAD.MOV.U32 R61, RZ, RZ, R87 ;  /* 0x000000ffff3d7224 */ /* 0x000fe200078e0057 */
[----:B--2---:R-:W-:Y:S01]  /*b3be0*/  PRMT R90, R89, 0x9910, RZ ;  /* 0x00009910595a7816 */ /* 0x004fe200000000ff */
[----:B0-----:R0:W-:Y:S01]  /*b3bf0*/  STL [R1+0x474], R65 ;  /* 0x0004744101007387 */ /* 0x0011e20000100800 */
[----:B------:R-:W1:Y:S01]  /*b3c00*/  LDC.64 R88, c[0x0][0x398] ;  /* 0x0000e600ff587b82 */ /* 0x000e620000000a00 */
[----:B------:R-:W-:Y:S02]  /*b3c10*/  ISETP.LT.AND P3, PT, R70, R74, !P2 ;  /* 0x0000004a4600720c */ /* 0x000fe40005761270 */
[----:B------:R-:W2:Y:S01]  /*b3c20*/  LDL.LU R91, [R1+0x28] ;  /* 0x00002800015b7983 */ /* 0x000ea20000300800 */
[----:B0-----:R-:W-:-:S04]  /*b3c30*/  IMAD.MOV.U32 R65, RZ, RZ, R86 ;  /* 0x000000ffff417224 */ /* 0x001fc800078e0056 */
[----:B------:R-:W0:Y:S01]  /*b3c40*/  LDC.64 R86, c[0x0][0x398] ;  /* 0x0000e600ff567b82 */ /* 0x000e220000000a00 */
[----:B------:R-:W-:Y:S01]  /*b3c50*/  ISETP.LT.AND P6, PT, R62, R0, !P2 ;  /* 0x000000003e00720c */ /* 0x000fe200057c1270 */
[----:B-1----:R-:W-:Y:S02]  /*b3c60*/  IMAD.MOV.U32 R0, RZ, RZ, R88 ;  /* 0x000000ffff007224 */ /* 0x002fe400078e0058 */
[----:B------:R-:W-:Y:S01]  /*b3c70*/  IMAD.MOV.U32 R66, RZ, RZ, R89 ;  /* 0x000000ffff427224 */ /* 0x000fe200078e0059 */
[----:B0-----:R0:W-:Y:S01]  /*b3c80*/  STL [R1+0x46c], R87 ;  /* 0x00046c5701007387 */ /* 0x0011e20000100800 */
[----:B------:R-:W-:-:S03]  /*b3c90*/  IMAD.MOV.U32 R74, RZ, RZ, R86 ;  /* 0x000000ffff4a7224 */ /* 0x000fc600078e0056 */
[----:B0-----:R-:W3:Y:S04]  /*b3ca0*/  LDL.LU.64 R86, [R1+0x37d0] ;  /* 0x0037d00001567983 */ /* 0x001ee80000300a00 */
[----:B------:R-:W2:Y:S04]  /*b3cb0*/  LDL.LU.64 R88, [R1+0x37c8] ;  /* 0x0037c80001587983 */ /* 0x000ea80000300a00 */
[----:B------:R0:W-:Y:S04]  /*b3cc0*/  STL [R1+0x370c], R66 ;  /* 0x00370c4201007387 */ /* 0x0001e80000100800 */
[----:B0-----:R-:W4:Y:S04]  /*b3cd0*/  LDL.LU R66, [R1+0x20] ;  /* 0x0000200001427983 */ /* 0x001f280000300800 */
[----:B------:R-:W3:Y:S04]  /*b3ce0*/  LDL.LU R93, [R1+0x14c] ;  /* 0x00014c00015d7983 */ /* 0x000ee80000300800 */
[----:B--2---:R0:W-:Y:S01]  /*b3cf0*/  @P1 STG.E.U8 desc[UR8][R88.64], R91 ;  /* 0x0000005b58001986 */ /* 0x0041e2000c101108 */
[----:B------:R-:W-:-:S02]  /*b3d00*/  ISETP.LT.AND P1, PT, R71, R83, !P2 ;  /* 0x000000534700720c */ /* 0x000fc40005721270 */
[----:B------:R-:W-:Y:S02]  /*b3d10*/  ISETP.LT.AND P2, PT, R60, R84, !P2 ;  /* 0x000000543c00720c */ /* 0x000fe40005741270 */
[----:B0-----:R-:W-:Y:S02]  /*b3d20*/  PRMT R89, R67, 0x9910, RZ ;  /* 0x0000991043597816 */ /* 0x001fe400000000ff */
[----:B------:R-:W2:Y:S01]  /*b3d30*/  LDL.LU R67, [R1+0x128] ;  /* 0x0001280001437983 */ /* 0x000ea20000300800 */
[----:B------:R-:W-:Y:S02]  /*b3d40*/  SHF.R.S32.HI R88, RZ, 0x8, R90 ;  /* 0x00000008ff587819 */ /* 0x000fe4000001145a */
[----:B------:R-:W-:Y:S01]  /*b3d50*/  PRMT R90, R85, 0x9910, RZ ;  /* 0x00009910555a7816 */ /* 0x000fe200000000ff */
[----:B------:R-:W2:Y:S04]  /*b3d60*/  LDL.LU R83, [R1+0x37c4] ;  /* 0x0037c40001537983 */ /* 0x000ea80000300800 */
[----:B------:R-:W2:Y:S04]  /*b3d70*/  LDL.LU R84, [R1+0x37c0] ;  /* 0x0037c00001547983 */ /* 0x000ea80000300800 */
[----:B------:R-:W2:Y:S04]  /*b3d80*/  LDL.LU R85, [R1+0x37bc] ;  /* 0x0037bc0001557983 */ /* 0x000ea80000300800 */
[----:B---3--:R0:W-:Y:S02]  /*b3d90*/  @P3 STG.E.U8 desc[UR8][R86.64], R88 ;  /* 0x0000005856003986 */ /* 0x0081e4000c101108 */
[----:B0-----:R-:W-:-:S02]  /*b3da0*/  PRMT R88, R91, 0x9910, RZ ;  /* 0x000099105b587816 */ /* 0x001fc400000000ff */
[----:B------:R-:W0:Y:S01]  /*b3db0*/  LDC R91, c[0x0][0x39c] ;  /* 0x0000e700ff5b7b82 */ /* 0x000e220000000800 */
[----:B------:R-:W-:Y:S01]  /*b3dc0*/  SHF.R.S32.HI R86, RZ, 0x8, R89 ;  /* 0x00000008ff567819 */ /* 0x000fe20000011459 */
[----:B------:R-:W-:Y:S01]  /*b3dd0*/  IMAD.MOV.U32 R87, RZ, RZ, R90 ;  /* 0x000000ffff577224 */ /* 0x000fe200078e005a */
[----:B------:R-:W-:Y:S02]  /*b3de0*/  ISETP.LT.AND P3, PT, R70, R64, !P0 ;  /* 0x000000404600720c */ /* 0x000fe40004761270 */
[----:B------:R-:W3:Y:S04]  /*b3df0*/  LDL.LU R64, [R1+0x2c] ;  /* 0x00002c0001407983 */ /* 0x000ee80000300800 */
[----:B--2---:R1:W-:Y:S01]  /*b3e00*/  @P6 STG.E.U8 desc[UR8][R84.64], R86 ;  /* 0x0000005654006986 */ /* 0x0043e2000c101108 */
[----:B------:R-:W-:-:S02]  /*b3e10*/  ISETP.LT.AND P6, PT, R62, R74, !P0 ;  /* 0x0000004a3e00720c */ /* 0x000fc400047c1270 */
[----:B------:R-:W-:Y:S02]  /*b3e20*/  ISETP.LT.AND P0, PT, R71, R0, !P0 ;  /* 0x000000004700720c */ /* 0x000fe40004701270 */
[----:B-1----:R-:W-:Y:S01]  /*b3e30*/  SHF.R.S32.HI R86, RZ, 0x8, R87 ;  /* 0x00000008ff567819 */ /* 0x002fe20000011457 */
[----:B------:R-:W-:Y:S02]  /*b3e40*/  VIADD R84, R72, 0x3 ;  /* 0x0000000348547836 */ /* 0x000fe40000000000 */
[----:B------:R-:W-:Y:S02]  /*b3e50*/  IMAD.MOV.U32 R85, RZ, RZ, R88 ;  /* 0x000000ffff557224 */ /* 0x000fe400078e0058 */
[----:B------:R-:W3:Y:S04]  /*b3e60*/  LDL.LU.64 R88, [R1+0x10] ;  /* 0x0000100001587983 */ /* 0x000ee80000300a00 */
[----:B------:R-:W2:Y:S04]  /*b3e70*/  LDL.LU R74, [R1+0x37b8] ;  /* 0x0037b800014a7983 */ /* 0x000ea80000300800 */
[----:B------:R1:W-:Y:S01]  /*b3e80*/  @P1 STG.E.U8 desc[UR8][R82.64], R86 ;  /* 0x0000005652001986 */ /* 0x0003e2000c101108 */
[----:B0-----:R-:W-:-:S02]  /*b3e90*/  ISETP.GE.AND P1, PT, R84, R91, PT ;  /* 0x0000005b5400720c */ /* 0x001fc40003f26270 */
[----:B------:R-:W-:Y:S01]  /*b3ea0*/  SHF.R.S32.HI R85, RZ, 0x8, R85 ;  /* 0x00000008ff557819 */ /* 0x000fe20000011455 */
[----:B------:R-:W0:Y:S01]  /*b3eb0*/  LDC R84, c[0x0][0x398] ;  /* 0x0000e600ff547b82 */ /* 0x000e220000000800 */
[----:B-1----:R-:W2:Y:S07]  /*b3ec0*/  LDL.LU R83, [R1+0x18] ;  /* 0x0000180001537983 */ /* 0x002eae0000300800 */
[----:B------:R-:W1:Y:S01]  /*b3ed0*/  LDC R82, c[0x0][0x3b8] ;  /* 0x0000ee00ff527b82 */ /* 0x000e620000000800 */
[----:B------:R-:W3:Y:S04]  /*b3ee0*/  LDL.LU.64 R90, [R1+0x8] ;  /* 0x00000800015a7983 */ /* 0x000ee80000300a00 */
[----:B------:R-:W3:Y:S03]  /*b3ef0*/  LDL.LU R0, [R1+0x37b4] ;  /* 0x0037b40001007983 */ /* 0x000ee60000300800 */
[----:B------:R-:W0:Y:S01]  /*b3f00*/  LDC R86, c[0x0][0x39c] ;  /* 0x0000e700ff567b82 */ /* 0x000e220000000800 */
[----:B------:R1:W-:Y:S01]  /*b3f10*/  @P2 STG.E.U8 desc[UR8][R80.64], R85 ;  /* 0x0000005550002986 */ /* 0x0003e2000c101108 */
[----:B----4-:R-:W-:-:S06]  /*b3f20*/  ISETP.LT.AND P2, PT, R62, R66, !P1 ;  /* 0x000000423e00720c */ /* 0x010fcc0004f41270 */
[----:B------:R-:W4:Y:S01]  /*b3f30*/  LDC R66, c[0x0][0x3b8] ;  /* 0x0000ee00ff427b82 */ /* 0x000f220000000800 */
[----:B-1----:R-:W-:-:S07]  /*b3f40*/  IMAD R87, R72, R82, RZ ;  /* 0x0000005248577224 */ /* 0x002fce00078e02ff */
[----:B------:R-:W1:Y:S01]  /*b3f50*/  LDC R85, c[0x0][0x398] ;  /* 0x0000e600ff557b82 */ /* 0x000e620000000800 */
[----:B------:R-:W-:-:S04]  /*b3f60*/  IMAD.IADD R87, R87, 0x1, R82 ;  /* 0x0000000157577824 */ /* 0x000fc800078e0252 */
[----:B------:R-:W-:Y:S01]  /*b3f70*/  IMAD.IADD R87, R87, 0x1, R82 ;  /* 0x0000000157577824 */ /* 0x000fe200078e0252 */
[----:B------:R0:W-:Y:S01]  /*b3f80*/  @P3 STG.E.U8 desc[UR8][R78.64], R93 ;  /* 0x0000005d4e003986 */ /* 0x0001e2000c101108 */
[----:B------:R-:W-:Y:S02]  /*b3f90*/  PRMT R80, R93, 0x9910, RZ ;  /* 0x000099105d507816 */ /* 0x000fe400000000ff */
[----:B----4-:R-:W-:Y:S01]  /*b3fa0*/  IMAD.IADD R82, R87, 0x1, R66 ;  /* 0x0000000157527824 */ /* 0x010fe200078e0242 */
[----:B------:R4:W-:Y:S04]  /*b3fb0*/  @P6 STG.E.U8 desc[UR8][R76.64], R67 ;  /* 0x000000434c006986 */ /* 0x0009e8000c101108 */
[----:B0-----:R-:W3:Y:S01]  /*b3fc0*/  LDL.LU R93, [R1+0x158] ;  /* 0x00015800015d7983 */ /* 0x001ee20000300800 */
[----:B------:R-:W-:-:S02]  /*b3fd0*/  SHF.R.S32.HI R81, RZ, 0x1f, R82 ;  /* 0x0000001fff517819 */ /* 0x000fc40000011452 */
[----:B------:R-:W-:Y:S02]  /*b3fe0*/  SHF.R.S32.HI R80, RZ, 0x8, R80 ;  /* 0x00000008ff507819 */ /* 0x000fe40000011450 */
[----:B--2---:R-:W-:Y:S02]  /*b3ff0*/  ISETP.LT.AND P3, PT, R70, R83, !P1 ;  /* 0x000000534600720c */ /* 0x004fe40004f61270 */
[----:B------:R-:W-:Y:S01]  /*b4000*/  PRMT R83, R67, 0x9910, RZ ;  /* 0x0000991043537816 */ /* 0x000fe200000000ff */
[----:B---3--:R0:W-:Y:S01]  /*b4010*/  @P0 STG.E.U8 desc[UR8][R90.64], R92 ;  /* 0x0000005c5a000986 */ /* 0x0081e2000c101108 */
[C---:B----4-:R-:W-:Y:S02]  /*b4020*/  IADD3 R76, P0, PT, R82.reuse, R74, RZ ;  /* 0x0000004a524c7210 */ /* 0x050fe40007f1e0ff */
[----:B------:R-:W-:Y:S01]  /*b4030*/  IADD3 R78, P6, PT, R82, R0, RZ ;  /* 0x00000000524e7210 */ /* 0x000fe20007fde0ff */
[----:B------:R-:W2:Y:S02]  /*b4040*/  LDL.LU R67, [R1+0x130] ;  /* 0x0001300001437983 */ /* 0x000ea40000300800 */
[C---:B------:R-:W-:Y:S01]  /*b4050*/  IMAD.X R77, R81.reuse, 0x1, R75, P0 ;  /* 0x00000001514d7824 */ /* 0x040fe200000e064b */
[----:B------:R-:W-:Y:S01]  /*b4060*/  SHF.R.S32.HI R83, RZ, 0x8, R83 ;  /* 0x00000008ff537819 */ /* 0x000fe20000011453 */
[----:B------:R-:W-:Y:S01]  /*b4070*/  IMAD.X R79, R81, 0x1, R68, P6 ;  /* 0x00000001514f7824 */ /* 0x000fe200030e0644 */
[----:B------:R3:W-:Y:S01]  /*b4080*/  @P5 STG.E.U8 desc[UR8][R88.64], R64 ;  /* 0x0000004058005986 */ /* 0x0007e2000c101108 */
[----:B0-----:R-:W0:Y:S03]  /*b4090*/  LDC R91, c[0x0][0x398] ;  /* 0x0000e600ff5b7b82 */ /* 0x001e260000000800 */
[----:B------:R-:W-:Y:S04]  /*b40a0*/  @P3 STG.E.U8 desc[UR8][R78.64], R80 ;  /* 0x000000504e003986 */ /* 0x000fe8000c101108 */
[----:B------:R4:W-:Y:S01]  /*b40b0*/  @P2 STG.E.U8 desc[UR8][R76.64], R83 ;  /* 0x000000534c002986 */ /* 0x0009e2000c101108 */
[----:B------:R-:W0:Y:S08]  /*b40c0*/  LDC R90, c[0x0][0x398] ;  /* 0x0000e600ff5a7b82 */ /* 0x000e300000000800 */
[----:B---3--:R-:W3:Y:S01]  /*b40d0*/  LDC R88, c[0x0][0x398] ;  /* 0x0000e600ff587b82 */ /* 0x008ee20000000800 */
[----:B----4-:R-:W-:-:S05]  /*b40e0*/  VIADD R76, R72, 0x4 ;  /* 0x00000004484c7836 */ /* 0x010fca0000000000 */
[----:B------:R-:W-:Y:S02]  /*b40f0*/  ISETP.GE.AND P0, PT, R76, R86, PT ;  /* 0x000000564c00720c */ /* 0x000fe40003f06270 */
[----:B------:R-:W4:Y:S01]  /*b4100*/  LDC R79, c[0x0][0x398] ;  /* 0x0000e600ff4f7b82 */ /* 0x000f220000000800 */
[----:B------:R-:W-:Y:S02]  /*b4110*/  PRMT R86, R64, 0x9910, RZ ;  /* 0x0000991040567816 */ /* 0x000fe400000000ff */
[----:B------:R-:W2:Y:S05]  /*b4120*/  LDL.LU R64, [R1+0x30] ;  /* 0x0000300001407983 */ /* 0x000eaa0000300800 */
[----:B------:R-:W0:Y:S01]  /*b4130*/  LDC R89, c[0x0][0x398] ;  /* 0x0000e600ff597b82 */ /* 0x000e220000000800 */
[----:B-1----:R-:W-:-:S02]  /*b4140*/  ISETP.LT.AND P2, PT, R71, R85, !P1 ;  /* 0x000000554700720c */ /* 0x002fc40004f41270 */
[----:B------:R-:W-:Y:S01]  /*b4150*/  ISETP.LT.AND P1, PT, R60, R84, !P1 ;  /* 0x000000543c00720c */ /* 0x000fe20004f21270 */
[C---:B------:R-:W-:Y:S01]  /*b4160*/  IMAD.IADD R84, R82.reuse, 0x1, R66 ;  /* 0x0000000152547824 */ /* 0x040fe200078e0242 */
[C---:B------:R-:W-:Y:S01]  /*b4170*/  IADD3 R76, P3, PT, R82.reuse, R73, RZ ;  /* 0x00000049524c7210 */ /* 0x040fe20007f7e0ff */
[----:B------:R-:W-:Y:S01]  /*b4180*/  IMAD.MOV.U32 R78, RZ, RZ, R92 ;  /* 0x000000ffff4e7224 */ /* 0x000fe200078e005c */
[----:B------:R-:W-:Y:S01]  /*b4190*/  IADD3 R82, P5, PT, R82, R2, RZ ;  /* 0x0000000252527210 */ /* 0x000fe20007fbe0ff */
[----:B------:R-:W1:Y:S01]  /*b41a0*/  LDC R92, c[0x0][0x39c] ;  /* 0x0000e700ff5c7b82 */ /* 0x000e620000000800 */
[----:B------:R-:W-:Y:S01]  /*b41b0*/  SHF.R.S32.HI R87, RZ, 0x1f, R84 ;  /* 0x0000001fff577819 */ /* 0x000fe20000011454 */
[C---:B------:R-:W-:Y:S01]  /*b41c0*/  IMAD.X R77, R81.reuse, 0x1, R69, P3 ;  /* 0x00000001514d7824 */ /* 0x040fe200018e0645 */
[----:B------:R-:W-:Y:S01]  /*b41d0*/  IADD3 R80, P3, PT, R84, R0, RZ ;  /* 0x0000000054507210 */ /* 0x000fe20007f7e0ff */
[----:B------:R-:W-:Y:S01]  /*b41e0*/  IMAD.X R83, R81, 0x1, R3, P5 ;  /* 0x0000000151537824 */ /* 0x000fe200028e0603 */
[----:B------:R-:W-:-:S02]  /*b41f0*/  PRMT R85, R78, 0x9910, RZ ;  /* 0x000099104e557816 */ /* 0x000fc400000000ff */
[----:B------:R-:W-:Y:S01]  /*b4200*/  IADD3 R78, P6, PT, R84, R74, RZ ;  /* 0x0000004a544e7210 */ /* 0x000fe20007fde0ff */
[----:B------:R-:W-:Y:S01]  /*b4210*/  IMAD.X R81, R87, 0x1, R68, P3 ;  /* 0x0000000157517824 */ /* 0x000fe200018e0644 */
[----:B---3--:R-:W-:Y:S02]  /*b4220*/  ISETP.LT.AND P3, PT, R71, R88, !P0 ;  /* 0x000000584700720c */ /* 0x008fe40004761270 */
[----:B------:R-:W3:Y:S01]  /*b4230*/  LDC R88, c[0x0][0x398] ;  /* 0x0000e600ff587b82 */ /* 0x000ee20000000800 */
[----:B----4-:R-:W-:Y:S01]  /*b4240*/  ISETP.LT.AND P5, PT, R70, R79, !P0 ;  /* 0x0000004f4600720c */ /* 0x010fe200047a1270 */
[----:B------:R-:W-:Y:S01]  /*b4250*/  IMAD.X R79, R87, 0x1, R75, P6 ;  /* 0x00000001574f7824 */ /* 0x000fe200030e064b */
[----:B------:R-:W-:Y:S02]  /*b4260*/  SHF.R.S32.HI R85, RZ, 0x8, R85 ;  /* 0x00000008ff557819 */ /* 0x000fe40000011455 */
[----:B0-----:R-:W-:-:S03]  /*b4270*/  ISETP.LT.AND P6, PT, R62, R89, !P0 ;  /* 0x000000593e00720c */ /* 0x001fc600047c1270 */
[----:B------:R0:W-:Y:S01]  /*b4280*/  @P2 STG.E.U8 desc[UR8][R76.64], R85 ;  /* 0x000000554c002986 */ /* 0x0001e2000c101108 */
[----:B------:R-:W-:Y:S01]  /*b4290*/  SHF.R.S32.HI R86, RZ, 0x8, R86 ;  /* 0x00000008ff567819 */ /* 0x000fe20000011456 */
[----:B------:R-:W4:Y:S04]  /*b42a0*/  LDC R89, c[0x0][0x398] ;  /* 0x0000e600ff597b82 */ /* 0x000f280000000800 */
[----:B------:R1:W-:Y:S01]  /*b42b0*/  @P1 STG.E.U8 desc[UR8][R82.64], R86 ;  /* 0x0000005652001986 */ /* 0x0003e2000c101108 */
[----:B0-----:R-:W-:-:S03]  /*b42c0*/  IADD3 R76, P2, PT, R84, R73, RZ ;  /* 0x00000049544c7210 */ /* 0x001fc60007f5e0ff */
[----:B------:R0:W-:Y:S02]  /*b42d0*/  @P5 STG.E.U8 desc[UR8][R80.64], R93 ;  /* 0x0000005d50005986 */ /* 0x0001e4000c101108 */
[----:B------:R-:W-:Y:S02]  /*b42e0*/  IMAD.X R77, R87, 0x1, R69, P2 ;  /* 0x00000001574d7824 */ /* 0x000fe400010e0645 */
[----:B-1----:R-:W-:Y:S02]  /*b42f0*/  VIADD R82, R72, 0x5 ;  /* 0x0000000548527836 */ /* 0x002fe40000000000 */
[----:B------:R-:W-:-:S03]  /*b4300*/  IMAD.IADD R85, R84, 0x1, R66 ;  /* 0x0000000154557824 */ /* 0x000fc600078e0242 */
[----:B------:R-:W-:Y:S02]  /*b4310*/  ISETP.GE.AND P1, PT, R82, R92, PT ;  /* 0x0000005c5200720c */ /* 0x000fe40003f26270 */
[----:B------:R-:W-:Y:S01]  /*b4320*/  ISETP.LT.AND P0, PT, R60, R91, !P0 ;  /* 0x0000005b3c00720c */ /* 0x000fe20004701270 */
[----:B------:R-:W1:Y:S01]  /*b4330*/  LDC R92, c[0x0][0x398] ;  /* 0x0000e600ff5c7b82 */ /* 0x000e620000000800 */
[----:B------:R-:W-:Y:S02]  /*b4340*/  ISETP.LT.AND P2, PT, R70, R90, !P1 ;  /* 0x0000005a4600720c */ /* 0x000fe40004f41270 */
[----:B------:R-:W-:-:S05]  /*b4350*/  SHF.R.S32.HI R86, RZ, 0x1f, R85 ;  /* 0x0000001fff567819 */ /* 0x000fca0000011455 */
[----:B------:R-:W1:Y:S01]  /*b4360*/  LDC R91, c[0x0][0x398] ;  /* 0x0000e600ff5b7b82 */ /* 0x000e620000000800 */
[----:B------:R-:W-:-:S07]  /*b4370*/  PRMT R82, R93, 0x9910, RZ ;  /* 0x000099105d527816 */ /* 0x000fce00000000ff */
[----:B------:R-:W1:Y:S01]  /*b4380*/  LDC R90, c[0x0][0x398] ;  /* 0x0000e600ff5a7b82 */ /* 0x000e620000000800 */
[----:B------:R-:W-:-:S07]  /*b4390*/  SHF.R.S32.HI R82, RZ, 0x8, R82 ;  /* 0x00000008ff527819 */ /* 0x000fce0000011452 */
[----:B0-----:R-:W0:Y:S01]  /*b43a0*/  LDC R93, c[0x0][0x39c] ;  /* 0x0000e700ff5d7b82 */ /* 0x001e220000000800 */
[----:B--2---:R2:W-:Y:S04]  /*b43b0*/  @P6 STG.E.U8 desc[UR8][R78.64], R67 ;  /* 0x000000434e006986 */ /* 0x0045e8000c101108 */
[----:B------:R0:W-:Y:S01]  /*b43c0*/  @P3 STG.E.U8 desc[UR8][R76.64], R65 ;  /* 0x000000414c003986 */ /* 0x0001e2000c101108 */
[----:B------:R-:W-:Y:S02]  /*b43d0*/  IADD3 R80, P3, PT, R84, R2, RZ ;  /* 0x0000000254507210 */ /* 0x000fe40007f7e0ff */
[----:B------:R-:W4:Y:S01]  /*b43e0*/  LDC R84, c[0x0][0x39c] ;  /* 0x0000e700ff547b82 */ /* 0x000f220000000800 */
[----:B---3--:R-:W-:Y:S02]  /*b43f0*/  ISETP.LT.AND P6, PT, R62, R88, !P1 ;  /* 0x000000583e00720c */ /* 0x008fe40004fc1270 */
[----:B------:R-:W-:Y:S01]  /*b4400*/  IMAD.X R81, R87, 0x1, R3, P3 ;  /* 0x0000000157517824 */ /* 0x000fe200018e0603 */
[----:B--2---:R-:W-:-:S02]  /*b4410*/  IADD3 R78, P5, PT, R85, R0, RZ ;  /* 0x00000000554e7210 */ /* 0x004fc40007fbe0ff */
[----:B------:R-:W-:Y:S02]  /*b4420*/  PRMT R83, R67, 0x9910, RZ ;  /* 0x0000991043537816 */ /* 0x000fe400000000ff */
[----:B------:R-:W2:Y:S01]  /*b4430*/  LDC R88, c[0x0][0x398] ;  /* 0x0000e600ff587b82 */ /* 0x000ea20000000800 */
[----:B0-----:R-:W-:Y:S01]  /*b4440*/  IADD3 R76, P3, PT, R85, R74, RZ ;  /* 0x0000004a554c7210 */ /* 0x001fe20007f7e0ff */
[C---:B------:R-:W-:Y:S01]  /*b4450*/  IMAD.X R79, R86.reuse, 0x1, R68, P5 ;  /* 0x00000001564f7824 */ /* 0x040fe200028e0644 */
[----:B------:R-:W-:Y:S01]  /*b4460*/  SHF.R.S32.HI R83, RZ, 0x8, R83 ;  /* 0x00000008ff537819 */ /* 0x000fe20000011453 */
[----:B------:R-:W-:Y:S01]  /*b4470*/  IMAD.MOV.U32 R87, RZ, RZ, R65 ;  /* 0x000000ffff577224 */ /* 0x000fe200078e0041 */
[----:B------:R-:W3:Y:S01]  /*b4480*/  LDL.LU R67, [R1+0x164] ;  /* 0x0001640001437983 */ /* 0x000ee20000300800 */
[----:B------:R-:W-:-:S03]  /*b4490*/  IMAD.X R77, R86, 0x1, R75, P3 ;  /* 0x00000001564d7824 */ /* 0x000fc600018e064b */
[----:B------:R-:W3:Y:S04]  /*b44a0*/  LDL.LU R65, [R1+0x138] ;  /* 0x0001380001417983 */ /* 0x000ee80000300800 */
[----:B------:R-:W-:Y:S04]  /*b44b0*/  @P0 STG.E.U8 desc[UR8][R80.64], R64 ;  /* 0x0000004050000986 */ /* 0x000fe8000c101108 */
[----:B------:R-:W-:Y:S04]  /*b44c0*/  @P2 STG.E.U8 desc[UR8][R78.64], R82 ;  /* 0x000000524e002986 */ /* 0x000fe8000c101108 */
[----:B------:R0:W-:Y:S01]  /*b44d0*/  @P6 STG.E.U8 desc[UR8][R76.64], R83 ;  /* 0x000000534c006986 */ /* 0x0001e2000c101108 */
[----:B-1----:R-:W-:Y:S01]  /*b44e0*/  ISETP.LT.AND P2, PT, R71, R91, !P1 ;  /* 0x0000005b4700720c */ /* 0x002fe20004f41270 */
[----:B0-----:R-:W-:Y:S01]  /*b44f0*/  VIADD R76, R72, 0x6 ;  /* 0x00000006484c7836 */ /* 0x001fe20000000000 */
[----:B------:R-:W-:Y:S01]  /*b4500*/  PRMT R79, R87, 0x9910, RZ ;  /* 0x00009910574f7816 */ /* 0x000fe200000000ff */
[----:B------:R-:W-:Y:S01]  /*b4510*/  IMAD.IADD R82, R85, 0x1, R66 ;  /* 0x0000000155527824 */ /* 0x000fe200078e0242 */
[----:B------:R-:W0:Y:S02]  /*b4520*/  LDC R91, c[0x0][0x398] ;  /* 0x0000e600ff5b7b82 */ /* 0x000e240000000800 */
[----:B----4-:R-:W-:-:S02]  /*b4530*/  ISETP.GE.AND P0, PT, R76, R84, PT ;  /* 0x000000544c00720c */ /* 0x010fc40003f06270 */
[C---:B------:R-:W-:Y:S02]  /*b4540*/  IADD3 R76, P3, PT, R85.reuse, R73, RZ ;  /* 0x00000049554c7210 */ /* 0x040fe40007f7e0ff */
[----:B------:R-:W-:Y:S02]  /*b4550*/  IADD3 R84, P5, PT, R85, R2, RZ ;  /* 0x0000000255547210 */ /* 0x000fe40007fbe0ff */
[----:B------:R-:W-:Y:S01]  /*b4560*/  ISETP.LT.AND P1, PT, R60, R90, !P1 ;  /* 0x0000005a3c00720c */ /* 0x000fe20004f21270 */
[----:B------:R-:W-:Y:S01]  /*b4570*/  IMAD.X R77, R86, 0x1, R69, P3 ;  /* 0x00000001564d7824 */ /* 0x000fe200018e0645 */
[----:B------:R-:W-:Y:S01]  /*b4580*/  PRMT R87, R64, 0x9910, RZ ;  /* 0x0000991040577816 */ /* 0x000fe200000000ff */
[----:B------:R-:W-:Y:S01]  /*b4590*/  IMAD.X R85, R86, 0x1, R3, P5 ;  /* 0x0000000156557824 */ /* 0x000fe200028e0603 */
[----:B------:R-:W4:Y:S01]  /*b45a0*/  LDL.LU R60, [R1+0x114] ;  /* 0x00011400013c7983 */ /* 0x000f220000300800 */
[----:B------:R-:W-:Y:S01]  /*b45b0*/  IMAD.MOV.U32 R86, RZ, RZ, R79 ;  /* 0x000000ffff567224 */ /* 0x000fe200078e004f */
[----:B------:R-:W-:Y:S01]  /*b45c0*/  SHF.R.S32.HI R87, RZ, 0x8, R87 ;  /* 0x00000008ff577819 */ /* 0x000fe20000011457 */
[----:B------:R-:W1:Y:S01]  /*b45d0*/  LDC R90, c[0x0][0x398] ;  /* 0x0000e600ff5a7b82 */ /* 0x000e620000000800 */
[----:B------:R-:W4:Y:S02]  /*b45e0*/  LDL.LU R64, [R1+0x34] ;  /* 0x0000340001407983 */ /* 0x000f240000300800 */
[----:B------:R-:W-:-:S05]  /*b45f0*/  SHF.R.S32.HI R86, RZ, 0x8, R86 ;  /* 0x00000008ff567819 */ /* 0x000fca0000011456 */
[----:B------:R2:W-:Y:S04]  /*b4600*/  @P2 STG.E.U8 desc[UR8][R76.64], R86 ;  /* 0x000000564c002986 */ /* 0x0005e8000c101108 */
[----:B------:R2:W-:Y:S01]  /*b4610*/  @P1 STG.E.U8 desc[UR8][R84.64], R87 ;  /* 0x0000005754001986 */ /* 0x0005e2000c101108 */
[----:B------:R-:W-:Y:S02]  /*b4620*/  SHF.R.S32.HI R83, RZ, 0x1f, R82 ;  /* 0x0000001fff537819 */ /* 0x000fe40000011452 */
[C---:B------:R-:W-:Y:S02]  /*b4630*/  IADD3 R78, P6, PT, R82.reuse, R74, RZ ;  /* 0x0000004a524e7210 */ /* 0x040fe40007fde0ff */
[----:B------:R-:W-:Y:S02]  /*b4640*/  IADD3 R80, P3, PT, R82, R0, RZ ;  /* 0x0000000052507210 */ /* 0x000fe40007f7e0ff */
[----:B------:R-:W-:Y:S01]  /*b4650*/  ISETP.LT.AND P5, PT, R70, R92, !P0 ;  /* 0x0000005c4600720c */ /* 0x000fe200047a1270 */
[----:B--2---:R-:W2:Y:S01]  /*b4660*/  LDC R86, c[0x0][0x39c] ;  /* 0x0000e700ff567b82 */ /* 0x004ea20000000800 */
[----:B------:R-:W-:-:S02]  /*b4670*/  VIADD R84, R72, 0x7 ;  /* 0x0000000748547836 */ /* 0x000fc40000000000 */
[C---:B------:R-:W-:Y:S02]  /*b4680*/  IMAD.X R79, R83.reuse, 0x1, R75, P6 ;  /* 0x00000001534f7824 */ /* 0x040fe400030e064b */
[----:B------:R-:W-:Y:S01]  /*b4690*/  IMAD.X R81, R83, 0x1, R68, P3 ;  /* 0x0000000153517824 */ /* 0x000fe200018e0644 */
[----:B------:R-:W-:Y:S02]  /*b46a0*/  ISETP.GE.AND P1, PT, R84, R93, PT ;  /* 0x0000005d5400720c */ /* 0x000fe40003f26270 */
[----:B------:R-:W0:Y:S01]  /*b46b0*/  LDC R87, c[0x0][0x398] ;  /* 0x0000e600ff577b82 */ /* 0x000e220000000800 */
[----:B------:R-:W0:Y:S01]  /*b46c0*/  LDL R93, [R1+0x37c] ;  /* 0x00037c00015d7983 */ /* 0x000e220000100800 */
[----:B------:R-:W-:Y:S02]  /*b46d0*/  ISETP.LT.AND P6, PT, R62, R89, !P0 ;  /* 0x000000593e00720c */ /* 0x000fe400047c1270 */
[----:B------:R-:W-:Y:S02]  /*b46e0*/  ISETP.LT.AND P3, PT, R71, R88, !P0 ;  /* 0x000000584700720c */ /* 0x000fe40004761270 */
[----:B------:R-:W-:-:S02]  /*b46f0*/  IADD3 R76, P2, PT, R82, R73, RZ ;  /* 0x00000049524c7210 */ /* 0x000fc40007f5e0ff */
[----:B------:R-:W2:Y:S03]  /*b4700*/  LDC R88, c[0x0][0x398] ;  /* 0x0000e600ff587b82 */ /* 0x000ea60000000800 */
[----:B------:R-:W-:Y:S02]  /*b4710*/  IMAD.X R77, R83, 0x1, R69, P2 ;  /* 0x00000001534d7824 */ /* 0x000fe400010e0645 */
[----:B------:R-:W-:Y:S01]  /*b4720*/  IMAD.IADD R84, R82, 0x1, R66 ;  /* 0x0000000152547824 */ /* 0x000fe200078e0242 */
[----:B-1----:R-:W-:Y:S02]  /*b4730*/  ISETP.LT.AND P2, PT, R70, R90, !P1 ;  /* 0x0000005a4600720c */ /* 0x002fe40004f41270 */
[----:B------:R-:W1:Y:S02]  /*b4740*/  LDC R90, c[0x0][0x398] ;  /* 0x0000e600ff5a7b82 */ /* 0x000e640000000800 */
[----:B------:R-:W-:-:S06]  /*b4750*/  SHF.R.S32.HI R85, RZ, 0x1f, R84 ;  /* 0x0000001fff557819 */ /* 0x000fcc0000011454 */
[----:B------:R-:W0:Y:S08]  /*b4760*/  LDC R89, c[0x0][0x398] ;  /* 0x0000e600ff597b82 */ /* 0x000e300000000800 */
[----:B------:R-:W0:Y:S01]  /*b4770*/  LDC R92, c[0x0][0x39c] ;  /* 0x0000e700ff5c7b82 */ /* 0x000e220000000800 */
[----:B---3--:R3:W-:Y:S04]  /*b4780*/  @P5 STG.E.U8 desc[UR8][R80.64], R67 ;  /* 0x0000004350005986 */ /* 0x0087e8000c101108 */
[----:B------:R1:W-:Y:S01]  /*b4790*/  @P6 STG.E.U8 desc[UR8][R78.64], R65 ;  /* 0x000000414e006986 */ /* 0x0003e2000c101108 */
[----:B--2---:R-:W-:-:S02]  /*b47a0*/  ISETP.LT.AND P5, PT, R62, R88, !P1 ;  /* 0x000000583e00720c */ /* 0x004fc40004fa1270 */
[----:B------:R-:W2:Y:S01]  /*b47b0*/  LDC R88, c[0x0][0x398] ;  /* 0x0000e600ff587b82 */ /* 0x000ea20000000800 */
[----:B----4-:R4:W-:Y:S01]  /*b47c0*/  @P3 STG.E.U8 desc[UR8][R76.64], R60 ;  /* 0x0000003c4c003986 */ /* 0x0109e2000c101108 */
[----:B---3--:R-:W-:Y:S02]  /*b47d0*/  IADD3 R80, P3, PT, R82, R2, RZ ;  /* 0x0000000252507210 */ /* 0x008fe40007f7e0ff */
[----:B------:R-:W-:Y:S02]  /*b47e0*/  PRMT R82, R67, 0x9910, RZ ;  /* 0x0000991043527816 */ /* 0x000fe400000000ff */
[----:B------:R-:W3:Y:S01]  /*b47f0*/  LDL.LU R67, [R1+0x170] ;  /* 0x0001700001437983 */ /* 0x000ee20000300800 */
[----:B------:R-:W-:Y:S01]  /*b4800*/  IMAD.X R81, R83, 0x1, R3, P3 ;  /* 0x0000000153517824 */ /* 0x000fe200018e0603 */
[----:B-1----:R-:W-:Y:S02]  /*b4810*/  IADD3 R78, P3, PT, R84, R0, RZ ;  /* 0x00000000544e7210 */ /* 0x002fe40007f7e0ff */
[----:B------:R-:W-:-:S03]  /*b4820*/  SHF.R.S32.HI R82, RZ, 0x8, R82 ;  /* 0x00000008ff527819 */ /* 0x000fc60000011452 */
[----:B------:R-:W-:Y:S01]  /*b4830*/  IMAD.X R79, R85, 0x1, R68, P3 ;  /* 0x00000001554f7824 */ /* 0x000fe200018e0644 */
[C---:B----4-:R-:W-:Y:S02]  /*b4840*/  IADD3 R76, P3, PT, R84.reuse, R74, RZ ;  /* 0x0000004a544c7210 */ /* 0x050fe40007f7e0ff */
[----:B------:R-:W-:Y:S02]  /*b4850*/  PRMT R83, R65, 0x9910, RZ ;  /* 0x0000991041537816 */ /* 0x000fe400000000ff */
[----:B------:R-:W4:Y:S01]  /*b4860*/  LDL.LU R65, [R1+0x140] ;  /* 0x0001400001417983 */ /* 0x000f220000300800 */
[----:B0-----:R-:W-:Y:S01]  /*b4870*/  ISETP.LT.AND P0, PT, R93, R91, !P0 ;  /* 0x0000005b5d00720c */ /* 0x001fe20004701270 */
[----:B------:R-:W-:Y:S01]  /*b4880*/  IMAD.X R77, R85, 0x1, R75, P3 ;  /* 0x00000001554d7824 */ /* 0x000fe200018e064b */
[----:B------:R-:W-:Y:S01]  /*b4890*/  SHF.R.S32.HI R83, RZ, 0x8, R83 ;  /* 0x00000008ff537819 */ /* 0x000fe20000011453 */
[----:B------:R-:W0:Y:S10]  /*b48a0*/  LDC R91, c[0x0][0x398] ;  /* 0x0000e600ff5b7b82 */ /* 0x000e340000000800 */
[----:B------:R-:W-:Y:S04]  /*b48b0*/  @P0 STG.E.U8 desc[UR8][R80.64], R64 ;  /* 0x0000004050000986 */ /* 0x000fe8000c101108 */
[----:B------:R1:W-:Y:S02]  /*b48c0*/  @P2 STG.E.U8 desc[UR8][R78.64], R82 ;  /* 0x000000524e002986 */ /* 0x0003e4000c101108 */
[----:B-1----:R-:W1:Y:S02]  /*b48d0*/  LDC R79, c[0x0][0x398] ;  /* 0x0000e600ff4f7b82 */ /* 0x002e640000000800 */
[----:B------:R2:W-:Y:S01]  /*b48e0*/  @P5 STG.E.U8 desc[UR8][R76.64], R83 ;  /* 0x000000534c005986 */ /* 0x0005e2000c101108 */
[----:B------:R-:W-:-:S02]  /*b48f0*/  IMAD.IADD R82, R84, 0x1, R66 ;  /* 0x0000000154527824 */ /* 0x000fc400078e0242 */
[----:B--2---:R-:W-:-:S03]  /*b4900*/  VIADD R76, R72, 0x8 ;  /* 0x00000008484c7836 */ /* 0x004fc60000000000 */
[----:B------:R-:W-:Y:S02]  /*b4910*/  SHF.R.S32.HI R83, RZ, 0x1f, R82 ;  /* 0x0000001fff537819 */ /* 0x000fe40000011452 */
[----:B------:R-:W-:Y:S02]  /*b4920*/  ISETP.GE.AND P0, PT, R76, R86, PT ;  /* 0x000000564c00720c */ /* 0x000fe40003f06270 */
[C---:B------:R-:W-:Y:S02]  /*b4930*/  IADD3 R76, P3, PT, R84.reuse, R73, RZ ;  /* 0x00000049544c7210 */ /* 0x040fe40007f7e0ff */
[----:B------:R-:W-:Y:S02]  /*b4940*/  IADD3 R84, P5, PT, R84, R2, RZ ;  /* 0x0000000254547210 */ /* 0x000fe40007fbe0ff */
[----:B------:R-:W-:Y:S01]  /*b4950*/  IADD3 R78, P6, PT, R82, R74, RZ ;  /* 0x0000004a524e7210 */ /* 0x000fe20007fde0ff */
[----:B------:R-:W-:Y:S01]  /*b4960*/  IMAD.X R77, R85, 0x1, R69, P3 ;  /* 0x00000001554d7824 */ /* 0x000fe200018e0645 */
[----:B------:R-:W-:Y:S01]  /*b4970*/  ISETP.LT.AND P2, PT, R71, R90, !P1 ;  /* 0x0000005a4700720c */ /* 0x000fe20004f41270 */
[----:B------:R-:W-:Y:S01]  /*b4980*/  IMAD.X R85, R85, 0x1, R3, P5 ;  /* 0x0000000155557824 */ /* 0x000fe200028e0603 */
[----:B------:R-:W-:Y:S01]  /*b4990*/  ISETP.LT.AND P1, PT, R93, R87, !P1 ;  /* 0x000000575d00720c */ /* 0x000fe20004f21270 */
[----:B------:R-:W2:Y:S01]  /*b49a0*/  LDC R90, c[0x0][0x398] ;  /* 0x0000e600ff5a7b82 */ /* 0x000ea20000000800 */
[----:B------:R-:W-:-:S02]  /*b49b0*/  PRMT R86, R60, 0x9910, RZ ;  /* 0x000099103c567816 */ /* 0x000fc400000000ff */
[----:B-1----:R-:W-:Y:S01]  /*b49c0*/  ISETP.LT.AND P5, PT, R70, R79, !P0 ;  /* 0x0000004f4600720c */ /* 0x002fe200047a1270 */
[----:B------:R-:W4:Y:S01]  /*b49d0*/  LDL.LU R60, [R1+0x37b0] ;  /* 0x0037b000013c7983 */ /* 0x000f220000300800 */
[----:B------:R-:W-:Y:S01]  /*b49e0*/  PRMT R87, R64, 0x9910, RZ ;  /* 0x0000991040577816 */ /* 0x000fe200000000ff */
[----:B------:R-:W-:Y:S01]  /*b49f0*/  IMAD.X R79, R83, 0x1, R75, P6 ;  /* 0x00000001534f7824 */ /* 0x000fe200030e064b */
[----:B------:R-:W-:Y:S01]  /*b4a00*/  ISETP.LT.AND P6, PT, R62, R89, !P0 ;  /* 0x000000593e00720c */ /* 0x000fe200047c1270 */
[----:B------:R-:W4:Y:S04]  /*b4a10*/  LDL.LU R64, [R1+0x38] ;  /* 0x0000380001407983 */ /* 0x000f280000300800 */
[----:B------:R-:W4:Y:S01]  /*b4a20*/  LDL.LU R89, [R1+0x120] ;  /* 0x0001200001597983 */ /* 0x000f220000300800 */
[----:B------:R-:W-:-:S02]  /*b4a30*/  IADD3 R80, P3, PT, R82, R0, RZ ;  /* 0x0000000052507210 */ /* 0x000fc40007f7e0ff */
[----:B------:R-:W-:-:S03]  /*b4a40*/  SHF.R.S32.HI R86, RZ, 0x8, R86 ;  /* 0x00000008ff567819 */ /* 0x000fc60000011456 */
[----:B------:R-:W-:Y:S01]  /*b4a50*/  IMAD.X R81, R83, 0x1, R68, P3 ;  /* 0x0000000153517824 */ /* 0x000fe200018e0644 */
[----:B------:R-:W-:Y:S01]  /*b4a60*/  ISETP.LT.AND P3, PT, R71, R88, !P0 ;  /* 0x000000584700720c */ /* 0x000fe20004761270 */
[----:B------:R1:W-:Y:S01]  /*b4a70*/  @P2 STG.E.U8 desc[UR8][R76.64], R86 ;  /* 0x000000564c002986 */ /* 0x0003e2000c101108 */
[----:B------:R-:W-:Y:S01]  /*b4a80*/  SHF.R.S32.HI R87, RZ, 0x8, R87 ;  /* 0x00000008ff577819 */ /* 0x000fe20000011457 */
[----:B------:R-:W3:Y:S04]  /*b4a90*/  LDC R88, c[0x0][0x398] ;  /* 0x0000e600ff587b82 */ /* 0x000ee80000000800 */
[----:B------:R0:W-:Y:S01]  /*b4aa0*/  @P1 STG.E.U8 desc[UR8][R84.64], R87 ;  /* 0x0000005754001986 */ /* 0x0001e2000c101108 */
[----:B-1----:R-:W-:-:S03]  /*b4ab0*/  IADD3 R76, P2, PT, R82, R73, RZ ;  /* 0x00000049524c7210 */ /* 0x002fc60007f5e0ff */
[----:B------:R-:W1:Y:S02]  /*b4ac0*/  LDC R86, c[0x0][0x39c] ;  /* 0x0000e700ff567b82 */ /* 0x000e640000000800 */
[----:B------:R-:W-:Y:S02]  /*b4ad0*/  IMAD.X R77, R83, 0x1, R69, P2 ;  /* 0x00000001534d7824 */ /* 0x000fe400010e0645 */
[----:B0-----:R-:W-:Y:S01]  /*b4ae0*/  VIADD R84, R72, 0x9 ;  /* 0x0000000948547836 */ /* 0x001fe20000000000 */
[----:B------:R-:W-:-:S03]  /*b4af0*/  ISETP.LT.AND P0, PT, R93, R91, !P0 ;  /* 0x0000005b5d00720c */ /* 0x000fc60004701270 */
[----:B------:R-:W0:Y:S01]  /*b4b00*/  LDC R87, c[0x0][0x398] ;  /* 0x0000e600ff577b82 */ /* 0x000e220000000800 */
[----:B------:R-:W-:Y:S01]  /*b4b10*/  ISETP.GE.AND P1, PT, R84, R92, PT ;  /* 0x0000005c5400720c */ /* 0x000fe20003f26270 */
[----:B------:R-:W-:-:S03]  /*b4b20*/  IMAD.IADD R84, R82, 0x1, R66 ;  /* 0x0000000152547824 */ /* 0x000fc600078e0242 */
[----:B--2---:R-:W-:-:S03]  /*b4b30*/  ISETP.LT.AND P2, PT, R70, R90, !P1 ;  /* 0x0000005a4600720c */ /* 0x004fc60004f41270 */
[----:B------:R-:W2:Y:S01]  /*b4b40*/  LDC R92, c[0x0][0x39c] ;  /* 0x0000e700ff5c7b82 */ /* 0x000ea20000000800 */
[----:B------:R-:W-:-:S07]  /*b4b50*/  SHF.R.S32.HI R85, RZ, 0x1f, R84 ;  /* 0x0000001fff557819 */ /* 0x000fce0000011454 */
[----:B------:R-:W0:Y:S08]  /*b4b60*/  LDC R90, c[0x0][0x398] ;  /* 0x0000e600ff5a7b82 */ /* 0x000e300000000800 */
[----:B------:R-:W0:Y:S01]  /*b4b70*/  LDC R91, c[0x0][0x398] ;  /* 0x0000e600ff5b7b82 */ /* 0x000e220000000800 */
[----:B---3--:R3:W-:Y:S04]  /*b4b80*/  @P5 STG.E.U8 desc[UR8][R80.64], R67 ;  /* 0x0000004350005986 */ /* 0x0087e8000c101108 */
[----:B----4-:R4:W-:Y:S01]  /*b4b90*/  @P6 STG.E.U8 desc[UR8][R78.64], R65 ;  /* 0x000000414e006986 */ /* 0x0109e2000c101108 */
[----:B------:R-:W-:-:S02]  /*b4ba0*/  ISETP.LT.AND P5, PT, R62, R88, !P1 ;  /* 0x000000583e00720c */ /* 0x000fc40004fa1270 */
[----:B------:R-:W0:Y:S01]  /*b4bb0*/  LDC R88, c[0x0][0x398] ;  /* 0x0000e600ff587b82 */ /* 0x000e220000000800 */
[----:B------:R0:W-:Y:S01]  /*b4bc0*/  @P3 STG.E.U8 desc[UR8][R76.64], R89 ;  /* 0x000000594c003986 */ /* 0x0001e2000c101108 */
[----:B---3--:R-:W-:-:S05]  /*b4bd0*/  IADD3 R80, P3, PT, R82, R2, RZ ;  /* 0x0000000252507210 */ /* 0x008fca0007f7e0ff */
[----:B------:R-:W-:Y:S01]  /*b4be0*/  IMAD.X R81, R83, 0x1, R3, P3 ;  /* 0x0000000153517824 */ /* 0x000fe200018e0603 */
[----:B----4-:R-:W-:Y:S02]  /*b4bf0*/  IADD3 R78, P3, PT, R84, R0, RZ ;  /* 0x00000000544e7210 */ /* 0x010fe40007f7e0ff */
[----:B0-----:R-:W-:-:S03]  /*b4c00*/  PRMT R76, R67, 0x9910, RZ ;  /* 0x00009910434c7816 */ /* 0x001fc600000000ff */
[----:B------:R-:W-:Y:S01]  /*b4c10*/  IMAD.X R79, R85, 0x1, R68, P3 ;  /* 0x00000001554f7824 */ /* 0x000fe200018e0644 */
[----:B------:R0:W-:Y:S01]  /*b4c20*/  @P0 STG.E.U8 desc[UR8][R80.64], R64 ;  /* 0x0000004050000986 */ /* 0x0001e2000c101108 */
[----:B------:R-:W-:Y:S01]  /*b4c30*/  IMAD.MOV.U32 R82, RZ, RZ, R76 ;  /* 0x000000ffff527224 */ /* 0x000fe200078e004c */
[----:B------:R-:W-:Y:S02]  /*b4c40*/  PRMT R83, R65, 0x9910, RZ ;  /* 0x0000991041537816 */ /* 0x000fe400000000ff */
[----:B------:R-:W3:Y:S02]  /*b4c50*/  LDL.LU R67, [R1+0x17c] ;  /* 0x00017c0001437983 */ /* 0x000ee40000300800 */
[----:B------:R-:W-:Y:S02]  /*b4c60*/  SHF.R.S32.HI R82, RZ, 0x8, R82 ;  /* 0x00000008ff527819 */ /* 0x000fe40000011452 */
[----:B------:R-:W4:Y:S01]  /*b4c70*/  LDL.LU R65, [R1+0x150] ;  /* 0x0001500001417983 */ /* 0x000f220000300800 */
[----:B------:R-:W-:-:S03]  /*b4c80*/  IADD3 R76, P3, PT, R84, R74, RZ ;  /* 0x0000004a544c7210 */ /* 0x000fc60007f7e0ff */
[----:B------:R1:W-:Y:S01]  /*b4c90*/  @P2 STG.E.U8 desc[UR8][R78.64], R82 ;  /* 0x000000524e002986 */ /* 0x0003e2000c101108 */
[----:B0-----:R-:W-:Y:S02]  /*b4ca0*/  IMAD.MOV.U32 R81, RZ, RZ, R89 ;  /* 0x000000ffff517224 */ /* 0x001fe400078e0059 */
[----:B------:R-:W0:Y:S01]  /*b4cb0*/  LDC R89, c[0x0][0x398] ;  /* 0x0000e600ff597b82 */ /* 0x000e220000000800 */
[----:B------:R-:W-:Y:S01]  /*b4cc0*/  IMAD.X R77, R85, 0x1, R75, P3 ;  /* 0x00000001554d7824 */ /* 0x000fe200018e064b */
[----:B------:R-:W-:-:S06]  /*b4cd0*/  SHF.R.S32.HI R83, RZ, 0x8, R83 ;  /* 0x00000008ff537819 */ /* 0x000fcc0000011453 */
[----:B-1----:R-:W1:Y:S01]  /*b4ce0*/  LDC R79, c[0x0][0x398] ;  /* 0x0000e600ff4f7b82 */ /* 0x002e620000000800 */
[----:B------:R2:W-:Y:S01]  /*b4cf0*/  @P5 STG.E.U8 desc[UR8][R76.64], R83 ;  /* 0x000000534c005986 */ /* 0x0005e2000c101108 */
[----:B------:R-:W-:Y:S02]  /*b4d00*/  IMAD.IADD R82, R84, 0x1, R66 ;  /* 0x0000000154527824 */ /* 0x000fe400078e0242 */
        /* <DEDUP_REMOVED lines=11> */
[----:B-1----:R-:W-:Y:S01]  /*b4dc0*/  ISETP.LT.AND P5, PT, R70, R79, !P0 ;  /* 0x0000004f4600720c */ /* 0x002fe200047a1270 */
[----:B------:R-:W-:Y:S01]  /*b4dd0*/  IMAD.X R79, R83, 0x1, R75, P6 ;  /* 0x00000001534f7824 */ /* 0x000fe200030e064b */
[----:B------:R-:W-:-:S02]  /*b4de0*/  PRMT R87, R64, 0x9910, RZ ;  /* 0x0000991040577816 */ /* 0x000fc400000000ff */
[----:B------:R-:W4:Y:S01]  /*b4df0*/  LDL.LU R64, [R1+0x3c] ;  /* 0x00003c0001407983 */ /* 0x000f220000300800 */
[----:B0-----:R-:W-:-:S03]  /*b4e00*/  ISETP.LT.AND P6, PT, R62, R89, !P0 ;  /* 0x000000593e00720c */ /* 0x001fc600047c1270 */
[----:B------:R-:W4:Y:S01]  /*b4e10*/  LDL.LU R89, [R1+0x12c] ;  /* 0x00012c0001597983 */ /* 0x000f220000300800 */
[----:B------:R-:W-:Y:S02]  /*b4e20*/  PRMT R86, R81, 0x9910, RZ ;  /* 0x0000991051567816 */ /* 0x000fe400000000ff */
[----:B------:R-:W-:Y:S02]  /*b4e30*/  IADD3 R80, P3, PT, R82, R0, RZ ;  /* 0x0000000052507210 */ /* 0x000fe40007f7e0ff */
[----:B------:R-:W-:-:S03]  /*b4e40*/  SHF.R.S32.HI R86, RZ, 0x8, R86 ;  /* 0x00000008ff567819 */ /* 0x000fc60000011456 */
[----:B------:R-:W-:Y:S01]  /*b4e50*/  IMAD.X R81, R83, 0x1, R68, P3 ;  /* 0x0000000153517824 */ /* 0x000fe200018e0644 */
[----:B------:R-:W-:Y:S01]  /*b4e60*/  ISETP.LT.AND P3, PT, R71, R88, !P0 ;  /* 0x000000584700720c */ /* 0x000fe20004761270 */
[----:B------:R0:W-:Y:S01]  /*b4e70*/  @P2 STG.E.U8 desc[UR8][R76.64], R86 ;  /* 0x000000564c002986 */ /* 0x0001e2000c101108 */
[----:B------:R-:W-:Y:S01]  /*b4e80*/  SHF.R.S32.HI R87, RZ, 0x8, R87 ;  /* 0x00000008ff577819 */ /* 0x000fe20000011457 */
[----:B------:R-:W1:Y:S04]  /*b4e90*/  LDC R88, c[0x0][0x398] ;  /* 0x0000e600ff587b82 */ /* 0x000e680000000800 */
[----:B------:R2:W-:Y:S01]  /*b4ea0*/  @P1 STG.E.U8 desc[UR8][R84.64], R87 ;  /* 0x0000005754001986 */ /* 0x0005e2000c101108 */
[----:B0-----:R-:W-:-:S03]  /*b4eb0*/  IADD3 R76, P2, PT, R82, R73, RZ ;  /* 0x00000049524c7210 */ /* 0x001fc60007f5e0ff */
[----:B------:R-:W0:Y:S02]  /*b4ec0*/  LDC R86, c[0x0][0x39c] ;  /* 0x0000e700ff567b82 */ /* 0x000e240000000800 */
[----:B------:R-:W-:Y:S02]  /*b4ed0*/  IMAD.X R77, R83, 0x1, R69, P2 ;  /* 0x00000001534d7824 */ /* 0x000fe400010e0645 */
[----:B--2---:R-:W-:Y:S01]  /*b4ee0*/  VIADD R84, R72, 0xb ;  /* 0x0000000b48547836 */ /* 0x004fe20000000000 */
[----:B------:R-:W-:-:S03]  /*b4ef0*/  ISETP.LT.AND P0, PT, R93, R91, !P0 ;  /* 0x0000005b5d00720c */ /* 0x000fc60004701270 */
[----:B------:R-:W2:Y:S01]  /*b4f00*/  LDC R87, c[0x0][0x398] ;  /* 0x0000e600ff577b82 */ /* 0x000ea20000000800 */
[----:B------:R-:W-:Y:S01]  /*b4f10*/  ISETP.GE.AND P1, PT, R84, R92, PT ;  /* 0x0000005c5400720c */ /* 0x000fe20003f26270 */
[----:B------:R-:W-:-:S03]  /*b4f20*/  IMAD.IADD R84, R82, 0x1, R66 ;  /* 0x0000000152547824 */ /* 0x000fc600078e0242 */
[----:B------:R-:W-:-:S03]  /*b4f30*/  ISETP.LT.AND P2, PT, R70, R90, !P1 ;  /* 0x0000005a4600720c */ /* 0x000fc60004f41270 */
[----:B------:R-:W0:Y:S01]  /*b4f40*/  LDC R92, c[0x0][0x39c] ;  /* 0x0000e700ff5c7b82 */ /* 0x000e220000000800 */
[----:B------:R-:W-:-:S07]  /*b4f50*/  SHF.R.S32.HI R85, RZ, 0x1f, R84 ;  /* 0x0000001fff557819 */ /* 0x000fce0000011454 */
[----:B------:R-:W0:Y:S08]  /*b4f60*/  LDC R90, c[0x0][0x398] ;  /* 0x0000e600ff5a7b82 */ /* 0x000e300000000800 */
[----:B------:R-:W0:Y:S01]  /*b4f70*/  LDC R91, c[0x0][0x398] ;  /* 0x0000e600ff5b7b82 */ /* 0x000e220000000800 */
[----:B---3--:R3:W-:Y:S04]  /*b4f80*/  @P5 STG.E.U8 desc[UR8][R80.64], R67 ;  /* 0x0000004350005986 */ /* 0x0087e8000c101108 */
[----:B----4-:R4:W-:Y:S01]  /*b4f90*/  @P6 STG.E.U8 desc[UR8][R78.64], R65 ;  /* 0x000000414e006986 */ /* 0x0109e2000c101108 */
[----:B-1----:R-:W-:-:S02]  /*b4fa0*/  ISETP.LT.AND P5, PT, R62, R88, !P1 ;  /* 0x000000583e00720c */ /* 0x002fc40004fa1270 */
[----:B------:R-:W1:Y:S01]  /*b4fb0*/  LDC R88, c[0x0][0x398] ;  /* 0x0000e600ff587b82 */ /* 0x000e620000000800 */
        /* <DEDUP_REMOVED lines=35> */
[----:B------:R-:W3:Y:S01]  /*b51f0*/  LDL.LU R64, [R1+0x40] ;  /* 0x0000400001407983 */ /* 0x000ee20000300800 */
[----:B0-----:R-:W-:-:S03]  /*b5200*/  ISETP.LT.AND P6, PT, R62, R89, !P0 ;  /* 0x000000593e00720c */ /* 0x001fc600047c1270 */
[----:B------:R-:W3:Y:S01]  /*b5210*/  LDL.LU R89, [R1+0x188] ;  /* 0x0001880001597983 */ /* 0x000ee20000300800 */
        /* <DEDUP_REMOVED lines=23> */
[----:B------:R-:W-:Y:S04]  /*b5390*/  @P6 STG.E.U8 desc[UR8][R78.64], R67 ;  /* 0x000000434e006986 */ /* 0x000fe8000c101108 */
[----:B----4-:R4:W-:Y:S01]  /*b53a0*/  @P3 STG.E.U8 desc[UR8][R76.64], R65 ;  /* 0x000000414c003986 */ /* 0x0109e2000c101108 */
[----:B---3--:R-:W-:-:S02]  /*b53b0*/  IADD3 R80, P3, PT, R82, R2, RZ ;  /* 0x0000000252507210 */ /* 0x008fc40007f7e0ff */
[----:B----4-:R-:W-:-:S03]  /*b53c0*/  PRMT R76, R89, 0x9910, RZ ;  /* 0x00009910594c7816 */ /* 0x010fc600000000ff */
[----:B------:R-:W-:Y:S01]  /*b53d0*/  IMAD.X R81, R83, 0x1, R3, P3 ;  /* 0x0000000153517824 */ /* 0x000fe200018e0603 */
[----:B------:R-:W-:Y:S01]  /*b53e0*/  IADD3 R78, P3, PT, R84, R0, RZ ;  /* 0x00000000544e7210 */ /* 0x000fe20007f7e0ff */
[----:B------:R-:W3:Y:S01]  /*b53f0*/  LDC R89, c[0x0][0x398] ;  /* 0x0000e600ff597b82 */ /* 0x000ee20000000800 */
[----:B------:R-:W-:-:S03]  /*b5400*/  IMAD.MOV.U32 R82, RZ, RZ, R76 ;  /* 0x000000ffff527224 */ /* 0x000fc600078e004c */
[----:B------:R-:W-:Y:S02]  /*b5410*/  IMAD.X R79, R85, 0x1, R68, P3 ;  /* 0x00000001554f7824 */ /* 0x000fe400018e0644 */
[----:B------:R-:W-:Y:S01]  /*b5420*/  SHF.R.S32.HI R82, RZ, 0x8, R82 ;  /* 0x00000008ff527819 */ /* 0x000fe20000011452 */
[----:B------:R-:W-:Y:S01]  /*b5430*/  @P0 STG.E.U8 desc[UR8][R80.64], R64 ;  /* 0x0000004050000986 */ /* 0x000fe2000c101108 */
[----:B-1----:R-:W-:Y:S02]  /*b5440*/  ISETP.LT.AND P5, PT, R62, R88, !P1 ;  /* 0x000000583e00720c */ /* 0x002fe40004fa1270 */
[C---:B------:R-:W-:Y:S01]  /*b5450*/  IADD3 R76, P3, PT, R84.reuse, R74, RZ ;  /* 0x0000004a544c7210 */ /* 0x040fe20007f7e0ff */
[----:B------:R1:W-:Y:S01]  /*b5460*/  @P2 STG.E.U8 desc[UR8][R78.64], R82 ;  /* 0x000000524e002986 */ /* 0x0003e2000c101108 */
[----:B------:R-:W-:Y:S01]  /*b5470*/  PRMT R83, R67, 0x9910, RZ ;  /* 0x0000991043537816 */ /* 0x000fe200000000ff */
[----:B------:R-:W4:Y:S02]  /*b5480*/  LDC R88, c[0x0][0x398] ;  /* 0x0000e600ff587b82 */ /* 0x000f240000000800 */
[----:B------:R-:W-:Y:S01]  /*b5490*/  IMAD.X R77, R85, 0x1, R75, P3 ;  /* 0x00000001554d7824 */ /* 0x000fe200018e064b */
[----:B------:R-:W-:Y:S01]  /*b54a0*/  SHF.R.S32.HI R83, RZ, 0x8, R83 ;  /* 0x00000008ff537819 */ /* 0x000fe20000011453 */
[----:B------:R-:W4:Y:S04]  /*b54b0*/  LDL.LU R67, [R1+0x194] ;  /* 0x0001940001437983 */ /* 0x000f280000300800 */
[----:B-1----:R-:W1:Y:S01]  /*b54c0*/  LDC R79, c[0x0][0x398] ;  /* 0x0000e600ff4f7b82 */ /* 0x002e620000000800 */
[----:B------:R0:W-:Y:S01]  /*b54d0*/  @P5 STG.E.U8 desc[UR8][R76.64], R83 ;  /* 0x000000534c005986 */ /* 0x0001e2000c101108 */
[----:B------:R-:W-:-:S02]  /*b54e0*/  IMAD.IADD R82, R84, 0x1, R66 ;  /* 0x0000000154527824 */ /* 0x000fc400078e0242 */
[----:B0-----:R-:W-:-:S03]  /*b54f0*/  VIADD R76, R72, 0xe ;  /* 0x0000000e484c7836 */ /* 0x001fc60000000000 */
        /* <DEDUP_REMOVED lines=8> */
[----:B--2---:R-:W-:Y:S01]  /*b5580*/  ISETP.LT.AND P1, PT, R93, R87, !P1 ;  /* 0x000000575d00720c */ /* 0x004fe20004f21270 */
[----:B------:R-:W0:Y:S01]  /*b5590*/  LDC R90, c[0x0][0x398] ;  /* 0x0000e600ff5a7b82 */ /* 0x000e220000000800 */
[----:B------:R-:W-:-:S02]  /*b55a0*/  PRMT R86, R65, 0x9910, RZ ;  /* 0x0000991041567816 */ /* 0x000fc400000000ff */
[----:B------:R-:W-:Y:S01]  /*b55b0*/  PRMT R87, R64, 0x9910, RZ ;  /* 0x0000991040577816 */ /* 0x000fe200000000ff */
[----:B------:R-:W2:Y:S01]  /*b55c0*/  LDL.LU R65, [R1+0x168] ;  /* 0x0001680001417983 */ /* 0x000ea20000300800 */
[----:B-1----:R-:W-:Y:S01]  /*b55d0*/  ISETP.LT.AND P5, PT, R70, R79, !P0 ;  /* 0x0000004f4600720c */ /* 0x002fe200047a1270 */
[----:B------:R-:W-:Y:S02]  /*b55e0*/  IMAD.MOV.U32 R64, RZ, RZ, R61 ;  /* 0x000000ffff407224 */ /* 0x000fe400078e003d */
[----:B------:R-:W-:Y:S01]  /*b55f0*/  IMAD.X R79, R83, 0x1, R75, P6 ;  /* 0x00000001534f7824 */ /* 0x000fe200030e064b */
[----:B------:R-:W2:Y:S01]  /*b5600*/  LDL.LU R61, [R1+0x44] ;  /* 0x00004400013d7983 */ /* 0x000ea20000300800 */
[----:B---3--:R-:W-:-:S03]  /*b5610*/  ISETP.LT.AND P6, PT, R62, R89, !P0 ;  /* 0x000000593e00720c */ /* 0x008fc600047c1270 */
[----:B------:R-:W3:Y:S01]  /*b5620*/  LDL.LU R89, [R1+0x13c] ;  /* 0x00013c0001597983 */ /* 0x000ee20000300800 */
[----:B------:R-:W-:Y:S02]  /*b5630*/  IADD3 R80, P3, PT, R82, R0, RZ ;  /* 0x0000000052507210 */ /* 0x000fe40007f7e0ff */
[----:B------:R-:W-:-:S03]  /*b5640*/  SHF.R.S32.HI R86, RZ, 0x8, R86 ;  /* 0x00000008ff567819 */ /* 0x000fc60000011456 */
[----:B------:R-:W-:Y:S01]  /*b5650*/  IMAD.X R81, R83, 0x1, R68, P3 ;  /* 0x0000000153517824 */ /* 0x000fe200018e0644 */
[----:B----4-:R-:W-:Y:S01]  /*b5660*/  ISETP.LT.AND P3, PT, R71, R88, !P0 ;  /* 0x000000584700720c */ /* 0x010fe20004761270 */
[----:B------:R1:W-:Y:S01]  /*b5670*/  @P2 STG.E.U8 desc[UR8][R76.64], R86 ;  /* 0x000000564c002986 */ /* 0x0003e2000c101108 */
[----:B------:R-:W-:Y:S01]  /*b5680*/  SHF.R.S32.HI R87, RZ, 0x8, R87 ;  /* 0x00000008ff577819 */ /* 0x000fe20000011457 */
[----:B------:R-:W4:Y:S04]  /*b5690*/  LDC R88, c[0x0][0x398] ;  /* 0x0000e600ff587b82 */ /* 0x000f280000000800 */
        /* <DEDUP_REMOVED lines=9> */
[----:B------:R-:W-:-:S03]  /*b5730*/  ISETP.LT.AND P2, PT, R70, R90, !P1 ;  /* 0x0000005a4600720c */ /* 0x000fc60004f41270 */
[----:B------:R-:W0:Y:S01]  /*b5740*/  LDC R92, c[0x0][0x39c] ;  /* 0x0000e700ff5c7b82 */ /* 0x000e220000000800 */
[----:B------:R-:W-:-:S07]  /*b5750*/  SHF.R.S32.HI R85, RZ, 0x1f, R84 ;  /* 0x0000001fff557819 */ /* 0x000fce0000011454 */
[----:B------:R-:W0:Y:S08]  /*b5760*/  LDC R90, c[0x0][0x398] ;  /* 0x0000e600ff5a7b82 */ /* 0x000e300000000800 */
[----:B------:R-:W0:Y:S01]  /*b5770*/  LDC R91, c[0x0][0x398] ;  /* 0x0000e600ff5b7b82 */ /* 0x000e220000000800 */
[----:B------:R0:W-:Y:S01]  /*b5780*/  @P5 STG.E.U8 desc[UR8][R80.64], R67 ;  /* 0x0000004350005986 */ /* 0x0001e2000c101108 */
[----:B----4-:R-:W-:-:S06]  /*b5790*/  ISETP.LT.AND P5, PT, R62, R88, !P1 ;  /* 0x000000583e00720c */ /* 0x010fcc0004fa1270 */
[----:B------:R-:W4:Y:S01]  /*b57a0*/  LDC R88, c[0x0][0x398] ;  /* 0x0000e600ff587b82 */ /* 0x000f220000000800 */
[----:B--2---:R2:W-:Y:S04]  /*b57b0*/  @P6 STG.E.U8 desc[UR8][R78.64], R65 ;  /* 0x000000414e006986 */ /* 0x0045e8000c101108 */
[----:B---3--:R3:W-:Y:S01]  /*b57c0*/  @P3 STG.E.U8 desc[UR8][R76.64], R89 ;  /* 0x000000594c003986 */ /* 0x0087e2000c101108 */
[----:B0-----:R-:W-:-:S05]  /*b57d0*/  IADD3 R80, P3, PT, R82, R2, RZ ;  /* 0x0000000252507210 */ /* 0x001fca0007f7e0ff */
[----:B------:R-:W-:Y:S01]  /*b57e0*/  IMAD.X R81, R83, 0x1, R3, P3 ;  /* 0x0000000153517824 */ /* 0x000fe200018e0603 */
[----:B--2---:R-:W-:Y:S02]  /*b57f0*/  IADD3 R78, P3, PT, R84, R0, RZ ;  /* 0x00000000544e7210 */ /* 0x004fe40007f7e0ff */
[----:B---3--:R-:W-:-:S03]  /*b5800*/  PRMT R76, R67, 0x9910, RZ ;  /* 0x00009910434c7816 */ /* 0x008fc600000000ff */
[----:B------:R-:W-:Y:S01]  /*b5810*/  IMAD.X R79, R85, 0x1, R68, P3 ;  /* 0x00000001554f7824 */ /* 0x000fe200018e0644 */
[----:B------:R0:W-:Y:S01]  /*b5820*/  @P0 STG.E.U8 desc[UR8][R80.64], R61 ;  /* 0x0000003d50000986 */ /* 0x0001e2000c101108 */
[----:B------:R-:W-:Y:S01]  /*b5830*/  IMAD.MOV.U32 R82, RZ, RZ, R76 ;  /* 0x000000ffff527224 */ /* 0x000fe200078e004c */
[----:B------:R-:W-:Y:S02]  /*b5840*/  PRMT R83, R65, 0x9910, RZ ;  /* 0x0000991041537816 */ /* 0x000fe400000000ff */
[----:B------:R-:W2:Y:S02]  /*b5850*/  LDL.LU R67, [R1+0x174] ;  /* 0x0001740001437983 */ /* 0x000ea40000300800 */
[----:B------:R-:W-:Y:S02]  /*b5860*/  SHF.R.S32.HI R82, RZ, 0x8, R82 ;  /* 0x00000008ff527819 */ /* 0x000fe40000011452 */
[----:B------:R-:W-:-:S03]  /*b5870*/  IADD3 R76, P3, PT, R84, R74, RZ ;  /* 0x0000004a544c7210 */ /* 0x000fc60007f7e0ff */
[----:B------:R3:W-:Y:S01]  /*b5880*/  @P2 STG.E.U8 desc[UR8][R78.64], R82 ;  /* 0x000000524e002986 */ /* 0x0007e2000c101108 */
[----:B0-----:R-:W-:Y:S02]  /*b5890*/  IMAD.MOV.U32 R81, RZ, RZ, R89 ;  /* 0x000000ffff517224 */ /* 0x001fe400078e0059 */
[----:B------:R-:W0:Y:S01]  /*b58a0*/  LDC R89, c[0x0][0x398] ;  /* 0x0000e600ff597b82 */ /* 0x000e220000000800 */
[----:B------:R-:W-:Y:S01]  /*b58b0*/  IMAD.X R77, R85, 0x1, R75, P3 ;  /* 0x00000001554d7824 */ /* 0x000fe200018e064b */
[----:B------:R-:W-:-:S06]  /*b58c0*/  SHF.R.S32.HI R83, RZ, 0x8, R83 ;  /* 0x00000008ff537819 */ /* 0x000fcc0000011453 */
[----:B---3--:R-:W3:Y:S01]  /*b58d0*/  LDC R79, c[0x0][0x398] ;  /* 0x0000e600ff4f7b82 */ /* 0x008ee20000000800 */
[----:B------:R1:W-:Y:S01]  /*b58e0*/  @P5 STG.E.U8 desc[UR8][R76.64], R83 ;  /* 0x000000534c005986 */ /* 0x0003e2000c101108 */
[----:B------:R-:W-:Y:S02]  /*b58f0*/  IMAD.IADD R82, R84, 0x1, R66 ;  /* 0x0000000154527824 */ /* 0x000fe400078e0242 */
[----:B-1----:R-:W-:-:S03]  /*b5900*/  VIADD R76, R72, 0x10 ;  /* 0x00000010484c7836 */ /* 0x002fc60000000000 */
[----:B------:R-:W-:Y:S02]  /*b5910*/  SHF.R.S32.HI R83, RZ, 0x1f, R82 ;  /* 0x0000001fff537819 */ /* 0x000fe40000011452 */
[----:B------:R-:W-:Y:S02]  /*b5920*/  ISETP.GE.AND P0, PT, R76, R86, PT ;  /* 0x000000564c00720c */ /* 0x000fe40003f06270 */
[C---:B------:R-:W-:Y:S02]  /*b5930*/  IADD3 R76, P3, PT, R84.reuse, R73, RZ ;  /* 0x00000049544c7210 */ /* 0x040fe40007f7e0ff */
[----:B------:R-:W-:Y:S02]  /*b5940*/  IADD3 R84, P5, PT, R84, R2, RZ ;  /* 0x0000000254547210 */ /* 0x000fe40007fbe0ff */
[----:B------:R-:W-:Y:S01]  /*b5950*/  IADD3 R78, P6, PT, R82, R74, RZ ;  /* 0x0000004a524e7210 */ /* 0x000fe20007fde0ff */
[----:B------:R-:W-:Y:S01]  /*b5960*/  IMAD.X R77, R85, 0x1, R69, P3 ;  /* 0x00000001554d7824 */ /* 0x000fe200018e0645 */
[----:B------:R-:W-:Y:S01]  /*b5970*/  ISETP.LT.AND P2, PT, R71, R90, !P1 ;  /* 0x0000005a4700720c */ /* 0x000fe20004f41270 */
[----:B------:R-:W-:Y:S01]  /*b5980*/  IMAD.MOV.U32 R65, RZ, RZ, R64 ;  /* 0x000000ffff417224 */ /* 0x000fe200078e0040 */
[----:B------:R-:W-:Y:S01]  /*b5990*/  ISETP.LT.AND P1, PT, R93, R87, !P1 ;  /* 0x000000575d00720c */ /* 0x000fe20004f21270 */
[----:B------:R-:W-:Y:S01]  /*b59a0*/  IMAD.X R85, R85, 0x1, R3, P5 ;  /* 0x0000000155557824 */ /* 0x000fe200028e0603 */
[----:B---3--:R-:W-:Y:S01]  /*b59b0*/  ISETP.LT.AND P5, PT, R70, R79, !P0 ;  /* 0x0000004f4600720c */ /* 0x008fe200047a1270 */
[----:B------:R-:W-:Y:S01]  /*b59c0*/  IMAD.MOV.U32 R64, RZ, RZ, R63 ;  /* 0x000000ffff407224 */ /* 0x000fe200078e003f */
[----:B------:R-:W-:Y:S01]  /*b59d0*/  PRMT R87, R61, 0x9910, RZ ;  /* 0x000099103d577816 */ /* 0x000fe200000000ff */
[----:B------:R-:W3:Y:S01]  /*b59e0*/  LDL.LU R63, [R1+0x144] ;  /* 0x00014400013f7983 */ /* 0x000ee20000300800 */
[----:B------:R-:W-:Y:S01]  /*b59f0*/  IMAD.X R79, R83, 0x1, R75, P6 ;  /* 0x00000001534f7824 */ /* 0x000fe200030e064b */
[----:B0-----:R-:W-:Y:S01]  /*b5a00*/  ISETP.LT.AND P6, PT, R62, R89, !P0 ;  /* 0x000000593e00720c */ /* 0x001fe200047c1270 */
[----:B------:R-:W0:Y:S01]  /*b5a10*/  LDC R90, c[0x0][0x398] ;  /* 0x0000e600ff5a7b82 */ /* 0x000e220000000800 */
[----:B------:R-:W2:Y:S04]  /*b5a20*/  LDL.LU R61, [R1+0x37ac] ;  /* 0x0037ac00013d7983 */ /* 0x000ea80000300800 */
[----:B------:R-:W2:Y:S01]  /*b5a30*/  LDL.LU R89, [R1+0x1a0] ;  /* 0x0001a00001597983 */ /* 0x000ea20000300800 */
[----:B------:R-:W-:-:S02]  /*b5a40*/  IADD3 R80, P3, PT, R82, R0, RZ ;  /* 0x0000000052507210 */ /* 0x000fc40007f7e0ff */
[----:B------:R-:W-:-:S03]  /*b5a50*/  PRMT R86, R81, 0x9910, RZ ;  /* 0x0000991051567816 */ /* 0x000fc600000000ff */
[----:B------:R-:W-:Y:S01]  /*b5a60*/  IMAD.X R81, R83, 0x1, R68, P3 ;  /* 0x0000000153517824 */ /* 0x000fe200018e0644 */
[----:B----4-:R-:W-:Y:S02]  /*b5a70*/  ISETP.LT.AND P3, PT, R71, R88, !P0 ;  /* 0x000000584700720c */ /* 0x010fe40004761270 */
[----:B------:R-:W4:Y:S01]  /*b5a80*/  LDL.LU R71, [R1+0x48] ;  /* 0x0000480001477983 */ /* 0x000f220000300800 */
[----:B------:R-:W1:Y:S01]  /*b5a90*/  LDC R88, c[0x0][0x398] ;  /* 0x0000e600ff587b82 */ /* 0x000e620000000800 */
[----:B------:R-:W-:Y:S02]  /*b5aa0*/  SHF.R.S32.HI R86, RZ, 0x8, R86 ;  /* 0x00000008ff567819 */ /* 0x000fe40000011456 */
[----:B------:R-:W-:-:S03]  /*b5ab0*/  SHF.R.S32.HI R87, RZ, 0x8, R87 ;  /* 0x00000008ff577819 */ /* 0x000fc60000011457 */
[----:B------:R0:W-:Y:S04]  /*b5ac0*/  @P2 STG.E.U8 desc[UR8][R76.64], R86 ;  /* 0x000000564c002986 */ /* 0x0001e8000c101108 */
[----:B------:R0:W-:Y:S01]  /*b5ad0*/  @P1 STG.E.U8 desc[UR8][R84.64], R87 ;  /* 0x0000005754001986 */ /* 0x0001e2000c101108 */
[----:B------:R-:W-:-:S03]  /*b5ae0*/  ISETP.LT.AND P0, PT, R93, R91, !P0 ;  /* 0x0000005b5d00720c */ /* 0x000fc60004701270 */
[----:B------:R-:W4:Y:S01]  /*b5af0*/  LDL R91, [R1+0x384] ;  /* 0x00038400015b7983 */ /* 0x000f220000100800 */
[----:B0-----:R-:W0:Y:S01]  /*b5b00*/  LDC R86, c[0x0][0x39c] ;  /* 0x0000e700ff567b82 */ /* 0x001e220000000800 */
[----:B------:R-:W-:Y:S01]  /*b5b10*/  VIADD R84, R72, 0x11 ;  /* 0x0000001148547836 */ /* 0x000fe20000000000 */
[----:B------:R-:W-:-:S06]  /*b5b20*/  IADD3 R76, P2, PT, R82, R73, RZ ;  /* 0x00000049524c7210 */ /* 0x000fcc0007f5e0ff */
[----:B------:R-:W0:Y:S01]  /*b5b30*/  LDC R87, c[0x0][0x398] ;  /* 0x0000e600ff577b82 */ /* 0x000e220000000800 */
[----:B------:R-:W-:Y:S01]  /*b5b40*/  ISETP.GE.AND P1, PT, R84, R92, PT ;  /* 0x0000005c5400720c */ /* 0x000fe20003f26270 */
[----:B------:R-:W-:Y:S01]  /*b5b50*/  IMAD.X R77, R83, 0x1, R69, P2 ;  /* 0x00000001534d7824 */ /* 0x000fe200010e0645 */
[----:B--2---:R2:W-:Y:S02]  /*b5b60*/  @P5 STG.E.U8 desc[UR8][R80.64], R89 ;  /* 0x0000005950005986 */ /* 0x0045e4000c101108 */
[----:B-1----:R-:W-:Y:S01]  /*b5b70*/  ISETP.LT.AND P5, PT, R62, R88, !P1 ;  /* 0x000000583e00720c */ /* 0x002fe20004fa1270 */
[C---:B------:R-:W-:Y:S02]  /*b5b80*/  IMAD.IADD R84, R82.reuse, 0x1, R66 ;  /* 0x0000000152547824 */ /* 0x040fe400078e0242 */
[----:B------:R-:W1:Y:S01]  /*b5b90*/  LDC R92, c[0x0][0x39c] ;  /* 0x0000e700ff5c7b82 */ /* 0x000e620000000800 */
[----:B------:R-:W4:Y:S04]  /*b5ba0*/  LDL.LU R62, [R1+0x37a8] ;  /* 0x0037a800013e7983 */ /* 0x000f280000300800 */
[----:B------:R-:W4:Y:S04]  /*b5bb0*/  LDL R88, [R1+0x358] ;  /* 0x0003580001587983 */ /* 0x000f280000100800 */
[----:B------:R-:W-:Y:S04]  /*b5bc0*/  @P6 STG.E.U8 desc[UR8][R78.64], R67 ;  /* 0x000000434e006986 */ /* 0x000fe8000c101108 */
[----:B---3--:R3:W-:Y:S01]  /*b5bd0*/  @P3 STG.E.U8 desc[UR8][R76.64], R63 ;  /* 0x0000003f4c003986 */ /* 0x0087e2000c101108 */
[----:B--2---:R-:W-:-:S02]  /*b5be0*/  IADD3 R80, P3, PT, R82, R2, RZ ;  /* 0x0000000252507210 */ /* 0x004fc40007f7e0ff */
[----:B------:R-:W-:Y:S02]  /*b5bf0*/  ISETP.LT.AND P2, PT, R70, R90, !P1 ;  /* 0x0000005a4600720c */ /* 0x000fe40004f41270 */
[----:B------:R-:W-:Y:S01]  /*b5c00*/  SHF.R.S32.HI R85, RZ, 0x1f, R84 ;  /* 0x0000001fff557819 */ /* 0x000fe20000011454 */
[----:B------:R-:W-:Y:S01]  /*b5c10*/  IMAD.X R81, R83, 0x1, R3, P3 ;  /* 0x0000000153517824 */ /* 0x000fe200018e0603 */
[----:B------:R-:W2:Y:S01]  /*b5c20*/  LDC R90, c[0x0][0x398] ;  /* 0x0000e600ff5a7b82 */ /* 0x000ea20000000800 */
[----:B---3--:R-:W-:-:S03]  /*b5c30*/  PRMT R76, R89, 0x9910, RZ ;  /* 0x00009910594c7816 */ /* 0x008fc600000000ff */
[----:B----4-:R3:W-:Y:S01]  /*b5c40*/  @P0 STG.E.U8 desc[UR8][R80.64], R71 ;  /* 0x0000004750000986 */ /* 0x0107e2000c101108 */
[----:B------:R-:W-:-:S03]  /*b5c50*/  IADD3 R78, P3, PT, R84, R0, RZ ;  /* 0x00000000544e7210 */ /* 0x000fc60007f7e0ff */
[----:B------:R-:W4:Y:S01]  /*b5c60*/  LDC R89, c[0x0][0x398] ;  /* 0x0000e600ff597b82 */ /* 0x000f220000000800 */
[----:B------:R-:W-:Y:S02]  /*b5c70*/  IMAD.MOV.U32 R82, RZ, RZ, R76 ;  /* 0x000000ffff527224 */ /* 0x000fe400078e004c */
[----:B------:R-:W-:-:S03]  /*b5c80*/  IMAD.X R79, R85, 0x1, R68, P3 ;  /* 0x00000001554f7824 */ /* 0x000fc600018e0644 */
[----:B------:R-:W-:Y:S02]  /*b5c90*/  SHF.R.S32.HI R82, RZ, 0x8, R82 ;  /* 0x00000008ff527819 */ /* 0x000fe40000011452 */
[----:B---3--:R-:W3:Y:S01]  /*b5ca0*/  LDC R81, c[0x0][0x3b8] ;  /* 0x0000ee00ff517b82 */ /* 0x008ee20000000800 */
[----:B------:R-:W-:Y:S02]  /*b5cb0*/  IADD3 R76, P3, PT, R84, R74, RZ ;  /* 0x0000004a544c7210 */ /* 0x000fe40007f7e0ff */
[----:B------:R0:W-:Y:S01]  /*b5cc0*/  @P2 STG.E.U8 desc[UR8][R78.64], R82 ;  /* 0x000000524e002986 */ /* 0x0001e2000c101108 */
[----:B------:R-:W-:Y:S02]  /*b5cd0*/  PRMT R83, R67, 0x9910, RZ ;  /* 0x0000991043537816 */ /* 0x000fe400000000ff */
[----:B------:R-:W-:Y:S02]  /*b5ce0*/  IMAD.X R77, R85, 0x1, R75, P3 ;  /* 0x00000001554d7824 */ /* 0x000fe400018e064b */
[----:B------:R-:W-:Y:S01]  /*b5cf0*/  SHF.R.S32.HI R83, RZ, 0x8, R83 ;  /* 0x00000008ff537819 */ /* 0x000fe20000011453 */
[----:B0-----:R-:W0:Y:S04]  /*b5d00*/  LDC R79, c[0x0][0x398] ;  /* 0x0000e600ff4f7b82 */ /* 0x001e280000000800 */
[----:B------:R1:W-:Y:S02]  /*b5d10*/  @P5 STG.E.U8 desc[UR8][R76.64], R83 ;  /* 0x000000534c005986 */ /* 0x0003e4000c101108 */
[----:B-1----:R-:W-:-:S02]  /*b5d20*/  VIADD R76, R72, 0x12 ;  /* 0x00000012484c7836 */ /* 0x002fc40000000000 */
[----:B---3--:R-:W-:-:S03]  /*b5d30*/  IMAD.IADD R82, R84, 0x1, R81 ;  /* 0x0000000154527824 */ /* 0x008fc600078e0251 */
[----:B------:R-:W-:Y:S02]  /*b5d40*/  ISETP.GE.AND P0, PT, R76, R86, PT ;  /* 0x000000564c00720c */ /* 0x000fe40003f06270 */
[C---:B------:R-:W-:Y:S02]  /*b5d50*/  IADD3 R76, P3, PT, R84.reuse, R73, RZ ;  /* 0x00000049544c7210 */ /* 0x040fe40007f7e0ff */
[----:B------:R-:W-:Y:S02]  /*b5d60*/  IADD3 R84, P5, PT, R84, R2, RZ ;  /* 0x0000000254547210 */ /* 0x000fe40007fbe0ff */
[----:B------:R-:W-:Y:S02]  /*b5d70*/  SHF.R.S32.HI R83, RZ, 0x1f, R82 ;  /* 0x0000001fff537819 */ /* 0x000fe40000011452 */
[----:B------:R-:W-:Y:S01]  /*b5d80*/  IADD3 R78, P6, PT, R82, R74, RZ ;  /* 0x0000004a524e7210 */ /* 0x000fe20007fde0ff */
[C---:B------:R-:W-:Y:S02]  /*b5d90*/  IMAD.X R77, R85.reuse, 0x1, R69, P3 ;  /* 0x00000001554d7824 */ /* 0x040fe400018e0645 */
[----:B------:R-:W-:Y:S01]  /*b5da0*/  IMAD.X R85, R85, 0x1, R3, P5 ;  /* 0x0000000155557824 */ /* 0x000fe200028e0603 */
[----:B0-----:R-:W-:Y:S01]  /*b5db0*/  ISETP.LT.AND P5, PT, R70, R79, !P0 ;  /* 0x0000004f4600720c */ /* 0x001fe200047a1270 */
[----:B------:R-:W-:Y:S01]  /*b5dc0*/  IMAD.X R79, R83, 0x1, R75, P6 ;  /* 0x00000001534f7824 */ /* 0x000fe200030e064b */
[----:B------:R-:W-:-:S02]  /*b5dd0*/  IADD3 R80, P3, PT, R82, R0, RZ ;  /* 0x0000000052507210 */ /* 0x000fc40007f7e0ff */
[----:B--2---:R-:W-:-:S03]  /*b5de0*/  ISETP.LT.AND P2, PT, R91, R90, !P1 ;  /* 0x0000005a5b00720c */ /* 0x004fc60004f41270 */
[----:B------:R-:W-:Y:S02]  /*b5df0*/  IMAD.X R81, R83, 0x1, R68, P3 ;  /* 0x0000000153517824 */ /* 0x000fe400018e0644 */
[----:B------:R-:W-:Y:S01]  /*b5e00*/  IMAD.MOV.U32 R66, RZ, RZ, R64 ;  /* 0x000000ffff427224 */ /* 0x000fe200078e0040 */
[----:B------:R-:W-:Y:S01]  /*b5e10*/  ISETP.LT.AND P1, PT, R93, R87, !P1 ;  /* 0x000000575d00720c */ /* 0x000fe20004f21270 */
[----:B------:R-:W2:Y:S01]  /*b5e20*/  LDL.LU R64, [R1+0x180] ;  /* 0x0001800001407983 */ /* 0x000ea20000300800 */
[----:B------:R-:W-:Y:S01]  /*b5e30*/  PRMT R86, R63, 0x9910, RZ ;  /* 0x000099103f567816 */ /* 0x000fe200000000ff */
[----:B------:R-:W0:Y:S01]  /*b5e40*/  LDC R90, c[0x0][0x398] ;  /* 0x0000e600ff5a7b82 */ /* 0x000e220000000800 */
[----:B------:R-:W-:Y:S01]  /*b5e50*/  PRMT R87, R71, 0x9910, RZ ;  /* 0x0000991047577816 */ /* 0x000fe200000000ff */
[----:B------:R-:W3:Y:S04]  /*b5e60*/  LDL.LU R67, [R1+0x154] ;  /* 0x0001540001437983 */ /* 0x000ee80000300800 */
[----:B------:R-:W2:Y:S04]  /*b5e70*/  LDL.LU R63, [R1+0x37a4] ;  /* 0x0037a400013f7983 */ /* 0x000ea80000300800 */
[----:B------:R-:W2:Y:S01]  /*b5e80*/  LDL.LU R71, [R1+0x37a0] ;  /* 0x0037a00001477983 */ /* 0x000ea20000300800 */
[----:B------:R-:W-:-:S02]  /*b5e90*/  SHF.R.S32.HI R86, RZ, 0x8, R86 ;  /* 0x00000008ff567819 */ /* 0x000fc40000011456 */
[----:B------:R-:W-:-:S03]  /*b5ea0*/  SHF.R.S32.HI R87, RZ, 0x8, R87 ;  /* 0x00000008ff577819 */ /* 0x000fc60000011457 */
[----:B------:R1:W-:Y:S04]  /*b5eb0*/  @P2 STG.E.U8 desc[UR8][R76.64], R86 ;  /* 0x000000564c002986 */ /* 0x0003e8000c101108 */
[----:B------:R1:W-:Y:S02]  /*b5ec0*/  @P1 STG.E.U8 desc[UR8][R84.64], R87 ;  /* 0x0000005754001986 */ /* 0x0003e4000c101108 */
[----:B-1----:R-:W1:Y:S01]  /*b5ed0*/  LDC R86, c[0x0][0x398] ;  /* 0x0000e600ff567b82 */ /* 0x002e620000000800 */
[----:B------:R-:W-:-:S07]  /*b5ee0*/  VIADD R84, R72, 0x13 ;  /* 0x0000001348547836 */ /* 0x000fce0000000000 */
[----:B------:R-:W0:Y:S01]  /*b5ef0*/  LDC R87, c[0x0][0x3b8] ;  /* 0x0000ee00ff577b82 */ /* 0x000e220000000800 */
[----:B------:R-:W-:Y:S02]  /*b5f00*/  ISETP.GE.AND P1, PT, R84, R92, PT ;  /* 0x0000005c5400720c */ /* 0x000fe40003f26270 */
[----:B----4-:R-:W-:-:S05]  /*b5f10*/  ISETP.LT.AND P6, PT, R88, R89, !P0 ;  /* 0x000000595800720c */ /* 0x010fca00047c1270 */
[----:B------:R-:W4:Y:S01]  /*b5f20*/  LDC R85, c[0x0][0x398] ;  /* 0x0000e600ff557b82 */ /* 0x000f220000000800 */
[----:B------:R-:W2:Y:S04]  /*b5f30*/  LDL.LU R89, [R1+0x1ac] ;  /* 0x0001ac0001597983 */ /* 0x000ea80000300800 */
[----:B------:R-:W1:Y:S03]  /*b5f40*/  LDL R92, [R1+0x384] ;  /* 0x00038400015c7983 */ /* 0x000e660000100800 */
[----:B------:R-:W0:Y:S02]  /*b5f50*/  LDC R88, c[0x0][0x398] ;  /* 0x0000e600ff587b82 */ /* 0x000e240000000800 */
[----:B0-----:R-:W-:-:S06]  /*b5f60*/  ISETP.LT.AND P3, PT, R91, R88, !P0 ;  /* 0x000000585b00720c */ /* 0x001fcc0004761270 */
[----:B------:R-:W0:Y:S01]  /*b5f70*/  LDC R91, c[0x0][0x398] ;  /* 0x0000e600ff5b7b82 */ /* 0x000e220000000800 */
[C---:B------:R-:W-:Y:S01]  /*b5f80*/  IADD3 R76, P2, PT, R82.reuse, R73, RZ ;  /* 0x00000049524c7210 */ /* 0x040fe20007f5e0ff */
[----:B------:R-:W-:-:S06]  /*b5f90*/  IMAD.IADD R84, R82, 0x1, R87 ;  /* 0x0000000152547824 */ /* 0x000fcc00078e0257 */
[----:B------:R-:W1:Y:S01]  /*b5fa0*/  LDC R88, c[0x0][0x39c] ;  /* 0x0000e700ff587b82 */ /* 0x000e620000000800 */
[----:B0-----:R-:W-:Y:S01]  /*b5fb0*/  ISETP.LT.AND P0, PT, R93, R91, !P0 ;  /* 0x0000005b5d00720c */ /* 0x001fe20004701270 */
[----:B------:R-:W-:Y:S01]  /*b5fc0*/  IMAD.X R77, R83, 0x1, R69, P2 ;  /* 0x00000001534d7824 */ /* 0x000fe200010e0645 */
[----:B------:R-:W4:Y:S01]  /*b5fd0*/  LDL R91, [R1+0x358] ;  /* 0x00035800015b7983 */ /* 0x000f220000100800 */
[----:B------:R-:W-:-:S04]  /*b5fe0*/  ISETP.LT.AND P2, PT, R70, R90, !P1 ;  /* 0x0000005a4600720c */ /* 0x000fc80004f41270 */
[----:B------:R-:W0:Y:S01]  /*b5ff0*/  LDC R87, c[0x0][0x398] ;  /* 0x0000e600ff577b82 */ /* 0x000e220000000800 */
[----:B------:R-:W4:Y:S07]  /*b6000*/  LDL.LU R70, [R1+0x379c] ;  /* 0x00379c0001467983 */ /* 0x000f2e0000300800 */
[----:B------:R-:W0:Y:S01]  /*b6010*/  LDC R90, c[0x0][0x398] ;  /* 0x0000e600ff5a7b82 */ /* 0x000e220000000800 */
[----:B--2---:R2:W-:Y:S04]  /*b6020*/  @P5 STG.E.U8 desc[UR8][R80.64], R89 ;  /* 0x0000005950005986 */ /* 0x0045e8000c101108 */
[----:B------:R-:W-:Y:S04]  /*b6030*/  @P6 STG.E.U8 desc[UR8][R78.64], R64 ;  /* 0x000000404e006986 */ /* 0x000fe8000c101108 */
[----:B---3--:R3:W-:Y:S01]  /*b6040*/  @P3 STG.E.U8 desc[UR8][R76.64], R67 ;  /* 0x000000434c003986 */ /* 0x0087e2000c101108 */
[----:B--2---:R-:W-:Y:S01]  /*b6050*/  IMAD.MOV.U32 R81, RZ, RZ, R89 ;  /* 0x000000ffff517224 */ /* 0x004fe200078e0059 */
[----:B------:R-:W-:Y:S01]  /*b6060*/  IADD3 R80, P3, PT, R82, R2, RZ ;  /* 0x0000000252507210 */ /* 0x000fe20007f7e0ff */
[----:B------:R-:W2:Y:S03]  /*b6070*/  LDC R89, c[0x0][0x398] ;  /* 0x0000e600ff597b82 */ /* 0x000ea60000000800 */
[----:B---3--:R-:W-:Y:S01]  /*b6080*/  PRMT R76, R81, 0x9910, RZ ;  /* 0x00009910514c7816 */ /* 0x008fe200000000ff */
[----:B------:R-:W-:Y:S01]  /*b6090*/  IMAD.X R81, R83, 0x1, R3, P3 ;  /* 0x0000000153517824 */ /* 0x000fe200018e0603 */
[----:B------:R-:W-:-:S03]  /*b60a0*/  SHF.R.S32.HI R83, RZ, 0x1f, R84 ;  /* 0x0000001fff537819 */ /* 0x000fc60000011454 */
[----:B------:R-:W-:Y:S01]  /*b60b0*/  IMAD.MOV.U32 R82, RZ, RZ, R76 ;  /* 0x000000ffff527224 */ /* 0x000fe200078e004c */
[----:B------:R-:W-:-:S04]  /*b60c0*/  IADD3 R76, P3, PT, R84, R0, RZ ;  /* 0x00000000544c7210 */ /* 0x000fc80007f7e0ff */
[----:B------:R-:W-:Y:S01]  /*b60d0*/  SHF.R.S32.HI R82, RZ, 0x8, R82 ;  /* 0x00000008ff527819 */ /* 0x000fe20000011452 */
[C---:B------:R-:W-:Y:S01]  /*b60e0*/  IMAD.X R77, R83.reuse, 0x1, R68, P3 ;  /* 0x00000001534d7824 */ /* 0x040fe200018e0644 */
[----:B------:R-:W-:Y:S01]  /*b60f0*/  IADD3 R78, P3, PT, R84, R74, RZ ;  /* 0x0000004a544e7210 */ /* 0x000fe20007f7e0ff */
[----:B------:R3:W-:Y:S04]  /*b6100*/  @P0 STG.E.U8 desc[UR8][R80.64], R71 ;  /* 0x0000004750000986 */ /* 0x0007e8000c101108 */
[----:B------:R-:W-:Y:S01]  /*b6110*/  @P2 STG.E.U8 desc[UR8][R76.64], R82 ;  /* 0x000000524c002986 */ /* 0x000fe2000c101108 */
[----:B-1----:R-:W-:Y:S01]  /*b6120*/  ISETP.LT.AND P2, PT, R92, R86, !P1 ;  /* 0x000000565c00720c */ /* 0x002fe20004f41270 */
[----:B------:R-:W-:Y:S01]  /*b6130*/  IMAD.X R79, R83, 0x1, R75, P3 ;  /* 0x00000001534f7824 */ /* 0x000fe200018e064b */
[----:B------:R-:W1:Y:S08]  /*b6140*/  LDC R86, c[0x0][0x398] ;  /* 0x0000e600ff567b82 */ /* 0x000e700000000800 */
[----:B---3--:R-:W3:Y:S01]  /*b6150*/  LDC R81, c[0x0][0x3b8] ;  /* 0x0000ee00ff517b82 */ /* 0x008ee20000000800 */
[----:B----4-:R-:W-:-:S02]  /*b6160*/  ISETP.LT.AND P5, PT, R91, R85, !P1 ;  /* 0x000000555b00720c */ /* 0x010fc40004fa1270 */
[----:B------:R-:W-:Y:S02]  /*b6170*/  PRMT R85, R64, 0x9910, RZ ;  /* 0x0000991040557816 */ /* 0x000fe400000000ff */
[----:B------:R-:W4:Y:S01]  /*b6180*/  LDL.LU R64, [R1+0x18c] ;  /* 0x00018c0001407983 */ /* 0x000f220000300800 */
[----:B0-----:R-:W-:Y:S02]  /*b6190*/  ISETP.LT.AND P1, PT, R93, R90, !P1 ;  /* 0x0000005a5d00720c */ /* 0x001fe40004f21270 */
[----:B------:R-:W-:Y:S01]  /*b61a0*/  SHF.R.S32.HI R85, RZ, 0x8, R85 ;  /* 0x00000008ff557819 */ /* 0x000fe20000011455 */
[----:B------:R-:W2:Y:S05]  /*b61b0*/  LDL R90, [R1+0x32c] ;  /* 0x00032c00015a7983 */ /* 0x000eaa0000100800 */
[----:B------:R0:W-:Y:S02]  /*b61c0*/  @P5 STG.E.U8 desc[UR8][R78.64], R85 ;  /* 0x000000554e005986 */ /* 0x0001e4000c101108 */
[----:B0-----:R-:W-:-:S02]  /*b61d0*/  PRMT R78, R71, 0x9910, RZ ;  /* 0x00009910474e7816 */ /* 0x001fc400000000ff */
[----:B------:R-:W4:Y:S01]  /*b61e0*/  LDL.LU R71, [R1+0x3798] ;  /* 0x0037980001477983 */ /* 0x000f220000300800 */
[----:B------:R-:W-:Y:S01]  /*b61f0*/  PRMT R79, R67, 0x9910, RZ ;  /* 0x00009910434f7816 */ /* 0x000fe200000000ff */
[----:B------:R-:W-:Y:S02]  /*b6200*/  IMAD.MOV.U32 R67, RZ, RZ, R65 ;  /* 0x000000ffff437224 */ /* 0x000fe400078e0041 */
[----:B------:R-:W4:Y:S01]  /*b6210*/  LDL.LU R65, [R1+0x160] ;  /* 0x0001600001417983 */ /* 0x000f220000300800 */
[----:B------:R-:W-:-:S03]  /*b6220*/  IMAD.MOV.U32 R85, RZ, RZ, R66 ;  /* 0x000000ffff557224 */ /* 0x000fc600078e0042 */
[----:B------:R-:W4:Y:S01]  /*b6230*/  LDL.LU R66, [R1+0x50] ;  /* 0x0000500001427983 */ /* 0x000f220000300800 */
[----:B------:R-:W-:Y:S01]  /*b6240*/  VIADD R77, R72, 0x14 ;  /* 0x00000014484d7836 */ /* 0x000fe20000000000 */
[C---:B------:R-:W-:Y:S01]  /*b6250*/  IADD3 R76, P3, PT, R84.reuse, R73, RZ ;  /* 0x00000049544c7210 */ /* 0x040fe20007f7e0ff */
[C---:B---3--:R-:W-:Y:S01]  /*b6260*/  IMAD.IADD R80, R84.reuse, 0x1, R81 ;  /* 0x0000000154507824 */ /* 0x048fe200078e0251 */
[----:B------:R-:W-:Y:S01]  /*b6270*/  IADD3 R82, P5, PT, R84, R2, RZ ;  /* 0x0000000254527210 */ /* 0x000fe20007fbe0ff */
[----:B------:R-:W-:Y:S01]  /*b6280*/  IMAD.MOV.U32 R84, RZ, RZ, R78 ;  /* 0x000000ffff547224 */ /* 0x000fe200078e004e */
[----:B------:R-:W-:Y:S01]  /*b6290*/  ISETP.GE.AND P0, PT, R77, R88, PT ;  /* 0x000000584d00720c */ /* 0x000fe20003f06270 */
[C---:B------:R-:W-:Y:S01]  /*b62a0*/  IMAD.X R77, R83.reuse, 0x1, R69, P3 ;  /* 0x00000001534d7824 */ /* 0x040fe200018e0645 */
[----:B------:R-:W-:Y:S01]  /*b62b0*/  SHF.R.S32.HI R79, RZ, 0x8, R79 ;  /* 0x00000008ff4f7819 */ /* 0x000fe2000001144f */
[----:B------:R-:W-:Y:S01]  /*b62c0*/  IMAD.X R83, R83, 0x1, R3, P5 ;  /* 0x0000000153537824 */ /* 0x000fe200028e0603 */
[----:B------:R-:W-:Y:S01]  /*b62d0*/  ISETP.LT.AND P5, PT, R91, R87, !P0 ;  /* 0x000000575b00720c */ /* 0x000fe200047a1270 */
[----:B------:R-:W0:Y:S01]  /*b62e0*/  LDC R88, c[0x0][0x39c] ;  /* 0x0000e700ff587b82 */ /* 0x000e220000000800 */
[----:B------:R-:W-:Y:S01]  /*b62f0*/  SHF.R.S32.HI R84, RZ, 0x8, R84 ;  /* 0x00000008ff547819 */ /* 0x000fe20000011454 */
[----:B------:R3:W-:Y:S06]  /*b6300*/  @P2 STG.E.U8 desc[UR8][R76.64], R79 ;  /* 0x0000004f4c002986 */ /* 0x0007ec000c101108 */
[----:B------:R-:W0:Y:S01]  /*b6310*/  LDC R87, c[0x0][0x398] ;  /* 0x0000e600ff577b82 */ /* 0x000e220000000800 */
[----:B------:R1:W-:Y:S01]  /*b6320*/  @P1 STG.E.U8 desc[UR8][R82.64], R84 ;  /* 0x0000005452001986 */ /* 0x0003e2000c101108 */
[----:B------:R-:W-:-:S02]  /*b6330*/  SHF.R.S32.HI R81, RZ, 0x1f, R80 ;  /* 0x0000001fff517819 */ /* 0x000fc40000011450 */
[----:B------:R-:W-:Y:S01]  /*b6340*/  IADD3 R78, P6, PT, R80, R0, RZ ;  /* 0x00000000504e7210 */ /* 0x000fe20007fde0ff */
[----:B---3--:R-:W-:-:S03]  /*b6350*/  IMAD.MOV.U32 R77, RZ, RZ, R85 ;  /* 0x000000ffff4d7224 */ /* 0x008fc600078e0055 */
[----:B-1----:R-:W1:Y:S01]  /*b6360*/  LDC R84, c[0x0][0x3b8] ;  /* 0x0000ee00ff547b82 */ /* 0x002e620000000800 */
[----:B------:R-:W-:Y:S01]  /*b6370*/  IMAD.X R79, R81, 0x1, R68, P6 ;  /* 0x00000001514f7824 */ /* 0x000fe200030e0644 */
[----:B------:R-:W-:-:S06]  /*b6380*/  IADD3 R76, P2, PT, R80, R74, RZ ;  /* 0x0000004a504c7210 */ /* 0x000fcc0007f5e0ff */
[----:B------:R-:W3:Y:S08]  /*b6390*/  LDC R83, c[0x0][0x398] ;  /* 0x0000e600ff537b82 */ /* 0x000ef00000000800 */
[----:B------:R-:W0:Y:S01]  /*b63a0*/  LDC R82, c[0x0][0x398] ;  /* 0x0000e600ff527b82 */ /* 0x000e220000000800 */
[----:B--2---:R-:W-:-:S07]  /*b63b0*/  ISETP.LT.AND P3, PT, R90, R89, !P0 ;  /* 0x000000595a00720c */ /* 0x004fce0004761270 */
[----:B------:R-:W2:Y:S01]  /*b63c0*/  LDC R89, c[0x0][0x398] ;  /* 0x0000e600ff597b82 */ /* 0x000ea20000000800 */
[----:B----4-:R-:W-:Y:S01]  /*b63d0*/  F2FP.SATFINITE.E4M3.F32.PACK_AB_MERGE_C R85, R71, R70, RZ ;  /* 0x000000464755723e */ /* 0x010fe200048070ff */
[----:B------:R-:W-:Y:S02]  /*b63e0*/  IMAD.MOV.U32 R70, RZ, RZ, R77 ;  /* 0x000000ffff467224 */ /* 0x000fe400078e004d */
[----:B------:R-:W-:-:S03]  /*b63f0*/  IMAD.X R77, R81, 0x1, R75, P2 ;  /* 0x00000001514d7824 */ /* 0x000fc600010e064b */
[----:B------:R4:W-:Y:S01]  /*b6400*/  @P3 STG.E.U8 desc[UR8][R78.64], R70 ;  /* 0x000000464e003986 */ /* 0x0009e2000c101108 */
[----:B0-----:R-:W-:Y:S02]  /*b6410*/  ISETP.LT.AND P2, PT, R92, R87, !P0 ;  /* 0x000000575c00720c */ /* 0x001fe40004741270 */
[----:B------:R-:W0:Y:S01]  /*b6420*/  LDC R87, c[0x0][0x39c] ;  /* 0x0000e700ff577b82 */ /* 0x000e220000000800 */
[----:B------:R1:W-:Y:S01]  /*b6430*/  @P5 STG.E.U8 desc[UR8][R76.64], R64 ;  /* 0x000000404c005986 */ /* 0x0003e2000c101108 */
[----:B----4-:R-:W-:Y:S02]  /*b6440*/  IMAD.MOV.U32 R79, RZ, RZ, R70 ;  /* 0x000000ffff4f7224 */ /* 0x010fe400078e0046 */
[----:B------:R-:W-:Y:S01]  /*b6450*/  VIADD R70, R72, 0x15 ;  /* 0x0000001548467836 */ /* 0x000fe20000000000 */
[----:B-1----:R-:W-:-:S04]  /*b6460*/  IADD3 R76, P6, PT, R80, R2, RZ ;  /* 0x00000002504c7210 */ /* 0x002fc80007fde0ff */
[----:B------:R-:W-:Y:S02]  /*b6470*/  ISETP.GE.AND P1, PT, R70, R88, PT ;  /* 0x000000584600720c */ /* 0x000fe40003f26270 */
[C---:B------:R-:W-:Y:S01]  /*b6480*/  IADD3 R70, P5, PT, R80.reuse, R73, RZ ;  /* 0x0000004950467210 */ /* 0x040fe20007fbe0ff */
[----:B------:R-:W-:Y:S01]  /*b6490*/  IMAD.IADD R80, R80, 0x1, R84 ;  /* 0x0000000150507824 */ /* 0x000fe200078e0254 */
[----:B--2---:R-:W-:Y:S01]  /*b64a0*/  ISETP.LT.AND P0, PT, R93, R89, !P0 ;  /* 0x000000595d00720c */ /* 0x004fe20004701270 */
[C---:B------:R-:W-:Y:S01]  /*b64b0*/  IMAD.X R77, R81.reuse, 0x1, R3, P6 ;  /* 0x00000001514d7824 */ /* 0x040fe200030e0603 */
[----:B------:R-:W-:Y:S01]  /*b64c0*/  ISETP.LT.AND P3, PT, R90, R86, !P1 ;  /* 0x000000565a00720c */ /* 0x000fe20004f61270 */
[----:B------:R-:W-:Y:S01]  /*b64d0*/  IMAD.X R71, R81, 0x1, R69, P5 ;  /* 0x0000000151477824 */ /* 0x000fe200028e0645 */
[----:B------:R-:W-:Y:S01]  /*b64e0*/  PRMT R79, R79, 0x9910, RZ ;  /* 0x000099104f4f7816 */ /* 0x000fe200000000ff */
[----:B------:R-:W1:Y:S01]  /*b64f0*/  LDC R86, c[0x0][0x398] ;  /* 0x0000e600ff567b82 */ /* 0x000e620000000800 */
[----:B------:R-:W-:-:S02]  /*b6500*/  SHF.R.S32.HI R81, RZ, 0x1f, R80 ;  /* 0x0000001fff517819 */ /* 0x000fc40000011450 */
[----:B------:R-:W-:Y:S01]  /*b6510*/  IADD3 R78, P5, PT, R80, R0, RZ ;  /* 0x00000000504e7210 */ /* 0x000fe20007fbe0ff */
[----:B------:R2:W-:Y:S04]  /*b6520*/  @P2 STG.E.U8 desc[UR8][R70.64], R65 ;  /* 0x0000004146002986 */ /* 0x0005e8000c101108 */
[----:B------:R-:W-:Y:S01]  /*b6530*/  @P0 STG.E.U8 desc[UR8][R76.64], R66 ;  /* 0x000000424c000986 */ /* 0x000fe2000c101108 */
[----:B------:R-:W4:Y:S01]  /*b6540*/  LDC R88, c[0x0][0x398] ;  /* 0x0000e600ff587b82 */ /* 0x000f220000000800 */
[----:B--2---:R-:W-:Y:S01]  /*b6550*/  SHF.R.S32.HI R70, RZ, 0x8, R79 ;  /* 0x00000008ff467819 */ /* 0x004fe2000001144f */
[----:B------:R-:W-:-:S06]  /*b6560*/  IMAD.X R79, R81, 0x1, R68, P5 ;  /* 0x00000001514f7824 */ /* 0x000fcc00028e0644 */
[----:B------:R-:W2:Y:S01]  /*b6570*/  LDC R84, c[0x0][0x398] ;  /* 0x0000e600ff547b82 */ /* 0x000ea20000000800 */
[----:B------:R0:W-:Y:S02]  /*b6580*/  @P3 STG.E.U8 desc[UR8][R78.64], R70 ;  /* 0x000000464e003986 */ /* 0x0001e4000c101108 */
[----:B0-----:R-:W-:Y:S01]  /*b6590*/  IADD3 R70, P0, PT, R80, R74, RZ ;  /* 0x0000004a50467210 */ /* 0x001fe20007f1e0ff */
[----:B------:R-:W-:-:S04]  /*b65a0*/  VIADD R78, R72, 0x16 ;  /* 0x00000016484e7836 */ /* 0x000fc80000000000 */
[----:B------:R-:W-:Y:S01]  /*b65b0*/  IMAD.X R71, R81, 0x1, R75, P0 ;  /* 0x0000000151477824 */ /* 0x000fe200000e064b */
[----:B------:R-:W-:Y:S02]  /*b65c0*/  ISETP.GE.AND P0, PT, R78, R87, PT ;  /* 0x000000574e00720c */ /* 0x000fe40003f06270 */
[----:B------:R-:W0:Y:S01]  /*b65d0*/  LDC R87, c[0x0][0x3b8] ;  /* 0x0000ee00ff577b82 */ /* 0x000e220000000800 */
[----:B---3--:R-:W-:Y:S02]  /*b65e0*/  ISETP.LT.AND P3, PT, R91, R83, !P1 ;  /* 0x000000535b00720c */ /* 0x008fe40004f61270 */
[----:B------:R-:W-:Y:S02]  /*b65f0*/  ISETP.LT.AND P5, PT, R92, R82, !P1 ;  /* 0x000000525c00720c */ /* 0x000fe40004fa1270 */
[----:B------:R-:W-:Y:S02]  /*b6600*/  PRMT R82, R64, 0x9910, RZ ;  /* 0x0000991040527816 */ /* 0x000fe400000000ff */
[----:B------:R-:W-:Y:S01]  /*b6610*/  IADD3 R76, P2, PT, R80, R73, RZ ;  /* 0x00000049504c7210 */ /* 0x000fe20007f5e0ff */
[----:B------:R-:W3:Y:S01]  /*b6620*/  LDL.LU R64, [R1+0x3794] ;  /* 0x0037940001407983 */ /* 0x000ee20000300800 */
[----:B------:R-:W-:Y:S01]  /*b6630*/  PRMT R79, R65, 0x9910, RZ ;  /* 0x00009910414f7816 */ /* 0x000fe200000000ff */
[----:B------:R-:W4:Y:S01]  /*b6640*/  LDC R83, c[0x0][0x398] ;  /* 0x0000e600ff537b82 */ /* 0x000f220000000800 */
[----:B------:R-:W-:Y:S01]  /*b6650*/  SHF.R.S32.HI R82, RZ, 0x8, R82 ;  /* 0x00000008ff527819 */ /* 0x000fe20000011452 */
[----:B------:R-:W-:Y:S01]  /*b6660*/  IMAD.X R77, R81, 0x1, R69, P2 ;  /* 0x00000001514d7824 */ /* 0x000fe200010e0645 */
[----:B------:R-:W-:Y:S01]  /*b6670*/  SHF.R.S32.HI R79, RZ, 0x8, R79 ;  /* 0x00000008ff4f7819 */ /* 0x000fe2000001144f */
[----:B------:R-:W3:Y:S01]  /*b6680*/  LDL.LU R65, [R1+0x198] ;  /* 0x0001980001417983 */ /* 0x000ee20000300800 */
[----:B-1----:R-:W-:-:S03]  /*b6690*/  ISETP.LT.AND P1, PT, R93, R86, !P1 ;  /* 0x000000565d00720c */ /* 0x002fc60004f21270 */
[----:B------:R1:W-:Y:S01]  /*b66a0*/  @P3 STG.E.U8 desc[UR8][R70.64], R82 ;  /* 0x0000005246003986 */ /* 0x0003e2000c101108 */
[----:B--2---:R-:W-:Y:S01]  /*b66b0*/  ISETP.LT.AND P2, PT, R90, R84, !P0 ;  /* 0x000000545a00720c */ /* 0x004fe20004741270 */
[----:B------:R-:W2:Y:S02]  /*b66c0*/  LDC R86, c[0x0][0x398] ;  /* 0x0000e600ff567b82 */ /* 0x000ea40000000800 */
[----:B------:R1:W-:Y:S04]  /*b66d0*/  @P5 STG.E.U8 desc[UR8][R76.64], R79 ;  /* 0x0000004f4c005986 */ /* 0x0003e8000c101108 */
[----:B------:R-:W3:Y:S02]  /*b66e0*/  LDL.LU R89, [R1+0x16c] ;  /* 0x00016c0001597983 */ /* 0x000ee40000300800 */
[----:B------:R-:W3:Y:S01]  /*b66f0*/  LDC R84, c[0x0][0x39c] ;  /* 0x0000e700ff547b82 */ /* 0x000ee20000000800 */
[----:B-1----:R-:W-:-:S02]  /*b6700*/  PRMT R71, R66, 0x9910, RZ ;  /* 0x0000991042477816 */ /* 0x002fc400000000ff */
[----:B------:R-:W3:Y:S01]  /*b6710*/  LDL.LU R66, [R1+0x54] ;  /* 0x0000540001427983 */ /* 0x000ee20000300800 */
[C---:B------:R-:W-:Y:S01]  /*b6720*/  IADD3 R76, P3, PT, R80.reuse, R2, RZ ;  /* 0x00000002504c7210 */ /* 0x040fe20007f7e0ff */
[----:B0-----:R-:W-:Y:S01]  /*b6730*/  IMAD.IADD R80, R80, 0x1, R87 ;  /* 0x0000000150507824 */ /* 0x001fe200078e0257 */
[----:B------:R-:W-:Y:S02]  /*b6740*/  SHF.R.S32.HI R71, RZ, 0x8, R71 ;  /* 0x00000008ff477819 */ /* 0x000fe40000011447 */
[----:B------:R-:W0:Y:S01]  /*b6750*/  LDC R79, c[0x0][0x398] ;  /* 0x0000e600ff4f7b82 */ /* 0x000e220000000800 */
[----:B------:R-:W-:Y:S01]  /*b6760*/  IMAD.X R77, R81, 0x1, R3, P3 ;  /* 0x00000001514d7824 */ /* 0x000fe200018e0603 */
[----:B------:R-:W-:Y:S02]  /*b6770*/  SHF.R.S32.HI R78, RZ, 0x1f, R80 ;  /* 0x0000001fff4e7819 */ /* 0x000fe40000011450 */
[----:B------:R-:W-:Y:S02]  /*b6780*/  IADD3 R70, P5, PT, R80, R0, RZ ;  /* 0x0000000050467210 */ /* 0x000fe40007fbe0ff */
[----:B------:R1:W-:Y:S01]  /*b6790*/  @P1 STG.E.U8 desc[UR8][R76.64], R71 ;  /* 0x000000474c001986 */ /* 0x0003e2000c101108 */
[----:B------:R-:W-:Y:S01]  /*b67a0*/  F2FP.SATFINITE.E4M3.F32.PACK_AB_MERGE_C R82, R5, R4, RZ ;  /* 0x000000040552723e */ /* 0x000fe200048070ff */
[----:B------:R-:W0:Y:S01]  /*b67b0*/  LDC R81, c[0x0][0x398] ;  /* 0x0000e600ff517b82 */ /* 0x000e220000000800 */
[----:B-1----:R-:W-:Y:S01]  /*b67c0*/  IMAD.X R71, R78, 0x1, R68, P5 ;  /* 0x000000014e477824 */ /* 0x002fe200028e0644 */
[----:B----4-:R-:W-:-:S02]  /*b67d0*/  ISETP.LT.AND P5, PT, R92, R88, !P0 ;  /* 0x000000585c00720c */ /* 0x010fc400047a1270 */
[----:B------:R-:W4:Y:S01]  /*b67e0*/  LDL.LU R88, [R1+0x1c4] ;  /* 0x0001c40001587983 */ /* 0x000f220000300800 */
[----:B------:R-:W-:Y:S02]  /*b67f0*/  ISETP.LT.AND P3, PT, R91, R83, !P0 ;  /* 0x000000535b00720c */ /* 0x000fe40004761270 */
[C---:B------:R-:W-:Y:S01]  /*b6800*/  IADD3 R76, P1, PT, R80.reuse, R74, RZ ;  /* 0x0000004a504c7210 */ /* 0x040fe20007f3e0ff */
[----:B------:R-:W1:Y:S01]  /*b6810*/  LDC R83, c[0x0][0x398] ;  /* 0x0000e600ff537b82 */ /* 0x000e620000000800 */
[----:B------:R-:W-:-:S03]  /*b6820*/  IADD3 R4, P6, PT, R80, R73, RZ ;  /* 0x0000004950047210 */ /* 0x000fc60007fde0ff */
[C---:B------:R-:W-:Y:S02]  /*b6830*/  IMAD.X R77, R78.reuse, 0x1, R75, P1 ;  /* 0x000000014e4d7824 */ /* 0x040fe400008e064b */
[----:B------:R-:W-:Y:S01]  /*b6840*/  IMAD.X R5, R78, 0x1, R69, P6 ;  /* 0x000000014e057824 */ /* 0x000fe200030e0645 */
[----:B--2---:R-:W-:Y:S02]  /*b6850*/  ISETP.LT.AND P0, PT, R93, R86, !P0 ;  /* 0x000000565d00720c */ /* 0x004fe40004701270 */
[----:B------:R-:W2:Y:S01]  /*b6860*/  LDC R86, c[0x0][0x39c] ;  /* 0x0000e700ff567b82 */ /* 0x000ea20000000800 */
[----:B----4-:R4:W-:Y:S04]  /*b6870*/  @P2 STG.E.U8 desc[UR8][R70.64], R88 ;  /* 0x0000005846002986 */ /* 0x0109e8000c101108 */
[----:B---3--:R3:W-:Y:S01]  /*b6880*/  @P3 STG.E.U8 desc[UR8][R76.64], R65 ;  /* 0x000000414c003986 */ /* 0x0087e2000c101108 */
[----:B----4-:R-:W-:-:S03]  /*b6890*/  VIADD R70, R72, 0x17 ;  /* 0x0000001748467836 */ /* 0x010fc60000000000 */
[----:B------:R4:W-:Y:S02]  /*b68a0*/  @P5 STG.E.U8 desc[UR8][R4.64], R89 ;  /* 0x0000005904005986 */ /* 0x0009e4000c101108 */
[----:B------:R-:W-:Y:S01]  /*b68b0*/  ISETP.GE.AND P1, PT, R70, R84, PT ;  /* 0x000000544600720c */ /* 0x000fe20003f26270 */
[----:B---3--:R-:W-:Y:S01]  /*b68c0*/  IMAD.IADD R77, R80, 0x1, R87 ;  /* 0x00000001504d7824 */ /* 0x008fe200078e0257 */
[----:B------:R-:W3:Y:S02]  /*b68d0*/  LDC R84, c[0x0][0x398] ;  /* 0x0000e600ff547b82 */ /* 0x000ee40000000800 */
[----:B0-----:R-:W-:Y:S02]  /*b68e0*/  ISETP.LT.AND P5, PT, R90, R79, !P1 ;  /* 0x0000004f5a00720c */ /* 0x001fe40004fa1270 */
[----:B----4-:R-:W-:Y:S02]  /*b68f0*/  PRMT R5, R88, 0x9910, RZ ;  /* 0x0000991058057816 */ /* 0x010fe400000000ff */
[----:B------:R-:W-:-:S02]  /*b6900*/  IADD3 R4, P2, PT, R80, R2, RZ ;  /* 0x0000000250047210 */ /* 0x000fc40007f5e0ff */
[----:B------:R-:W0:Y:S01]  /*b6910*/  LDC R88, c[0x0][0x398] ;  /* 0x0000e600ff587b82 */ /* 0x000e220000000800 */
[----:B------:R-:W-:Y:S01]  /*b6920*/  SHF.R.S32.HI R76, RZ, 0x1f, R77 ;  /* 0x0000001fff4c7819 */ /* 0x000fe2000001144d */
[----:B------:R-:W-:Y:S01]  /*b6930*/  IMAD.MOV.U32 R79, RZ, RZ, R5 ;  /* 0x000000ffff4f7224 */ /* 0x000fe200078e0005 */
[----:B------:R-:W-:Y:S01]  /*b6940*/  IADD3 R70, P3, PT, R77, R0, RZ ;  /* 0x000000004d467210 */ /* 0x000fe20007f7e0ff */
[----:B------:R-:W-:-:S03]  /*b6950*/  IMAD.X R5, R78, 0x1, R3, P2 ;  /* 0x000000014e057824 */ /* 0x000fc600010e0603 */
[----:B------:R-:W-:Y:S01]  /*b6960*/  SHF.R.S32.HI R79, RZ, 0x8, R79 ;  /* 0x00000008ff4f7819 */ /* 0x000fe2000001144f */
[----:B------:R-:W-:Y:S01]  /*b6970*/  IMAD.X R71, R76, 0x1, R68, P3 ;  /* 0x000000014c477824 */ /* 0x000fe200018e0644 */
[----:B------:R4:W-:Y:S01]  /*b6980*/  @P0 STG.E.U8 desc[UR8][R4.64], R66 ;  /* 0x0000004204000986 */ /* 0x0009e2000c101108 */
[----:B------:R-:W0:Y:S03]  /*b6990*/  LDC R87, c[0x0][0x398] ;  /* 0x0000e600ff577b82 */ /* 0x000e260000000800 */
[----:B------:R2:W-:Y:S01]  /*b69a0*/  @P5 STG.E.U8 desc[UR8][R70.64], R79 ;  /* 0x0000004f46005986 */ /* 0x0005e2000c101108 */
[----:B------:R-:W-:-:S04]  /*b69b0*/  ISETP.LT.AND P5, PT, R92, R81, !P1 ;  /* 0x000000515c00720c */ /* 0x000fc80004fa1270 */
[----:B------:R-:W3:Y:S01]  /*b69c0*/  LDC R81, c[0x0][0x3b8] ;  /* 0x0000ee00ff517b82 */ /* 0x000ee20000000800 */
[----:B-1----:R-:W-:Y:S02]  /*b69d0*/  ISETP.LT.AND P3, PT, R91, R83, !P1 ;  /* 0x000000535b00720c */ /* 0x002fe40004f61270 */
[----:B----4-:R-:W-:Y:S02]  /*b69e0*/  IADD3 R4, P0, PT, R77, R74, RZ ;  /* 0x0000004a4d047210 */ /* 0x010fe40007f1e0ff */
[----:B------:R-:W-:Y:S02]  /*b69f0*/  PRMT R80, R89, 0x9910, RZ ;  /* 0x0000991059507816 */ /* 0x000fe400000000ff */
[----:B--2---:R-:W-:Y:S02]  /*b6a00*/  PRMT R79, R65, 0x9910, RZ ;  /* 0x00009910414f7816 */ /* 0x004fe400000000ff */
[----:B------:R-:W-:Y:S01]  /*b6a10*/  IADD3 R70, P2, PT, R77, R73, RZ ;  /* 0x000000494d467210 */ /* 0x000fe20007f5e0ff */
[----:B------:R-:W-:Y:S01]  /*b6a20*/  VIADD R78, R72, 0x18 ;  /* 0x00000018484e7836 */ /* 0x000fe20000000000 */
[----:B------:R-:W-:Y:S01]  /*b6a30*/  SHF.R.S32.HI R79, RZ, 0x8, R79 ;  /* 0x00000008ff4f7819 */ /* 0x000fe2000001144f */
[C---:B------:R-:W-:Y:S01]  /*b6a40*/  IMAD.X R5, R76.reuse, 0x1, R75, P0 ;  /* 0x000000014c057824 */ /* 0x040fe200000e064b */
[----:B------:R-:W-:Y:S01]  /*b6a50*/  SHF.R.S32.HI R80, RZ, 0x8, R80 ;  /* 0x00000008ff507819 */ /* 0x000fe20000011450 */
[----:B------:R-:W-:Y:S01]  /*b6a60*/  IMAD.X R71, R76, 0x1, R69, P2 ;  /* 0x000000014c477824 */ /* 0x000fe200010e0645 */
[----:B------:R-:W-:Y:S01]  /*b6a70*/  ISETP.GE.AND P0, PT, R78, R86, PT ;  /* 0x000000564e00720c */ /* 0x000fe20003f06270 */
[----:B------:R-:W2:Y:S01]  /*b6a80*/  LDL.LU R65, [R1+0x3790] ;  /* 0x0037900001417983 */ /* 0x000ea20000300800 */
[----:B0-----:R-:W-:Y:S01]  /*b6a90*/  ISETP.LT.AND P1, PT, R93, R87, !P1 ;  /* 0x000000575d00720c */ /* 0x001fe20004f21270 */
[----:B------:R-:W0:Y:S02]  /*b6aa0*/  LDC R83, c[0x0][0x398] ;  /* 0x0000e600ff537b82 */ /* 0x000e240000000800 */
[----:B------:R-:W-:Y:S01]  /*b6ab0*/  @P3 STG.E.U8 desc[UR8][R4.64], R79 ;  /* 0x0000004f04003986 */ /* 0x000fe2000c101108 */
[----:B------:R-:W-:-:S03]  /*b6ac0*/  ISETP.LT.AND P2, PT, R91, R88, !P0 ;  /* 0x000000585b00720c */ /* 0x000fc60004741270 */
[----:B------:R1:W-:Y:S01]  /*b6ad0*/  @P5 STG.E.U8 desc[UR8][R70.64], R80 ;  /* 0x0000005046005986 */ /* 0x0003e2000c101108 */
[----:B---3--:R-:W-:Y:S01]  /*b6ae0*/  IMAD.IADD R78, R77, 0x1, R81 ;  /* 0x000000014d4e7824 */ /* 0x008fe200078e0251 */
[----:B------:R-:W-:Y:S01]  /*b6af0*/  F2FP.SATFINITE.E4M3.F32.PACK_AB_MERGE_C R81, R7, R6, RZ ;  /* 0x000000060751723e */ /* 0x000fe200048070ff */
[----:B------:R-:W3:Y:S01]  /*b6b00*/  LDC R87, c[0x0][0x398] ;  /* 0x0000e600ff577b82 */ /* 0x000ee20000000800 */
[----:B------:R-:W4:Y:S07]  /*b6b10*/  LDL.LU R89, [R1+0x178] ;  /* 0x0001780001597983 */ /* 0x000f2e0000300800 */
[----:B------:R-:W0:Y:S01]  /*b6b20*/  LDC R86, c[0x0][0x398] ;  /* 0x0000e600ff567b82 */ /* 0x000e220000000800 */
[----:B-1----:R-:W-:-:S02]  /*b6b30*/  PRMT R71, R66, 0x9910, RZ ;  /* 0x0000991042477816 */ /* 0x002fc400000000ff */
[----:B------:R-:W2:Y:S04]  /*b6b40*/  LDL.LU R66, [R1+0x58] ;  /* 0x0000580001427983 */ /* 0x000ea80000300800 */
[----:B------:R-:W2:Y:S04]  /*b6b50*/  LDL.LU R88, [R1+0x1a4] ;  /* 0x0001a40001587983 */ /* 0x000ea80000300800 */
[----:B------:R-:W2:Y:S01]  /*b6b60*/  LDL.LU R6, [R1+0x1d0] ;  /* 0x0001d00001067983 */ /* 0x000ea20000300800 */
[----:B------:R-:W-:Y:S02]  /*b6b70*/  ISETP.LT.AND P3, PT, R90, R84, !P0 ;  /* 0x000000545a00720c */ /* 0x000fe40004761270 */
[----:B------:R-:W-:Y:S01]  /*b6b80*/  IADD3 R4, P6, PT, R77, R2, RZ ;  /* 0x000000024d047210 */ /* 0x000fe20007fde0ff */
[----:B------:R-:W1:Y:S01]  /*b6b90*/  LDC R84, c[0x0][0x39c] ;  /* 0x0000e700ff547b82 */ /* 0x000e620000000800 */
[----:B------:R-:W-:-:S02]  /*b6ba0*/  SHF.R.S32.HI R79, RZ, 0x1f, R78 ;  /* 0x0000001fff4f7819 */ /* 0x000fc4000001144e */
[----:B------:R-:W-:Y:S01]  /*b6bb0*/  IADD3 R70, P5, PT, R78, R0, RZ ;  /* 0x000000004e467210 */ /* 0x000fe20007fbe0ff */
[----:B------:R-:W-:Y:S01]  /*b6bc0*/  IMAD.X R5, R76, 0x1, R3, P6 ;  /* 0x000000014c057824 */ /* 0x000fe200030e0603 */
[----:B------:R-:W-:-:S03]  /*b6bd0*/  SHF.R.S32.HI R80, RZ, 0x8, R71 ;  /* 0x00000008ff507819 */ /* 0x000fc60000011447 */
[----:B------:R-:W-:Y:S02]  /*b6be0*/  IMAD.X R71, R79, 0x1, R68, P5 ;  /* 0x000000014f477824 */ /* 0x000fe400028e0644 */
[----:B------:R3:W-:Y:S01]  /*b6bf0*/  @P1 STG.E.U8 desc[UR8][R4.64], R80 ;  /* 0x0000005004001986 */ /* 0x0007e2000c101108 */
[----:B------:R-:W-:-:S05]  /*b6c00*/  IADD3 R76, P6, PT, R78, R74, RZ ;  /* 0x0000004a4e4c7210 */ /* 0x000fca0007fde0ff */
[C---:B------:R-:W-:Y:S02]  /*b6c10*/  IMAD.X R77, R79.reuse, 0x1, R75, P6 ;  /* 0x000000014f4d7824 */ /* 0x040fe400030e064b */
[----:B---3--:R-:W-:Y:S01]  /*b6c20*/  VIADD R4, R72, 0x19 ;  /* 0x0000001948047836 */ /* 0x008fe20000000000 */
[----:B------:R-:W3:Y:S04]  /*b6c30*/  LDC R80, c[0x0][0x398] ;  /* 0x0000e600ff507b82 */ /* 0x000ee80000000800 */
[----:B-1----:R-:W-:Y:S02]  /*b6c40*/  ISETP.GE.AND P1, PT, R4, R84, PT ;  /* 0x000000540400720c */ /* 0x002fe40003f26270 */
[----:B------:R-:W-:Y:S02]  /*b6c50*/  IADD3 R4, P5, PT, R78, R73, RZ ;  /* 0x000000494e047210 */ /* 0x000fe40007fbe0ff */
[----:B------:R-:W1:Y:S03]  /*b6c60*/  LDC R84, c[0x0][0x398] ;  /* 0x0000e600ff547b82 */ /* 0x000e660000000800 */
[----:B------:R-:W-:Y:S01]  /*b6c70*/  IMAD.X R5, R79, 0x1, R69, P5 ;  /* 0x000000014f057824 */ /* 0x000fe200028e0645 */
[----:B--2---:R2:W-:Y:S04]  /*b6c80*/  @P3 STG.E.U8 desc[UR8][R70.64], R6 ;  /* 0x0000000646003986 */ /* 0x0045e8000c101108 */
[----:B--2---:R-:W2:Y:S01]  /*b6c90*/  LDC R70, c[0x0][0x3b8] ;  /* 0x0000ee00ff467b82 */ /* 0x004ea20000000800 */
[----:B------:R1:W-:Y:S01]  /*b6ca0*/  @P2 STG.E.U8 desc[UR8][R76.64], R88 ;  /* 0x000000584c002986 */ /* 0x0003e2000c101108 */
[----:B0-----:R-:W-:-:S02]  /*b6cb0*/  ISETP.LT.AND P2, PT, R92, R83, !P0 ;  /* 0x000000535c00720c */ /* 0x001fc40004741270 */
[----:B------:R-:W-:Y:S02]  /*b6cc0*/  PRMT R71, R6, 0x9910, RZ ;  /* 0x0000991006477816 */ /* 0x000fe400000000ff */
[----:B------:R-:W-:Y:S02]  /*b6cd0*/  IADD3 R6, P6, PT, R78, R2, RZ ;  /* 0x000000024e067210 */ /* 0x000fe40007fde0ff */
[----:B-1----:R-:W0:Y:S01]  /*b6ce0*/  LDC R77, c[0x0][0x398] ;  /* 0x0000e600ff4d7b82 */ /* 0x002e220000000800 */
[----:B------:R-:W-:Y:S02]  /*b6cf0*/  ISETP.LT.AND P0, PT, R93, R87, !P0 ;  /* 0x000000575d00720c */ /* 0x000fe40004701270 */
[----:B------:R-:W-:-:S05]  /*b6d00*/  ISETP.LT.AND P3, PT, R90, R86, !P1 ;  /* 0x000000565a00720c */ /* 0x000fca0004f61270 */
[----:B------:R-:W1:Y:S01]  /*b6d10*/  LDC R83, c[0x0][0x398] ;  /* 0x0000e600ff537b82 */ /* 0x000e620000000800 */
[----:B--2---:R-:W-:Y:S01]  /*b6d20*/  IMAD.IADD R78, R78, 0x1, R70 ;  /* 0x000000014e4e7824 */ /* 0x004fe200078e0246 */
[----:B----4-:R2:W-:Y:S04]  /*b6d30*/  @P2 STG.E.U8 desc[UR8][R4.64], R89 ;  /* 0x0000005904002986 */ /* 0x0105e8000c101108 */
[----:B------:R-:W-:Y:S01]  /*b6d40*/  SHF.R.S32.HI R76, RZ, 0x1f, R78 ;  /* 0x0000001fff4c7819 */ /* 0x000fe2000001144e */
[----:B------:R-:W-:Y:S01]  /*b6d50*/  IMAD.X R7, R79, 0x1, R3, P6 ;  /* 0x000000014f077824 */ /* 0x000fe200030e0603 */
[----:B------:R-:W-:Y:S01]  /*b6d60*/  IADD3 R70, P5, PT, R78, R0, RZ ;  /* 0x000000004e467210 */ /* 0x000fe20007fbe0ff */
[----:B------:R-:W4:Y:S01]  /*b6d70*/  LDC R86, c[0x0][0x39c] ;  /* 0x0000e700ff567b82 */ /* 0x000f220000000800 */
[----:B--2---:R-:W-:-:S03]  /*b6d80*/  SHF.R.S32.HI R4, RZ, 0x8, R71 ;  /* 0x00000008ff047819 */ /* 0x004fc60000011447 */
[----:B------:R-:W-:Y:S01]  /*b6d90*/  IMAD.X R71, R76, 0x1, R68, P5 ;  /* 0x000000014c477824 */ /* 0x000fe200028e0644 */
[----:B------:R2:W-:Y:S01]  /*b6da0*/  @P0 STG.E.U8 desc[UR8][R6.64], R66 ;  /* 0x0000004206000986 */ /* 0x0005e2000c101108 */
[----:B0-----:R-:W-:Y:S02]  /*b6db0*/  ISETP.LT.AND P5, PT, R92, R77, !P1 ;  /* 0x0000004d5c00720c */ /* 0x001fe40004fa1270 */
[----:B------:R-:W0:Y:S01]  /*b6dc0*/  LDC R79, c[0x0][0x398] ;  /* 0x0000e600ff4f7b82 */ /* 0x000e220000000800 */
[----:B------:R1:W-:Y:S01]  /*b6dd0*/  @P3 STG.E.U8 desc[UR8][R70.64], R4 ;  /* 0x0000000446003986 */ /* 0x0003e2000c101108 */
[----:B---3--:R-:W-:Y:S02]  /*b6de0*/  ISETP.LT.AND P3, PT, R91, R80, !P1 ;  /* 0x000000505b00720c */ /* 0x008fe40004f61270 */
[----:B------:R-:W-:Y:S02]  /*b6df0*/  PRMT R77, R88, 0x9910, RZ ;  /* 0x00009910584d7816 */ /* 0x000fe400000000ff */
[----:B------:R-:W3:Y:S02]  /*b6e00*/  LDL.LU R88, [R1+0x1b0] ;  /* 0x0001b00001587983 */ /* 0x000ee40000300800 */
[----:B------:R-:W0:Y:S01]  /*b6e10*/  LDC R87, c[0x0][0x398] ;  /* 0x0000e600ff577b82 */ /* 0x000e220000000800 */
[----:B--2---:R-:W-:-:S02]  /*b6e20*/  IADD3 R6, P2, PT, R78, R73, RZ ;  /* 0x000000494e067210 */ /* 0x004fc40007f5e0ff */
[----:B-1----:R-:W-:Y:S02]  /*b6e30*/  IADD3 R4, P0, PT, R78, R74, RZ ;  /* 0x0000004a4e047210 */ /* 0x002fe40007f1e0ff */
[----:B------:R-:W-:Y:S01]  /*b6e40*/  PRMT R71, R89, 0x9910, RZ ;  /* 0x0000991059477816 */ /* 0x000fe200000000ff */
[C---:B------:R-:W-:Y:S01]  /*b6e50*/  IMAD.X R7, R76.reuse, 0x1, R69, P2 ;  /* 0x000000014c077824 */ /* 0x040fe200010e0645 */
[----:B------:R-:W-:Y:S01]  /*b6e60*/  SHF.R.S32.HI R77, RZ, 0x8, R77 ;  /* 0x00000008ff4d7819 */ /* 0x000fe2000001144d */
[----:B------:R-:W-:Y:S01]  /*b6e70*/  IMAD.X R5, R76, 0x1, R75, P0 ;  /* 0x000000014c057824 */ /* 0x000fe200000e064b */
[----:B------:R-:W-:Y:S01]  /*b6e80*/  SHF.R.S32.HI R71, RZ, 0x8, R71 ;  /* 0x00000008ff477819 */ /* 0x000fe20000011447 */
[----:B------:R-:W2:Y:S01]  /*b6e90*/  LDL.LU R89, [R1+0x184] ;  /* 0x0001840001597983 */ /* 0x000ea20000300800 */
[----:B------:R-:W-:Y:S01]  /*b6ea0*/  VIADD R70, R72, 0x1a ;  /* 0x0000001a48467836 */ /* 0x000fe20000000000 */
[----:B------:R-:W1:Y:S02]  /*b6eb0*/  LDC R80, c[0x0][0x398] ;  /* 0x0000e600ff507b82 */ /* 0x000e640000000800 */
[----:B------:R4:W-:Y:S04]  /*b6ec0*/  @P3 STG.E.U8 desc[UR8][R4.64], R77 ;  /* 0x0000004d04003986 */ /* 0x0009e8000c101108 */
[----:B------:R4:W-:Y:S02]  /*b6ed0*/  @P5 STG.E.U8 desc[UR8][R6.64], R71 ;  /* 0x0000004706005986 */ /* 0x0009e4000c101108 */
[----:B----4-:R-:W-:Y:S01]  /*b6ee0*/  PRMT R5, R66, 0x9910, RZ ;  /* 0x0000991042057816 */ /* 0x010fe200000000ff */
[----:B------:R-:W4:Y:S01]  /*b6ef0*/  LDC R77, c[0x0][0x398] ;  /* 0x0000e600ff4d7b82 */ /* 0x000f220000000800 */
[----:B------:R-:W2:Y:S01]  /*b6f00*/  LDL.LU R66, [R1+0x5c] ;  /* 0x00005c0001427983 */ /* 0x000ea20000300800 */
[----:B------:R-:W-:-:S05]  /*b6f10*/  IADD3 R6, P3, PT, R78, R2, RZ ;  /* 0x000000024e067210 */ /* 0x000fca0007f7e0ff */
[----:B------:R-:W-:Y:S02]  /*b6f20*/  IMAD.X R7, R76, 0x1, R3, P3 ;  /* 0x000000014c077824 */ /* 0x000fe400018e0603 */
[----:B------:R-:W2:Y:S01]  /*b6f30*/  LDL.LU R76, [R1+0x1dc] ;  /* 0x0001dc00014c7983 */ /* 0x000ea20000300800 */
[----:B------:R-:W-:Y:S02]  /*b6f40*/  ISETP.GE.AND P0, PT, R70, R86, PT ;  /* 0x000000564600720c */ /* 0x000fe40003f06270 */
[----:B------:R-:W1:Y:S01]  /*b6f50*/  LDC R86, c[0x0][0x3b8] ;  /* 0x0000ee00ff567b82 */ /* 0x000e620000000800 */
[----:B------:R-:W-:Y:S02]  /*b6f60*/  ISETP.LT.AND P1, PT, R93, R83, !P1 ;  /* 0x000000535d00720c */ /* 0x000fe40004f21270 */
[----:B0-----:R-:W-:-:S05]  /*b6f70*/  ISETP.LT.AND P2, PT, R90, R79, !P0 ;  /* 0x0000004f5a00720c */ /* 0x001fca0004741270 */
[----:B------:R-:W0:Y:S01]  /*b6f80*/  LDC R79, c[0x0][0x39c] ;  /* 0x0000e700ff4f7b82 */ /* 0x000e220000000800 */
[----:B------:R-:W-:-:S07]  /*b6f90*/  SHF.R.S32.HI R5, RZ, 0x8, R5 ;  /* 0x00000008ff057819 */ /* 0x000fce0000011405 */
[----:B------:R-:W0:Y:S01]  /*b6fa0*/  LDC R83, c[0x0][0x398] ;  /* 0x0000e600ff537b82 */ /* 0x000e220000000800 */
[----:B-1----:R-:W-:Y:S01]  /*b6fb0*/  IMAD.IADD R78, R78, 0x1, R86 ;  /* 0x000000014e4e7824 */ /* 0x002fe200078e0256 */
[----:B------:R1:W-:Y:S04]  /*b6fc0*/  @P1 STG.E.U8 desc[UR8][R6.64], R5 ;  /* 0x0000000506001986 */ /* 0x0003e8000c101108 */
[----:B------:R-:W-:Y:S02]  /*b6fd0*/  SHF.R.S32.HI R71, RZ, 0x1f, R78 ;  /* 0x0000001fff477819 */ /* 0x000fe4000001144e */
[----:B------:R-:W-:Y:S02]  /*b6fe0*/  IADD3 R4, P5, PT, R78, R0, RZ ;  /* 0x000000004e047210 */ /* 0x000fe40007fbe0ff */
[----:B------:R-:W-:-:S02]  /*b6ff0*/  ISETP.LT.AND P3, PT, R91, R84, !P0 ;  /* 0x000000545b00720c */ /* 0x000fc40004761270 */
[----:B------:R-:W-:Y:S01]  /*b7000*/  F2FP.SATFINITE.E4M3.F32.PACK_AB_MERGE_C R70, R9, R8, RZ ;  /* 0x000000080946723e */ /* 0x000fe200048070ff */
[----:B------:R-:W2:Y:S01]  /*b7010*/  LDC R84, c[0x0][0x398] ;  /* 0x0000e600ff547b82 */ /* 0x000ea20000000800 */
[----:B-1----:R-:W-:Y:S01]  /*b7020*/  IMAD.X R5, R71, 0x1, R68, P5 ;  /* 0x0000000147057824 */ /* 0x002fe200028e0644 */
[----:B------:R-:W-:Y:S02]  /*b7030*/  ISETP.LT.AND P5, PT, R92, R87, !P0 ;  /* 0x000000575c00720c */ /* 0x000fe400047a1270 */
[C---:B------:R-:W-:Y:S01]  /*b7040*/  IADD3 R6, P1, PT, R78.reuse, R74, RZ ;  /* 0x0000004a4e067210 */ /* 0x040fe20007f3e0ff */
[----:B------:R-:W4:Y:S01]  /*b7050*/  LDL.LU R87, [R1+0x1e8] ;  /* 0x0001e80001577983 */ /* 0x000f220000300800 */
[----:B------:R-:W-:-:S03]  /*b7060*/  IADD3 R8, P6, PT, R78, R73, RZ ;  /* 0x000000494e087210 */ /* 0x000fc60007fde0ff */
[C---:B------:R-:W-:Y:S02]  /*b7070*/  IMAD.X R7, R71.reuse, 0x1, R75, P1 ;  /* 0x0000000147077824 */ /* 0x040fe400008e064b */
[----:B------:R-:W-:Y:S01]  /*b7080*/  IMAD.X R9, R71, 0x1, R69, P6 ;  /* 0x0000000147097824 */ /* 0x000fe200030e0645 */
[----:B0-----:R-:W-:Y:S02]  /*b7090*/  ISETP.LT.AND P0, PT, R93, R83, !P0 ;  /* 0x000000535d00720c */ /* 0x001fe40004701270 */
[----:B------:R-:W0:Y:S01]  /*b70a0*/  LDC R83, c[0x0][0x398] ;  /* 0x0000e600ff537b82 */ /* 0x000e220000000800 */
[----:B--2---:R1:W-:Y:S04]  /*b70b0*/  @P2 STG.E.U8 desc[UR8][R4.64], R76 ;  /* 0x0000004c04002986 */ /* 0x0043e8000c101108 */
[----:B---3--:R-:W-:Y:S01]  /*b70c0*/  @P3 STG.E.U8 desc[UR8][R6.64], R88 ;  /* 0x0000005806003986 */ /* 0x008fe2000c101108 */
[----:B-1----:R-:W-:-:S03]  /*b70d0*/  VIADD R4, R72, 0x1b ;  /* 0x0000001b48047836 */ /* 0x002fc60000000000 */
[----:B------:R1:W-:Y:S01]  /*b70e0*/  @P5 STG.E.U8 desc[UR8][R8.64], R89 ;  /* 0x0000005908005986 */ /* 0x0003e2000c101108 */
[----:B------:R-:W-:Y:S02]  /*b70f0*/  PRMT R5, R76, 0x9910, RZ ;  /* 0x000099104c057816 */ /* 0x000fe400000000ff */
[----:B------:R-:W-:Y:S02]  /*b7100*/  ISETP.GE.AND P1, PT, R4, R79, PT ;  /* 0x0000004f0400720c */ /* 0x000fe40003f26270 */
[----:B------:R-:W2:Y:S02]  /*b7110*/  LDC R79, c[0x0][0x398] ;  /* 0x0000e600ff4f7b82 */ /* 0x000ea40000000800 */
[----:B------:R-:W-:Y:S01]  /*b7120*/  ISETP.LT.AND P5, PT, R90, R80, !P1 ;  /* 0x000000505a00720c */ /* 0x000fe20004fa1270 */
[C---:B-1----:R-:W-:Y:S01]  /*b7130*/  IMAD.IADD R9, R78.reuse, 0x1, R86 ;  /* 0x000000014e097824 */ /* 0x042fe200078e0256 */
[----:B------:R-:W-:Y:S01]  /*b7140*/  IADD3 R4, P2, PT, R78, R2, RZ ;  /* 0x000000024e047210 */ /* 0x000fe20007f5e0ff */
[----:B------:R-:W-:-:S03]  /*b7150*/  IMAD.MOV.U32 R76, RZ, RZ, R5 ;  /* 0x000000ffff4c7224 */ /* 0x000fc600078e0005 */
[----:B------:R-:W1:Y:S01]  /*b7160*/  LDC R80, c[0x0][0x39c] ;  /* 0x0000e700ff507b82 */ /* 0x000e620000000800 */
[----:B------:R-:W-:Y:S02]  /*b7170*/  SHF.R.S32.HI R8, RZ, 0x1f, R9 ;  /* 0x0000001fff087819 */ /* 0x000fe40000011409 */
[----:B------:R-:W-:Y:S01]  /*b7180*/  IADD3 R6, P3, PT, R9, R0, RZ ;  /* 0x0000000009067210 */ /* 0x000fe20007f7e0ff */
[----:B------:R-:W-:Y:S01]  /*b7190*/  IMAD.X R5, R71, 0x1, R3, P2 ;  /* 0x0000000147057824 */ /* 0x000fe200010e0603 */
[----:B------:R-:W-:-:S03]  /*b71a0*/  SHF.R.S32.HI R76, RZ, 0x8, R76 ;  /* 0x00000008ff4c7819 */ /* 0x000fc6000001144c */
[----:B------:R-:W3:Y:S01]  /*b71b0*/  LDC R78, c[0x0][0x398] ;  /* 0x0000e600ff4e7b82 */ /* 0x000ee20000000800 */
[----:B------:R-:W-:Y:S01]  /*b71c0*/  IMAD.X R7, R8, 0x1, R68, P3 ;  /* 0x0000000108077824 */ /* 0x000fe200018e0644 */
[----:B------:R-:W-:Y:S04]  /*b71d0*/  @P0 STG.E.U8 desc[UR8][R4.64], R66 ;  /* 0x0000004204000986 */ /* 0x000fe8000c101108 */
[----:B------:R0:W-:Y:S01]  /*b71e0*/  @P5 STG.E.U8 desc[UR8][R6.64], R76 ;  /* 0x0000004c06005986 */ /* 0x0001e2000c101108 */
[----:B----4-:R-:W-:Y:S02]  /*b71f0*/  ISETP.LT.AND P3, PT, R91, R77, !P1 ;  /* 0x0000004d5b00720c */ /* 0x010fe40004f61270 */
[----:B0-----:R-:W-:Y:S02]  /*b7200*/  PRMT R76, R88, 0x9910, RZ ;  /* 0x00009910584c7816 */ /* 0x001fe400000000ff */
[----:B------:R-:W4:Y:S01]  /*b7210*/  LDL.LU R88, [R1+0x1bc] ;  /* 0x0001bc0001587983 */ /* 0x000f220000300800 */
[----:B--2---:R-:W-:-:S02]  /*b7220*/  ISETP.LT.AND P5, PT, R92, R79, !P1 ;  /* 0x0000004f5c00720c */ /* 0x004fc40004fa1270 */
[C---:B------:R-:W-:Y:S01]  /*b7230*/  IADD3 R4, P0, PT, R9.reuse, R74, RZ ;  /* 0x0000004a09047210 */ /* 0x040fe20007f1e0ff */
[----:B------:R-:W-:Y:S01]  /*b7240*/  VIADD R71, R72, 0x1c ;  /* 0x0000001c48477836 */ /* 0x000fe20000000000 */
[----:B------:R-:W-:Y:S01]  /*b7250*/  IADD3 R6, P2, PT, R9, R73, RZ ;  /* 0x0000004909067210 */ /* 0x000fe20007f5e0ff */
[----:B------:R-:W0:Y:S01]  /*b7260*/  LDC R79, c[0x0][0x39c] ;  /* 0x0000e700ff4f7b82 */ /* 0x000e220000000800 */
[----:B------:R-:W-:Y:S01]  /*b7270*/  PRMT R77, R89, 0x9910, RZ ;  /* 0x00009910594d7816 */ /* 0x000fe200000000ff */
[C---:B------:R-:W-:Y:S01]  /*b7280*/  IMAD.X R5, R8.reuse, 0x1, R75, P0 ;  /* 0x0000000108057824 */ /* 0x040fe200000e064b */
[----:B------:R-:W-:Y:S01]  /*b7290*/  SHF.R.S32.HI R76, RZ, 0x8, R76 ;  /* 0x00000008ff4c7819 */ /* 0x000fe2000001144c */
[----:B------:R-:W-:Y:S01]  /*b72a0*/  IMAD.X R7, R8, 0x1, R69, P2 ;  /* 0x0000000108077824 */ /* 0x000fe200010e0645 */
[----:B------:R-:W-:Y:S01]  /*b72b0*/  SHF.R.S32.HI R77, RZ, 0x8, R77 ;  /* 0x00000008ff4d7819 */ /* 0x000fe2000001144d */
[----:B------:R-:W2:Y:S04]  /*b72c0*/  LDL.LU R89, [R1+0x190] ;  /* 0x0001900001597983 */ /* 0x000ea80000300800 */
[----:B------:R-:W-:Y:S04]  /*b72d0*/  @P3 STG.E.U8 desc[UR8][R4.64], R76 ;  /* 0x0000004c04003986 */ /* 0x000fe8000c101108 */
[----:B------:R1:W-:Y:S02]  /*b72e0*/  @P5 STG.E.U8 desc[UR8][R6.64], R77 ;  /* 0x0000004d06005986 */ /* 0x0003e4000c101108 */
[----:B-1----:R-:W-:-:S02]  /*b72f0*/  PRMT R7, R66, 0x9910, RZ ;  /* 0x0000991042077816 */ /* 0x002fc400000000ff */
[----:B------:R-:W2:Y:S01]  /*b7300*/  LDL.LU R66, [R1+0x60] ;  /* 0x0000600001427983 */ /* 0x000ea20000300800 */
[----:B------:R-:W-:Y:S01]  /*b7310*/  ISETP.GE.AND P0, PT, R71, R80, PT ;  /* 0x000000504700720c */ /* 0x000fe20003f06270 */
[C---:B------:R-:W-:Y:S01]  /*b7320*/  IMAD.IADD R71, R9.reuse, 0x1, R86 ;  /* 0x0000000109477824 */ /* 0x040fe200078e0256 */
[----:B------:R-:W-:Y:S01]  /*b7330*/  IADD3 R4, P6, PT, R9, R2, RZ ;  /* 0x0000000209047210 */ /* 0x000fe20007fde0ff */
[----:B------:R-:W1:Y:S01]  /*b7340*/  LDC R80, c[0x0][0x398] ;  /* 0x0000e600ff507b82 */ /* 0x000e620000000800 */
[----:B---3--:R-:W-:-:S07]  /*b7350*/  ISETP.LT.AND P3, PT, R90, R78, !P0 ;  /* 0x0000004e5a00720c */ /* 0x008fce0004761270 */
[----:B------:R-:W3:Y:S01]  /*b7360*/  LDC R78, c[0x0][0x398] ;  /* 0x0000e600ff4e7b82 */ /* 0x000ee20000000800 */
[----:B------:R-:W-:Y:S02]  /*b7370*/  ISETP.LT.AND P1, PT, R93, R83, !P1 ;  /* 0x000000535d00720c */ /* 0x000fe40004f21270 */
[----:B------:R-:W-:Y:S01]  /*b7380*/  ISETP.LT.AND P2, PT, R91, R84, !P0 ;  /* 0x000000545b00720c */ /* 0x000fe20004741270 */
[----:B------:R-:W-:Y:S01]  /*b7390*/  IMAD.X R5, R8, 0x1, R3, P6 ;  /* 0x0000000108057824 */ /* 0x000fe200030e0603 */
[----:B------:R-:W-:-:S03]  /*b73a0*/  SHF.R.S32.HI R76, RZ, 0x1f, R71 ;  /* 0x0000001fff4c7819 */ /* 0x000fc60000011447 */
[----:B------:R-:W3:Y:S01]  /*b73b0*/  LDC R83, c[0x0][0x398] ;  /* 0x0000e600ff537b82 */ /* 0x000ee20000000800 */
[C---:B------:R-:W-:Y:S02]  /*b73c0*/  IADD3 R6, P5, PT, R71.reuse, R0, RZ ;  /* 0x0000000047067210 */ /* 0x040fe40007fbe0ff */
[----:B------:R-:W-:Y:S02]  /*b73d0*/  IADD3 R8, P6, PT, R71, R74, RZ ;  /* 0x0000004a47087210 */ /* 0x000fe40007fde0ff */
[----:B------:R-:W-:Y:S01]  /*b73e0*/  SHF.R.S32.HI R77, RZ, 0x8, R7 ;  /* 0x00000008ff4d7819 */ /* 0x000fe20000011407 */
[C---:B------:R-:W-:Y:S02]  /*b73f0*/  IMAD.X R7, R76.reuse, 0x1, R68, P5 ;  /* 0x000000014c077824 */ /* 0x040fe400028e0644 */
[----:B------:R-:W-:Y:S01]  /*b7400*/  IMAD.X R9, R76, 0x1, R75, P6 ;  /* 0x000000014c097824 */ /* 0x000fe200030e064b */
[----:B------:R-:W-:Y:S01]  /*b7410*/  F2FP.SATFINITE.E4M3.F32.PACK_AB_MERGE_C R10, R11, R10, RZ ;  /* 0x0000000a0b0a723e */ /* 0x000fe200048070ff */
[----:B------:R0:W-:Y:S01]  /*b7420*/  @P1 STG.E.U8 desc[UR8][R4.64], R77 ;  /* 0x0000004d04001986 */ /* 0x0001e2000c101108 */
[----:B------:R-:W2:Y:S03]  /*b7430*/  LDC R84, c[0x0][0x398] ;  /* 0x0000e600ff547b82 */ /* 0x000ea60000000800 */
[----:B------:R1:W-:Y:S01]  /*b7440*/  @P3 STG.E.U8 desc[UR8][R6.64], R87 ;  /* 0x0000005706003986 */ /* 0x0003e2000c101108 */
[----:B0-----:R-:W-:-:S04]  /*b7450*/  VIADD R4, R72, 0x1d ;  /* 0x0000001d48047836 */ /* 0x001fc80000000000 */
[----:B------:R-:W0:Y:S01]  /*b7460*/  LDC R77, c[0x0][0x398] ;  /* 0x0000e600ff4d7b82 */ /* 0x000e220000000800 */
[----:B------:R-:W-:Y:S02]  /*b7470*/  ISETP.GE.AND P1, PT, R4, R79, PT ;  /* 0x0000004f0400720c */ /* 0x000fe40003f26270 */
[C---:B------:R-:W-:Y:S02]  /*b7480*/  IADD3 R4, P5, PT, R71.reuse, R73, RZ ;  /* 0x0000004947047210 */ /* 0x040fe40007fbe0ff */
[C---:B-1----:R-:W-:Y:S01]  /*b7490*/  IADD3 R6, P6, PT, R71.reuse, R2, RZ ;  /* 0x0000000247067210 */ /* 0x042fe20007fde0ff */
[----:B------:R-:W-:Y:S01]  /*b74a0*/  IMAD.IADD R71, R71, 0x1, R86 ;  /* 0x0000000147477824 */ /* 0x000fe200078e0256 */
[----:B------:R-:W-:Y:S01]  /*b74b0*/  ISETP.LT.AND P3, PT, R90, R80, !P1 ;  /* 0x000000505a00720c */ /* 0x000fe20004f61270 */
[C---:B------:R-:W-:Y:S01]  /*b74c0*/  IMAD.X R5, R76.reuse, 0x1, R69, P5 ;  /* 0x000000014c057824 */ /* 0x040fe200028e0645 */
[----:B------:R-:W1:Y:S02]  /*b74d0*/  LDC R80, c[0x0][0x398] ;  /* 0x0000e600ff507b82 */ /* 0x000e640000000800 */
[----:B------:R-:W-:Y:S01]  /*b74e0*/  SHF.R.S32.HI R11, RZ, 0x1f, R71 ;  /* 0x0000001fff0b7819 */ /* 0x000fe20000011447 */
[----:B------:R-:W-:-:S05]  /*b74f0*/  IMAD.X R7, R76, 0x1, R3, P6 ;  /* 0x000000014c077824 */ /* 0x000fca00030e0603 */
[----:B------:R-:W0:Y:S01]  /*b7500*/  LDC R79, c[0x0][0x398] ;  /* 0x0000e600ff4f7b82 */ /* 0x000e220000000800 */
[----:B----4-:R4:W-:Y:S01]  /*b7510*/  @P2 STG.E.U8 desc[UR8][R8.64], R88 ;  /* 0x0000005808002986 */ /* 0x0109e2000c101108 */
[----:B---3--:R-:W-:-:S06]  /*b7520*/  ISETP.LT.AND P2, PT, R92, R78, !P0 ;  /* 0x0000004e5c00720c */ /* 0x008fcc0004741270 */
[----:B------:R-:W3:Y:S01]  /*b7530*/  LDC R78, c[0x0][0x398] ;  /* 0x0000e600ff4e7b82 */ /* 0x000ee20000000800 */
[----:B------:R-:W-:Y:S02]  /*b7540*/  ISETP.LT.AND P0, PT, R93, R83, !P0 ;  /* 0x000000535d00720c */ /* 0x000fe40004701270 */
[----:B------:R-:W-:Y:S02]  /*b7550*/  PRMT R76, R88, 0x9910, RZ ;  /* 0x00009910584c7816 */ /* 0x000fe400000000ff */
[----:B----4-:R-:W-:-:S03]  /*b7560*/  PRMT R9, R87, 0x9910, RZ ;  /* 0x0000991057097816 */ /* 0x010fc600000000ff */
[----:B------:R-:W4:Y:S01]  /*b7570*/  LDC R83, c[0x0][0x39c] ;  /* 0x0000e700ff537b82 */ /* 0x000f220000000800 */
[----:B------:R-:W-:Y:S01]  /*b7580*/  IADD3 R8, P5, PT, R71, R0, RZ ;  /* 0x0000000047087210 */ /* 0x000fe20007fbe0ff */
[----:B--2---:R2:W-:Y:S04]  /*b7590*/  @P2 STG.E.U8 desc[UR8][R4.64], R89 ;  /* 0x0000005904002986 */ /* 0x0045e8000c101108 */
[----:B------:R-:W4:Y:S04]  /*b75a0*/  LDL.LU R87, [R1+0x1f4] ;  /* 0x0001f40001577983 */ /* 0x000f280000300800 */
[----:B------:R-:W4:Y:S01]  /*b75b0*/  LDL.LU R88, [R1+0x1c8] ;  /* 0x0001c80001587983 */ /* 0x000f220000300800 */
[----:B--2---:R-:W-:Y:S01]  /*b75c0*/  SHF.R.S32.HI R4, RZ, 0x8, R9 ;  /* 0x00000008ff047819 */ /* 0x004fe20000011409 */
[----:B------:R-:W-:Y:S01]  /*b75d0*/  IMAD.X R9, R11, 0x1, R68, P5 ;  /* 0x000000010b097824 */ /* 0x000fe200028e0644 */
[----:B0-----:R-:W-:-:S02]  /*b75e0*/  ISETP.LT.AND P5, PT, R92, R77, !P1 ;  /* 0x0000004d5c00720c */ /* 0x001fc40004fa1270 */
[----:B------:R-:W-:Y:S01]  /*b75f0*/  SHF.R.S32.HI R76, RZ, 0x8, R76 ;  /* 0x00000008ff4c7819 */ /* 0x000fe2000001144c */
[----:B------:R-:W0:Y:S01]  /*b7600*/  LDC R77, c[0x0][0x398] ;  /* 0x0000e600ff4d7b82 */ /* 0x000e220000000800 */
[----:B------:R2:W-:Y:S04]  /*b7610*/  @P0 STG.E.U8 desc[UR8][R6.64], R66 ;  /* 0x0000004206000986 */ /* 0x0005e8000c101108 */
[----:B------:R1:W-:Y:S01]  /*b7620*/  @P3 STG.E.U8 desc[UR8][R8.64], R4 ;  /* 0x0000000408003986 */ /* 0x0003e2000c101108 */
[----:B---3--:R-:W-:Y:S02]  /*b7630*/  ISETP.LT.AND P3, PT, R91, R78, !P1 ;  /* 0x0000004e5b00720c */ /* 0x008fe40004f61270 */
[----:B--2---:R-:W-:Y:S01]  /*b7640*/  IADD3 R6, P2, PT, R71, R73, RZ ;  /* 0x0000004947067210 */ /* 0x004fe20007f5e0ff */
[----:B------:R-:W2:Y:S01]  /*b7650*/  LDC R78, c[0x0][0x398] ;  /* 0x0000e600ff4e7b82 */ /* 0x000ea20000000800 */
[----:B-1----:R-:W-:-:S02]  /*b7660*/  PRMT R9, R89, 0x9910, RZ ;  /* 0x0000991059097816 */ /* 0x002fc400000000ff */
[----:B------:R-:W3:Y:S01]  /*b7670*/  LDL.LU R89, [R1+0x19c] ;  /* 0x00019c0001597983 */ /* 0x000ee20000300800 */
[----:B------:R-:W-:Y:S01]  /*b7680*/  IADD3 R4, P0, PT, R71, R74, RZ ;  /* 0x0000004a47047210 */ /* 0x000fe20007f1e0ff */
[----:B------:R-:W-:Y:S01]  /*b7690*/  IMAD.X R7, R11, 0x1, R69, P2 ;  /* 0x000000010b077824 */ /* 0x000fe200010e0645 */
[----:B------:R-:W-:-:S03]  /*b76a0*/  SHF.R.S32.HI R9, RZ, 0x8, R9 ;  /* 0x00000008ff097819 */ /* 0x000fc60000011409 */
[----:B------:R-:W-:-:S05]  /*b76b0*/  IMAD.X R5, R11, 0x1, R75, P0 ;  /* 0x000000010b057824 */ /* 0x000fca00000e064b */
[----:B------:R-:W-:Y:S04]  /*b76c0*/  @P3 STG.E.U8 desc[UR8][R4.64], R76 ;  /* 0x0000004c04003986 */ /* 0x000fe8000c101108 */
[----:B------:R1:W-:Y:S01]  /*b76d0*/  @P5 STG.E.U8 desc[UR8][R6.64], R9 ;  /* 0x0000000906005986 */ /* 0x0003e2000c101108 */
[----:B------:R-:W-:Y:S01]  /*b76e0*/  VIADD R8, R72, 0x1e ;  /* 0x0000001e48087836 */ /* 0x000fe20000000000 */
[----:B------:R-:W-:Y:S02]  /*b76f0*/  ISETP.LT.AND P1, PT, R93, R80, !P1 ;  /* 0x000000505d00720c */ /* 0x000fe40004f21270 */
[----:B------:R-:W-:Y:S01]  /*b7700*/  F2FP.SATFINITE.E4M3.F32.PACK_AB_MERGE_C R12, R13, R12, RZ ;  /* 0x0000000c0d0c723e */ /* 0x000fe200048070ff */
[----:B------:R-:W2:Y:S01]  /*b7710*/  LDC R80, c[0x0][0x398] ;  /* 0x0000e600ff507b82 */ /* 0x000ea20000000800 */
[----:B-1----:R-:W-:-:S07]  /*b7720*/  PRMT R7, R66, 0x9910, RZ ;  /* 0x0000991042077816 */ /* 0x002fce00000000ff */
[----:B------:R-:W1:Y:S01]  /*b7730*/  LDC R76, c[0x0][0x39c] ;  /* 0x0000e700ff4c7b82 */ /* 0x000e620000000800 */
[----:B------:R-:W2:Y:S01]  /*b7740*/  LDL.LU R66, [R1+0x64] ;  /* 0x0000640001427983 */ /* 0x000ea20000300800 */
[----:B----4-:R-:W-:Y:S02]  /*b7750*/  ISETP.GE.AND P0, PT, R8, R83, PT ;  /* 0x000000530800720c */ /* 0x010fe40003f06270 */
[C---:B------:R-:W-:Y:S01]  /*b7760*/  IADD3 R4, P3, PT, R71.reuse, R2, RZ ;  /* 0x0000000247047210 */ /* 0x040fe20007f7e0ff */
[----:B------:R-:W-:Y:S01]  /*b7770*/  IMAD.IADD R71, R71, 0x1, R86 ;  /* 0x0000000147477824 */ /* 0x000fe200078e0256 */
[----:B------:R-:W-:Y:S02]  /*b7780*/  ISETP.LT.AND P2, PT, R90, R79, !P0 ;  /* 0x0000004f5a00720c */ /* 0x000fe40004741270 */
[----:B------:R-:W4:Y:S01]  /*b7790*/  LDC R79, c[0x0][0x398] ;  /* 0x0000e600ff4f7b82 */ /* 0x000f220000000800 */
[----:B------:R-:W-:Y:S01]  /*b77a0*/  IMAD.X R5, R11, 0x1, R3, P3 ;  /* 0x000000010b057824 */ /* 0x000fe200018e0603 */
[----:B------:R-:W-:-:S02]  /*b77b0*/  SHF.R.S32.HI R7, RZ, 0x8, R7 ;  /* 0x00000008ff077819 */ /* 0x000fc40000011407 */
[----:B------:R-:W-:Y:S02]  /*b77c0*/  SHF.R.S32.HI R11, RZ, 0x1f, R71 ;  /* 0x0000001fff0b7819 */ /* 0x000fe40000011447 */
[----:B------:R-:W-:Y:S01]  /*b77d0*/  IADD3 R6, P5, PT, R71, R0, RZ ;  /* 0x0000000047067210 */ /* 0x000fe20007fbe0ff */
[----:B------:R0:W-:Y:S02]  /*b77e0*/  @P1 STG.E.U8 desc[UR8][R4.64], R7 ;  /* 0x0000000704001986 */ /* 0x0001e4000c101108 */
[----:B0-----:R-:W-:Y:S01]  /*b77f0*/  ISETP.LT.AND P3, PT, R91, R77, !P0 ;  /* 0x0000004d5b00720c */ /* 0x001fe20004761270 */
[----:B------:R-:W0:Y:S01]  /*b7800*/  LDC R83, c[0x0][0x398] ;  /* 0x0000e600ff537b82 */ /* 0x000e220000000800 */
[----:B------:R-:W-:Y:S01]  /*b7810*/  IADD3 R8, P6, PT, R71, R73, RZ ;  /* 0x0000004947087210 */ /* 0x000fe20007fde0ff */
[----:B------:R-:W-:Y:S01]  /*b7820*/  IMAD.X R7, R11, 0x1, R68, P5 ;  /* 0x000000010b077824 */ /* 0x000fe200028e0644 */
[----:B------:R-:W-:Y:S02]  /*b7830*/  ISETP.LT.AND P5, PT, R92, R84, !P0 ;  /* 0x000000545c00720c */ /* 0x000fe400047a1270 */
[----:B------:R-:W-:Y:S01]  /*b7840*/  IADD3 R4, P1, PT, R71, R74, RZ ;  /* 0x0000004a47047210 */ /* 0x000fe20007f3e0ff */
[----:B------:R-:W-:-:S02]  /*b7850*/  IMAD.X R9, R11, 0x1, R69, P6 ;  /* 0x000000010b097824 */ /* 0x000fc400030e0645 */
[----:B------:R-:W0:Y:S02]  /*b7860*/  LDC R77, c[0x0][0x398] ;  /* 0x0000e600ff4d7b82 */ /* 0x000e240000000800 */
[----:B------:R-:W-:Y:S01]  /*b7870*/  IMAD.X R5, R11, 0x1, R75, P1 ;  /* 0x000000010b057824 */ /* 0x000fe200008e064b */
[----:B----4-:R-:W-:-:S05]  /*b7880*/  ISETP.LT.AND P0, PT, R93, R79, !P0 ;  /* 0x0000004f5d00720c */ /* 0x010fca0004701270 */
[----:B------:R-:W4:Y:S01]  /*b7890*/  LDC R79, c[0x0][0x39c] ;  /* 0x0000e700ff4f7b82 */ /* 0x000f220000000800 */
[----:B------:R0:W-:Y:S04]  /*b78a0*/  @P2 STG.E.U8 desc[UR8][R6.64], R87 ;  /* 0x0000005706002986 */ /* 0x0001e8000c101108 */
[----:B------:R1:W-:Y:S01]  /*b78b0*/  @P3 STG.E.U8 desc[UR8][R4.64], R88 ;  /* 0x0000005804003986 */ /* 0x0003e2000c101108 */
[----:B0-----:R-:W-:-:S05]  /*b78c0*/  VIADD R6, R72, 0x1f ;  /* 0x0000001f48067836 */ /* 0x001fca0000000000 */
[----:B-1----:R-:W-:Y:S02]  /*b78d0*/  ISETP.GE.AND P1, PT, R6, R76, PT ;  /* 0x0000004c0600720c */ /* 0x002fe40003f26270 */
[----:B------:R-:W0:Y:S01]  /*b78e0*/  LDC R76, c[0x0][0x398] ;  /* 0x0000e600ff4c7b82 */ /* 0x000e220000000800 */
[----:B------:R-:W-:Y:S02]  /*b78f0*/  PRMT R5, R87, 0x9910, RZ ;  /* 0x0000991057057816 */ /* 0x000fe400000000ff */
[----:B------:R-:W-:Y:S01]  /*b7900*/  IADD3 R4, P2, PT, R71, R2, RZ ;  /* 0x0000000247047210 */ /* 0x000fe20007f5e0ff */
[----:B------:R-:W4:Y:S02]  /*b7910*/  LDL.LU R87, [R1+0x200] ;  /* 0x0002000001577983 */ /* 0x000f240000300800 */
[----:B------:R-:W-:Y:S02]  /*b7920*/  IMAD.MOV.U32 R13, RZ, RZ, R5 ;  /* 0x000000ffff0d7224 */ /* 0x000fe400078e0005 */
[----:B---3--:R1:W-:Y:S01]  /*b7930*/  @P5 STG.E.U8 desc[UR8][R8.64], R89 ;  /* 0x0000005908005986 */ /* 0x0083e2000c101108 */
[----:B--2---:R-:W-:Y:S01]  /*b7940*/  ISETP.LT.AND P5, PT, R90, R78, !P1 ;  /* 0x0000004e5a00720c */ /* 0x004fe20004fa1270 */
[----:B------:R-:W-:Y:S01]  /*b7950*/  IMAD.X R5, R11, 0x1, R3, P2 ;  /* 0x000000010b057824 */ /* 0x000fe200010e0603 */
[----:B------:R-:W-:Y:S01]  /*b7960*/  SHF.R.S32.HI R13, RZ, 0x8, R13 ;  /* 0x00000008ff0d7819 */ /* 0x000fe2000001140d */
[----:B------:R-:W2:Y:S01]  /*b7970*/  LDC R78, c[0x0][0x398] ;  /* 0x0000e600ff4e7b82 */ /* 0x000ea20000000800 */
[----:B-1----:R-:W-:-:S05]  /*b7980*/  IMAD.IADD R9, R71, 0x1, R86 ;  /* 0x0000000147097824 */ /* 0x002fca00078e0256 */
[----:B------:R-:W-:Y:S02]  /*b7990*/  SHF.R.S32.HI R8, RZ, 0x1f, R9 ;  /* 0x0000001fff087819 */ /* 0x000fe40000011409 */
[----:B------:R-:W-:-:S05]  /*b79a0*/  IADD3 R6, P3, PT, R9, R0, RZ ;  /* 0x0000000009067210 */ /* 0x000fca0007f7e0ff */
[----:B------:R-:W-:Y:S01]  /*b79b0*/  IMAD.X R7, R8, 0x1, R68, P3 ;  /* 0x0000000108077824 */ /* 0x000fe200018e0644 */
[----:B------:R-:W-:Y:S04]  /*b79c0*/  @P0 STG.E.U8 desc[UR8][R4.64], R66 ;  /* 0x0000004204000986 */ /* 0x000fe8000c101108 */
[----:B------:R1:W-:Y:S01]  /*b79d0*/  @P5 STG.E.U8 desc[UR8][R6.64], R13 ;  /* 0x0000000d06005986 */ /* 0x0003e2000c101108 */
[----:B------:R-:W-:Y:S02]  /*b79e0*/  ISETP.LT.AND P3, PT, R91, R77, !P1 ;  /* 0x0000004d5b00720c */ /* 0x000fe40004f61270 */
[----:B0-----:R-:W-:Y:S01]  /*b79f0*/  ISETP.LT.AND P5, PT, R92, R76, !P1 ;  /* 0x0000004c5c00720c */ /* 0x001fe20004fa1270 */
[----:B------:R-:W-:Y:S01]  /*b7a00*/  VIADD R11, R72, 0x20 ;  /* 0x00000020480b7836 */ /* 0x000fe20000000000 */
[----:B------:R-:W-:Y:S01]  /*b7a10*/  PRMT R71, R89, 0x9910, RZ ;  /* 0x0000991059477816 */ /* 0x000fe200000000ff */
[----:B------:R-:W0:Y:S01]  /*b7a20*/  LDC R76, c[0x0][0x398] ;  /* 0x0000e600ff4c7b82 */ /* 0x000e220000000800 */
[----:B-1----:R-:W-:-:S02]  /*b7a30*/  PRMT R13, R88, 0x9910, RZ ;  /* 0x00009910580d7816 */ /* 0x002fc400000000ff */
[----:B------:R-:W3:Y:S01]  /*b7a40*/  LDL.LU R88, [R1+0x1d4] ;  /* 0x0001d40001587983 */ /* 0x000ee20000300800 */
[----:B------:R-:W-:-:S04]  /*b7a50*/  IADD3 R4, P0, PT, R9, R74, RZ ;  /* 0x0000004a09047210 */ /* 0x000fc80007f1e0ff */
[----:B------:R-:W1:Y:S01]  /*b7a60*/  LDC R77, c[0x0][0x39c] ;  /* 0x0000e700ff4d7b82 */ /* 0x000e620000000800 */
[----:B------:R-:W-:Y:S01]  /*b7a70*/  IADD3 R6, P2, PT, R9, R73, RZ ;  /* 0x0000004909067210 */ /* 0x000fe20007f5e0ff */
[----:B------:R-:W3:Y:S01]  /*b7a80*/  LDL.LU R89, [R1+0x1a8] ;  /* 0x0001a80001597983 */ /* 0x000ee20000300800 */
[----:B------:R-:W-:Y:S01]  /*b7a90*/  SHF.R.S32.HI R13, RZ, 0x8, R13 ;  /* 0x00000008ff0d7819 */ /* 0x000fe2000001140d */
[C---:B------:R-:W-:Y:S01]  /*b7aa0*/  IMAD.X R5, R8.reuse, 0x1, R75, P0 ;  /* 0x0000000108057824 */ /* 0x040fe200000e064b */
[----:B------:R-:W-:Y:S01]  /*b7ab0*/  SHF.R.S32.HI R71, RZ, 0x8, R71 ;  /* 0x00000008ff477819 */ /* 0x000fe20000011447 */
[----:B------:R-:W-:-:S03]  /*b7ac0*/  IMAD.X R7, R8, 0x1, R69, P2 ;  /* 0x0000000108077824 */ /* 0x000fc600010e0645 */
[----:B------:R-:W-:Y:S04]  /*b7ad0*/  @P3 STG.E.U8 desc[UR8][R4.64], R13 ;  /* 0x0000000d04003986 */ /* 0x000fe8000c101108 */
[----:B------:R2:W-:Y:S02]  /*b7ae0*/  @P5 STG.E.U8 desc[UR8][R6.64], R71 ;  /* 0x0000004706005986 */ /* 0x0005e4000c101108 */
[----:B--2---:R-:W-:Y:S02]  /*b7af0*/  PRMT R7, R66, 0x9910, RZ ;  /* 0x0000991042077816 */ /* 0x004fe400000000ff */
[----:B------:R-:W2:Y:S01]  /*b7b00*/  LDL.LU R66, [R1+0x68] ;  /* 0x0000680001427983 */ /* 0x000ea20000300800 */
[----:B----4-:R-:W-:Y:S01]  /*b7b10*/  ISETP.GE.AND P0, PT, R11, R79, PT ;  /* 0x0000004f0b00720c */ /* 0x010fe20003f06270 */
[----:B------:R-:W-:Y:S01]  /*b7b20*/  IMAD.IADD R11, R9, 0x1, R86 ;  /* 0x00000001090b7824 */ /* 0x000fe200078e0256 */
[----:B------:R-:W4:Y:S01]  /*b7b30*/  LDC R79, c[0x0][0x398] ;  /* 0x0000e600ff4f7b82 */ /* 0x000f220000000800 */
[----:B------:R-:W-:-:S02]  /*b7b40*/  ISETP.LT.AND P1, PT, R93, R83, !P1 ;  /* 0x000000535d00720c */ /* 0x000fc40004f21270 */
[----:B------:R-:W-:Y:S02]  /*b7b50*/  ISETP.LT.AND P3, PT, R90, R78, !P0 ;  /* 0x0000004e5a00720c */ /* 0x000fe40004761270 */
[----:B------:R-:W-:-:S03]  /*b7b60*/  IADD3 R4, P6, PT, R9, R2, RZ ;  /* 0x0000000209047210 */ /* 0x000fc60007fde0ff */
[----:B------:R-:W0:Y:S01]  /*b7b70*/  LDC R78, c[0x0][0x398] ;  /* 0x0000e600ff4e7b82 */ /* 0x000e220000000800 */
[----:B------:R-:W-:Y:S01]  /*b7b80*/  ISETP.LT.AND P2, PT, R91, R80, !P0 ;  /* 0x000000505b00720c */ /* 0x000fe20004741270 */
[----:B------:R-:W-:Y:S01]  /*b7b90*/  IMAD.X R5, R8, 0x1, R3, P6 ;  /* 0x0000000108057824 */ /* 0x000fe200030e0603 */
[----:B------:R-:W-:Y:S02]  /*b7ba0*/  SHF.R.S32.HI R13, RZ, 0x1f, R11 ;  /* 0x0000001fff0d7819 */ /* 0x000fe4000001140b */
[C---:B------:R-:W-:Y:S02]  /*b7bb0*/  IADD3 R6, P5, PT, R11.reuse, R0, RZ ;  /* 0x000000000b067210 */ /* 0x040fe40007fbe0ff */
[----:B------:R-:W-:Y:S02]  /*b7bc0*/  IADD3 R8, P6, PT, R11, R74, RZ ;  /* 0x0000004a0b087210 */ /* 0x000fe40007fde0ff */
[----:B------:R-:W-:Y:S01]  /*b7bd0*/  SHF.R.S32.HI R71, RZ, 0x8, R7 ;  /* 0x00000008ff477819 */ /* 0x000fe20000011407 */
[----:B------:R-:W-:Y:S01]  /*b7be0*/  IMAD.X R7, R13, 0x1, R68, P5 ;  /* 0x000000010d077824 */ /* 0x000fe200028e0644 */
[----:B------:R-:W-:Y:S01]  /*b7bf0*/  F2FP.SATFINITE.E4M3.F32.PACK_AB_MERGE_C R14, R15, R14, RZ ;  /* 0x0000000e0f0e723e */ /* 0x000fe200048070ff */
[----:B------:R-:W-:Y:S01]  /*b7c00*/  IMAD.X R9, R13, 0x1, R75, P6 ;  /* 0x000000010d097824 */ /* 0x000fe200030e064b */
[----:B------:R-:W0:Y:S01]  /*b7c10*/  LDC R15, c[0x0][0x398] ;  /* 0x0000e600ff0f7b82 */ /* 0x000e220000000800 */
[----:B------:R1:W-:Y:S02]  /*b7c20*/  @P1 STG.E.U8 desc[UR8][R4.64], R71 ;  /* 0x0000004704001986 */ /* 0x0003e4000c101108 */
[----:B-1----:R-:W-:-:S05]  /*b7c30*/  VIADD R4, R72, 0x21 ;  /* 0x0000002148047836 */ /* 0x002fca0000000000 */
[----:B------:R-:W1:Y:S01]  /*b7c40*/  LDC R71, c[0x0][0x398] ;  /* 0x0000e600ff477b82 */ /* 0x000e620000000800 */
[----:B------:R-:W-:Y:S02]  /*b7c50*/  ISETP.GE.AND P1, PT, R4, R77, PT ;  /* 0x0000004d0400720c */ /* 0x000fe40003f26270 */
[----:B------:R-:W-:-:S05]  /*b7c60*/  IADD3 R4, P5, PT, R11, R73, RZ ;  /* 0x000000490b047210 */ /* 0x000fca0007fbe0ff */
[----:B------:R-:W0:Y:S01]  /*b7c70*/  LDC R77, c[0x0][0x398] ;  /* 0x0000e600ff4d7b82 */ /* 0x000e220000000800 */
[----:B------:R-:W-:Y:S01]  /*b7c80*/  IMAD.X R5, R13, 0x1, R69, P5 ;  /* 0x000000010d057824 */ /* 0x000fe200028e0645 */
[----:B------:R1:W-:Y:S01]  /*b7c90*/  @P3 STG.E.U8 desc[UR8][R6.64], R87 ;  /* 0x0000005706003986 */ /* 0x0003e2000c101108 */
[----:B0-----:R-:W-:-:S05]  /*b7ca0*/  ISETP.LT.AND P3, PT, R90, R78, !P1 ;  /* 0x0000004e5a00720c */ /* 0x001fca0004f61270 */
[----:B------:R-:W0:Y:S01]  /*b7cb0*/  LDC R78, c[0x0][0x39c] ;  /* 0x0000e700ff4e7b82 */ /* 0x000e220000000800 */
[C---:B-1----:R-:W-:Y:S01]  /*b7cc0*/  IADD3 R6, P6, PT, R11.reuse, R2, RZ ;  /* 0x000000020b067210 */ /* 0x042fe20007fde0ff */
[----:B------:R-:W-:-:S04]  /*b7cd0*/  IMAD.IADD R11, R11, 0x1, R86 ;  /* 0x000000010b0b7824 */ /* 0x000fc800078e0256 */
[----:B------:R-:W-:Y:S01]  /*b7ce0*/  IMAD.X R7, R13, 0x1, R3, P6 ;  /* 0x000000010d077824 */ /* 0x000fe200030e0603 */
[----:B------:R-:W-:Y:S01]  /*b7cf0*/  SHF.R.S32.HI R13, RZ, 0x1f, R11 ;  /* 0x0000001fff0d7819 */ /* 0x000fe2000001140b */
[----:B---3--:R1:W-:Y:S01]  /*b7d00*/  @P2 STG.E.U8 desc[UR8][R8.64], R88 ;  /* 0x0000005808002986 */ /* 0x0083e2000c101108 */
[----:B------:R-:W-:Y:S02]  /*b7d10*/  ISETP.LT.AND P2, PT, R92, R76, !P0 ;  /* 0x0000004c5c00720c */ /* 0x000fe40004741270 */
[----:B----4-:R-:W-:Y:S01]  /*b7d20*/  ISETP.LT.AND P0, PT, R93, R79, !P0 ;  /* 0x0000004f5d00720c */ /* 0x010fe20004701270 */
[----:B------:R-:W3:Y:S01]  /*b7d30*/  LDC R76, c[0x0][0x398] ;  /* 0x0000e600ff4c7b82 */ /* 0x000ee20000000800 */
[----:B-1----:R-:W-:-:S07]  /*b7d40*/  PRMT R9, R87, 0x9910, RZ ;  /* 0x0000991057097816 */ /* 0x002fce00000000ff */
[----:B------:R-:W1:Y:S01]  /*b7d50*/  LDC R79, c[0x0][0x398] ;  /* 0x0000e600ff4f7b82 */ /* 0x000e620000000800 */
[----:B------:R-:W-:Y:S01]  /*b7d60*/  IADD3 R8, P5, PT, R11, R0, RZ ;  /* 0x000000000b087210 */ /* 0x000fe20007fbe0ff */
[----:B------:R4:W-:Y:S04]  /*b7d70*/  @P2 STG.E.U8 desc[UR8][R4.64], R89 ;  /* 0x0000005904002986 */ /* 0x0009e8000c101108 */
[----:B------:R-:W3:Y:S01]  /*b7d80*/  LDL.LU R87, [R1+0x20c] ;  /* 0x00020c0001577983 */ /* 0x000ee20000300800 */
[----:B----4-:R-:W-:Y:S01]  /*b7d90*/  SHF.R.S32.HI R4, RZ, 0x8, R9 ;  /* 0x00000008ff047819 */ /* 0x010fe20000011409 */
[----:B------:R-:W-:Y:S02]  /*b7da0*/  IMAD.X R9, R13, 0x1, R68, P5 ;  /* 0x000000010d097824 */ /* 0x000fe400028e0644 */
[----:B--2---:R2:W-:Y:S01]  /*b7db0*/  @P0 STG.E.U8 desc[UR8][R6.64], R66 ;  /* 0x0000004206000986 */ /* 0x0045e2000c101108 */
[----:B------:R-:W-:-:S02]  /*b7dc0*/  ISETP.LT.AND P5, PT, R92, R15, !P1 ;  /* 0x0000000f5c00720c */ /* 0x000fc40004fa1270 */
[----:B------:R-:W-:Y:S01]  /*b7dd0*/  PRMT R15, R88, 0x9910, RZ ;  /* 0x00009910580f7816 */ /* 0x000fe200000000ff */
[----:B------:R4:W-:Y:S01]  /*b7de0*/  @P3 STG.E.U8 desc[UR8][R8.64], R4 ;  /* 0x0000000408003986 */ /* 0x0009e2000c101108 */
[----:B------:R-:W-:-:S03]  /*b7df0*/  ISETP.LT.AND P3, PT, R91, R71, !P1 ;  /* 0x000000475b00720c */ /* 0x000fc60004f61270 */
[----:B------:R-:W3:Y:S01]  /*b7e00*/  LDL.LU R88, [R1+0x1e0] ;  /* 0x0001e00001587983 */ /* 0x000ee20000300800 */
[----:B--2---:R-:W-:Y:S01]  /*b7e10*/  IADD3 R6, P2, PT, R11, R73, RZ ;  /* 0x000000490b067210 */ /* 0x004fe20007f5e0ff */
[----:B------:R-:W2:Y:S01]  /*b7e20*/  LDC R71, c[0x0][0x398] ;  /* 0x0000e600ff477b82 */ /* 0x000ea20000000800 */
[----:B----4-:R-:W-:Y:S02]  /*b7e30*/  PRMT R9, R89, 0x9910, RZ ;  /* 0x0000991059097816 */ /* 0x010fe400000000ff */
[----:B------:R-:W4:Y:S01]  /*b7e40*/  LDL.LU R89, [R1+0x1b4] ;  /* 0x0001b40001597983 */ /* 0x000f220000300800 */
[----:B------:R-:W-:Y:S01]  /*b7e50*/  IADD3 R4, P0, PT, R11, R74, RZ ;  /* 0x0000004a0b047210 */ /* 0x000fe20007f1e0ff */
[C---:B------:R-:W-:Y:S01]  /*b7e60*/  IMAD.X R7, R13.reuse, 0x1, R69, P2 ;  /* 0x000000010d077824 */ /* 0x040fe200010e0645 */
[----:B------:R-:W-:Y:S02]  /*b7e70*/  SHF.R.S32.HI R15, RZ, 0x8, R15 ;  /* 0x00000008ff0f7819 */ /* 0x000fe4000001140f */
[----:B------:R-:W-:Y:S01]  /*b7e80*/  SHF.R.S32.HI R9, RZ, 0x8, R9 ;  /* 0x00000008ff097819 */ /* 0x000fe20000011409 */
[----:B------:R-:W-:-:S05]  /*b7e90*/  IMAD.X R5, R13, 0x1, R75, P0 ;  /* 0x000000010d057824 */ /* 0x000fca00000e064b */
[----:B------:R-:W-:Y:S04]  /*b7ea0*/  @P3 STG.E.U8 desc[UR8][R4.64], R15 ;  /* 0x0000000f04003986 */ /* 0x000fe8000c101108 */
[----:B------:R0:W-:Y:S02]  /*b7eb0*/  @P5 STG.E.U8 desc[UR8][R6.64], R9 ;  /* 0x0000000906005986 */ /* 0x0001e4000c101108 */
[----:B0-----:R-:W-:Y:S02]  /*b7ec0*/  PRMT R7, R66, 0x9910, RZ ;  /* 0x0000991042077816 */ /* 0x001fe400000000ff */
[----:B------:R-:W4:Y:S01]  /*b7ed0*/  LDL.LU R66, [R1+0x6c] ;  /* 0x00006c0001427983 */ /* 0x000f220000300800 */
[----:B------:R-:W-:Y:S01]  /*b7ee0*/  VIADD R8, R72, 0x22 ;  /* 0x0000002248087836 */ /* 0x000fe20000000000 */
[----:B------:R-:W-:Y:S01]  /*b7ef0*/  ISETP.LT.AND P1, PT, R93, R77, !P1 ;  /* 0x0000004d5d00720c */ /* 0x000fe20004f21270 */
[C---:B------:R-:W-:Y:S01]  /*b7f00*/  IMAD.IADD R15, R11.reuse, 0x1, R86 ;  /* 0x000000010b0f7824 */ /* 0x040fe200078e0256 */
[----:B------:R-:W0:Y:S01]  /*b7f10*/  LDC R77, c[0x0][0x39c] ;  /* 0x0000e700ff4d7b82 */ /* 0x000e220000000800 */
[----:B------:R-:W-:-:S02]  /*b7f20*/  IADD3 R4, P3, PT, R11, R2, RZ ;  /* 0x000000020b047210 */ /* 0x000fc40007f7e0ff */
[----:B------:R-:W-:Y:S02]  /*b7f30*/  ISETP.GE.AND P0, PT, R8, R78, PT ;  /* 0x0000004e0800720c */ /* 0x000fe40003f06270 */
[----:B------:R-:W-:Y:S02]  /*b7f40*/  SHF.R.S32.HI R7, RZ, 0x8, R7 ;  /* 0x00000008ff077819 */ /* 0x000fe40000011407 */
[----:B---3--:R-:W-:Y:S01]  /*b7f50*/  ISETP.LT.AND P2, PT, R90, R76, !P0 ;  /* 0x0000004c5a00720c */ /* 0x008fe20004741270 */
[----:B------:R-:W3:Y:S01]  /*b7f60*/  LDC R78, c[0x0][0x398] ;  /* 0x0000e600ff4e7b82 */ /* 0x000ee20000000800 */
[----:B------:R-:W-:Y:S01]  /*b7f70*/  IMAD.X R5, R13, 0x1, R3, P3 ;  /* 0x000000010d057824 */ /* 0x000fe200018e0603 */
[----:B------:R-:W-:Y:S02]  /*b7f80*/  SHF.R.S32.HI R11, RZ, 0x1f, R15 ;  /* 0x0000001fff0b7819 */ /* 0x000fe4000001140f */
[----:B------:R-:W-:-:S04]  /*b7f90*/  IADD3 R6, P5, PT, R15, R0, RZ ;  /* 0x000000000f067210 */ /* 0x000fc80007fbe0ff */
[----:B------:R-:W0:Y:S01]  /*b7fa0*/  LDC R76, c[0x0][0x398] ;  /* 0x0000e600ff4c7b82 */ /* 0x000e220000000800 */
[----:B------:R1:W-:Y:S01]  /*b7fb0*/  @P1 STG.E.U8 desc[UR8][R4.64], R7 ;  /* 0x0000000704001986 */ /* 0x0003e2000c101108 */
[----:B--2---:R-:W-:Y:S02]  /*b7fc0*/  ISETP.LT.AND P3, PT, R91, R71, !P0 ;  /* 0x000000475b00720c */ /* 0x004fe40004761270 */
[----:B------:R-:W-:Y:S02]  /*b7fd0*/  IADD3 R8, P6, PT, R15, R73, RZ ;  /* 0x000000490f087210 */ /* 0x000fe40007fde0ff */
[----:B------:R-:W-:Y:S02]  /*b7fe0*/  F2FP.SATFINITE.E4M3.F32.PACK_AB_MERGE_C R16, R17, R16, RZ ;  /* 0x000000101110723e */ /* 0x000fe400048070ff */
[----:B------:R-:W2:Y:S01]  /*b7ff0*/  LDC R71, c[0x0][0x398] ;  /* 0x0000e600ff477b82 */ /* 0x000ea20000000800 */
[----:B-1----:R-:W-:Y:S01]  /*b8000*/  IMAD.X R7, R11, 0x1, R68, P5 ;  /* 0x000000010b077824 */ /* 0x002fe200028e0644 */
[----:B------:R-:W-:-:S02]  /*b8010*/  ISETP.LT.AND P5, PT, R92, R79, !P0 ;  /* 0x0000004f5c00720c */ /* 0x000fc400047a1270 */
[----:B------:R-:W-:Y:S01]  /*b8020*/  IADD3 R4, P1, PT, R15, R74, RZ ;  /* 0x0000004a0f047210 */ /* 0x000fe20007f3e0ff */
[----:B------:R-:W-:-:S03]  /*b8030*/  IMAD.X R9, R11, 0x1, R69, P6 ;  /* 0x000000010b097824 */ /* 0x000fc600030e0645 */
[----:B------:R-:W1:Y:S01]  /*b8040*/  LDC R17, c[0x0][0x398] ;  /* 0x0000e600ff117b82 */ /* 0x000e620000000800 */
[----:B------:R-:W-:Y:S01]  /*b8050*/  IMAD.X R5, R11, 0x1, R75, P1 ;  /* 0x000000010b057824 */ /* 0x000fe200008e064b */
[----:B---3--:R-:W-:-:S06]  /*b8060*/  ISETP.LT.AND P0, PT, R93, R78, !P0 ;  /* 0x0000004e5d00720c */ /* 0x008fcc0004701270 */
[----:B------:R-:W3:Y:S08]  /*b8070*/  LDC R79, c[0x0][0x398] ;  /* 0x0000e600ff4f7b82 */ /* 0x000ef00000000800 */
[----:B------:R-:W0:Y:S01]  /*b8080*/  LDC R78, c[0x0][0x398] ;  /* 0x0000e600ff4e7b82 */ /* 0x000e220000000800 */
[----:B------:R0:W-:Y:S02]  /*b8090*/  @P2 STG.E.U8 desc[UR8][R6.64], R87 ;  /* 0x0000005706002986 */ /* 0x0001e4000c101108 */
[----:B0-----:R-:W-:-:S05]  /*b80a0*/  VIADD R6, R72, 0x23 ;  /* 0x0000002348067836 */ /* 0x001fca0000000000 */
[----:B------:R-:W-:Y:S01]  /*b80b0*/  ISETP.GE.AND P1, PT, R6, R77, PT ;  /* 0x0000004d0600720c */ /* 0x000fe20003f26270 */
[----:B------:R0:W-:Y:S01]  /*b80c0*/  @P3 STG.E.U8 desc[UR8][R4.64], R88 ;  /* 0x0000005804003986 */ /* 0x0001e2000c101108 */
[----:B------:R-:W1:Y:S03]  /*b80d0*/  LDC R77, c[0x0][0x39c] ;  /* 0x0000e700ff4d7b82 */ /* 0x000e660000000800 */
[----:B----4-:R4:W-:Y:S01]  /*b80e0*/  @P5 STG.E.U8 desc[UR8][R8.64], R89 ;  /* 0x0000005908005986 */ /* 0x0109e2000c101108 */
[----:B0-----:R-:W-:Y:S02]  /*b80f0*/  PRMT R5, R87, 0x9910, RZ ;  /* 0x0000991057057816 */ /* 0x001fe400000000ff */
[----:B------:R-:W-:Y:S01]  /*b8100*/  ISETP.LT.AND P5, PT, R90, R76, !P1 ;  /* 0x0000004c5a00720c */ /* 0x000fe20004fa1270 */
[----:B------:R-:W3:Y:S01]  /*b8110*/  LDL.LU R87, [R1+0x218] ;  /* 0x0002180001577983 */ /* 0x000ee20000300800 */
[C---:B------:R-:W-:Y:S01]  /*b8120*/  IADD3 R4, P2, PT, R15.reuse, R2, RZ ;  /* 0x000000020f047210 */ /* 0x040fe20007f5e0ff */
[----:B------:R-:W-:Y:S01]  /*b8130*/  IMAD.MOV.U32 R13, RZ, RZ, R5 ;  /* 0x000000ffff0d7224 */ /* 0x000fe200078e0005 */
[----:B------:R-:W0:Y:S01]  /*b8140*/  LDC R76, c[0x0][0x398] ;  /* 0x0000e600ff4c7b82 */ /* 0x000e220000000800 */
[----:B----4-:R-:W-:-:S05]  /*b8150*/  IMAD.IADD R9, R15, 0x1, R86 ;  /* 0x000000010f097824 */ /* 0x010fca00078e0256 */
[----:B------:R-:W-:Y:S02]  /*b8160*/  SHF.R.S32.HI R8, RZ, 0x1f, R9 ;  /* 0x0000001fff087819 */ /* 0x000fe40000011409 */
[----:B------:R-:W-:Y:S01]  /*b8170*/  IADD3 R6, P3, PT, R9, R0, RZ ;  /* 0x0000000009067210 */ /* 0x000fe20007f7e0ff */
[----:B------:R-:W-:Y:S01]  /*b8180*/  IMAD.X R5, R11, 0x1, R3, P2 ;  /* 0x000000010b057824 */ /* 0x000fe200010e0603 */
[----:B------:R-:W-:-:S03]  /*b8190*/  SHF.R.S32.HI R13, RZ, 0x8, R13 ;  /* 0x00000008ff0d7819 */ /* 0x000fc6000001140d */
[----:B------:R-:W-:Y:S01]  /*b81a0*/  IMAD.X R7, R8, 0x1, R68, P3 ;  /* 0x0000000108077824 */ /* 0x000fe200018e0644 */
[----:B------:R-:W-:Y:S04]  /*b81b0*/  @P0 STG.E.U8 desc[UR8][R4.64], R66 ;  /* 0x0000004204000986 */ /* 0x000fe8000c101108 */
[----:B------:R4:W-:Y:S01]  /*b81c0*/  @P5 STG.E.U8 desc[UR8][R6.64], R13 ;  /* 0x0000000d06005986 */ /* 0x0009e2000c101108 */
[----:B--2---:R-:W-:Y:S02]  /*b81d0*/  ISETP.LT.AND P3, PT, R91, R71, !P1 ;  /* 0x000000475b00720c */ /* 0x004fe40004f61270 */
[----:B----4-:R-:W-:Y:S02]  /*b81e0*/  PRMT R13, R88, 0x9910, RZ ;  /* 0x00009910580d7816 */ /* 0x010fe400000000ff */
[----:B------:R-:W-:Y:S01]  /*b81f0*/  PRMT R15, R89, 0x9910, RZ ;  /* 0x00009910590f7816 */ /* 0x000fe200000000ff */
[----:B------:R-:W2:Y:S01]  /*b8200*/  LDL.LU R88, [R1+0x1ec] ;  /* 0x0001ec0001587983 */ /* 0x000ea20000300800 */
[----:B-1----:R-:W-:Y:S01]  /*b8210*/  ISETP.LT.AND P5, PT, R92, R17, !P1 ;  /* 0x000000115c00720c */ /* 0x002fe20004fa1270 */
[----:B------:R-:W-:Y:S01]  /*b8220*/  VIADD R11, R72, 0x24 ;  /* 0x00000024480b7836 */ /* 0x000fe20000000000 */
[C---:B------:R-:W-:Y:S01]  /*b8230*/  IADD3 R4, P0, PT, R9.reuse, R74, RZ ;  /* 0x0000004a09047210 */ /* 0x040fe20007f1e0ff */
[----:B------:R-:W4:Y:S01]  /*b8240*/  LDL.LU R89, [R1+0x1c0] ;  /* 0x0001c00001597983 */ /* 0x000f220000300800 */
[----:B------:R-:W-:Y:S01]  /*b8250*/  IADD3 R6, P2, PT, R9, R73, RZ ;  /* 0x0000004909067210 */ /* 0x000fe20007f5e0ff */
[----:B------:R-:W1:Y:S01]  /*b8260*/  LDC R17, c[0x0][0x398] ;  /* 0x0000e600ff117b82 */ /* 0x000e620000000800 */
[----:B------:R-:W-:Y:S01]  /*b8270*/  SHF.R.S32.HI R13, RZ, 0x8, R13 ;  /* 0x00000008ff0d7819 */ /* 0x000fe2000001140d */
[C---:B------:R-:W-:Y:S01]  /*b8280*/  IMAD.X R5, R8.reuse, 0x1, R75, P0 ;  /* 0x0000000108057824 */ /* 0x040fe200000e064b */
[----:B------:R-:W-:Y:S01]  /*b8290*/  SHF.R.S32.HI R15, RZ, 0x8, R15 ;  /* 0x00000008ff0f7819 */ /* 0x000fe2000001140f */
[----:B------:R-:W-:-:S03]  /*b82a0*/  IMAD.X R7, R8, 0x1, R69, P2 ;  /* 0x0000000108077824 */ /* 0x000fc600010e0645 */
[----:B------:R-:W-:Y:S01]  /*b82b0*/  @P3 STG.E.U8 desc[UR8][R4.64], R13 ;  /* 0x0000000d04003986 */ /* 0x000fe2000c101108 */
[----:B------:R-:W1:Y:S03]  /*b82c0*/  LDC R71, c[0x0][0x39c] ;  /* 0x0000e700ff477b82 */ /* 0x000e660000000800 */
[----:B------:R0:W-:Y:S02]  /*b82d0*/  @P5 STG.E.U8 desc[UR8][R6.64], R15 ;  /* 0x0000000f06005986 */ /* 0x0001e4000c101108 */
[----:B0-----:R-:W-:Y:S02]  /*b82e0*/  PRMT R7, R66, 0x9910, RZ ;  /* 0x0000991042077816 */ /* 0x001fe400000000ff */
[----:B------:R-:W4:Y:S01]  /*b82f0*/  LDL.LU R66, [R1+0x70] ;  /* 0x0000700001427983 */ /* 0x000f220000300800 */
[----:B------:R-:W-:Y:S01]  /*b8300*/  ISETP.GE.AND P0, PT, R11, R77, PT ;  /* 0x0000004d0b00720c */ /* 0x000fe20003f06270 */
[C---:B------:R-:W-:Y:S01]  /*b8310*/  IMAD.IADD R11, R9.reuse, 0x1, R86 ;  /* 0x00000001090b7824 */ /* 0x040fe200078e0256 */
[----:B------:R-:W-:Y:S01]  /*b8320*/  IADD3 R4, P6, PT, R9, R2, RZ ;  /* 0x0000000209047210 */ /* 0x000fe20007fde0ff */
[----:B------:R-:W0:Y:S01]  /*b8330*/  LDC R77, c[0x0][0x398] ;  /* 0x0000e600ff4d7b82 */ /* 0x000e220000000800 */
[----:B---3--:R-:W-:-:S02]  /*b8340*/  ISETP.LT.AND P1, PT, R93, R79, !P1 ;  /* 0x0000004f5d00720c */ /* 0x008fc40004f21270 */
[----:B------:R-:W-:Y:S02]  /*b8350*/  ISETP.LT.AND P3, PT, R90, R76, !P0 ;  /* 0x0000004c5a00720c */ /* 0x000fe40004761270 */
[----:B------:R-:W-:Y:S01]  /*b8360*/  ISETP.LT.AND P2, PT, R91, R78, !P0 ;  /* 0x0000004e5b00720c */ /* 0x000fe20004741270 */
[----:B------:R-:W-:Y:S01]  /*b8370*/  IMAD.X R5, R8, 0x1, R3, P6 ;  /* 0x0000000108057824 */ /* 0x000fe200030e0603 */
[----:B------:R-:W-:Y:S01]  /*b8380*/  SHF.R.S32.HI R13, RZ, 0x1f, R11 ;  /* 0x0000001fff0d7819 */ /* 0x000fe2000001140b */
[----:B------:R-:W3:Y:S01]  /*b8390*/  LDC R76, c[0x0][0x398] ;  /* 0x0000e600ff4c7b82 */ /* 0x000ee20000000800 */
[C---:B------:R-:W-:Y:S02]  /*b83a0*/  IADD3 R6, P5, PT, R11.reuse, R0, RZ ;  /* 0x000000000b067210 */ /* 0x040fe40007fbe0ff */
[----:B------:R-:W-:Y:S02]  /*b83b0*/  IADD3 R8, P6, PT, R11, R74, RZ ;  /* 0x0000004a0b087210 */ /* 0x000fe40007fde0ff */
[----:B------:R-:W-:Y:S01]  /*b83c0*/  SHF.R.S32.HI R15, RZ, 0x8, R7 ;  /* 0x00000008ff0f7819 */ /* 0x000fe20000011407 */
[----:B------:R-:W-:-:S02]  /*b83d0*/  IMAD.X R7, R13, 0x1, R68, P5 ;  /* 0x000000010d077824 */ /* 0x000fc400028e0644 */
[----:B------:R-:W-:Y:S01]  /*b83e0*/  IMAD.X R9, R13, 0x1, R75, P6 ;  /* 0x000000010d097824 */ /* 0x000fe200030e064b */
[----:B------:R-:W-:Y:S01]  /*b83f0*/  F2FP.SATFINITE.E4M3.F32.PACK_AB_MERGE_C R18, R19, R18, RZ ;  /* 0x000000121312723e */ /* 0x000fe200048070ff */
[----:B------:R1:W-:Y:S01]  /*b8400*/  @P1 STG.E.U8 desc[UR8][R4.64], R15 ;  /* 0x0000000f04001986 */ /* 0x0003e2000c101108 */
[----:B------:R-:W0:Y:S08]  /*b8410*/  LDC R19, c[0x0][0x398] ;  /* 0x0000e600ff137b82 */ /* 0x000e300000000800 */
[----:B------:R-:W0:Y:S01]  /*b8420*/  LDC R78, c[0x0][0x398] ;  /* 0x0000e600ff4e7b82 */ /* 0x000e220000000800 */
[----:B-1----:R-:W-:-:S07]  /*b8430*/  VIADD R4, R72, 0x25 ;  /* 0x0000002548047836 */ /* 0x002fce0000000000 */
[----:B------:R-:W1:Y:S01]  /*b8440*/  LDC R15, c[0x0][0x398] ;  /* 0x0000e600ff0f7b82 */ /* 0x000e620000000800 */
[----:B------:R-:W-:Y:S02]  /*b8450*/  ISETP.GE.AND P1, PT, R4, R71, PT ;  /* 0x000000470400720c */ /* 0x000fe40003f26270 */
[----:B------:R-:W-:-:S05]  /*b8460*/  IADD3 R4, P5, PT, R11, R73, RZ ;  /* 0x000000490b047210 */ /* 0x000fca0007fbe0ff */
[----:B------:R-:W-:Y:S01]  /*b8470*/  IMAD.X R5, R13, 0x1, R69, P5 ;  /* 0x000000010d057824 */ /* 0x000fe200028e0645 */
[----:B------:R-:W0:Y:S01]  /*b8480*/  LDC R71, c[0x0][0x398] ;  /* 0x0000e600ff477b82 */ /* 0x000e220000000800 */
[----:B------:R0:W-:Y:S01]  /*b8490*/  @P3 STG.E.U8 desc[UR8][R6.64], R87 ;  /* 0x0000005706003986 */ /* 0x0001e2000c101108 */
[----:B---3--:R-:W-:-:S06]  /*b84a0*/  ISETP.LT.AND P3, PT, R90, R76, !P1 ;  /* 0x0000004c5a00720c */ /* 0x008fcc0004f61270 */
[----:B------:R-:W3:Y:S01]  /*b84b0*/  LDC R76, c[0x0][0x39c] ;  /* 0x0000e700ff4c7b82 */ /* 0x000ee20000000800 */
[C---:B0-----:R-:W-:Y:S01]  /*b84c0*/  IADD3 R6, P6, PT, R11.reuse, R2, RZ ;  /* 0x000000020b067210 */ /* 0x041fe20007fde0ff */
[----:B------:R-:W-:-:S04]  /*b84d0*/  IMAD.IADD R11, R11, 0x1, R86 ;  /* 0x000000010b0b7824 */ /* 0x000fc800078e0256 */
[----:B------:R-:W-:Y:S01]  /*b84e0*/  IMAD.X R7, R13, 0x1, R3, P6 ;  /* 0x000000010d077824 */ /* 0x000fe200030e0603 */
[----:B------:R-:W-:Y:S01]  /*b84f0*/  SHF.R.S32.HI R13, RZ, 0x1f, R11 ;  /* 0x0000001fff0d7819 */ /* 0x000fe2000001140b */
[----:B--2---:R0:W-:Y:S01]  /*b8500*/  @P2 STG.E.U8 desc[UR8][R8.64], R88 ;  /* 0x0000005808002986 */ /* 0x0041e2000c101108 */
[----:B------:R-:W-:Y:S02]  /*b8510*/  ISETP.LT.AND P2, PT, R92, R17, !P0 ;  /* 0x000000115c00720c */ /* 0x000fe40004741270 */
[----:B------:R-:W2:Y:S01]  /*b8520*/  LDC R17, c[0x0][0x398] ;  /* 0x0000e600ff117b82 */ /* 0x000ea20000000800 */
[----:B------:R-:W-:-:S07]  /*b8530*/  ISETP.LT.AND P0, PT, R93, R77, !P0 ;  /* 0x0000004d5d00720c */ /* 0x000fce0004701270 */
[----:B------:R-:W3:Y:S01]  /*b8540*/  LDC R77, c[0x0][0x398] ;  /* 0x0000e600ff4d7b82 */ /* 0x000ee20000000800 */
[----:B0-----:R-:W-:Y:S02]  /*b8550*/  PRMT R9, R87, 0x9910, RZ ;  /* 0x0000991057097816 */ /* 0x001fe400000000ff */
[----:B------:R-:W-:Y:S01]  /*b8560*/  IADD3 R8, P5, PT, R11, R0, RZ ;  /* 0x000000000b087210 */ /* 0x000fe20007fbe0ff */
[----:B----4-:R0:W-:Y:S04]  /*b8570*/  @P2 STG.E.U8 desc[UR8][R4.64], R89 ;  /* 0x0000005904002986 */ /* 0x0101e8000c101108 */
[----:B------:R-:W4:Y:S01]  /*b8580*/  LDL.LU R87, [R1+0x224] ;  /* 0x0002240001577983 */ /* 0x000f220000300800 */
[----:B0-----:R-:W-:Y:S01]  /*b8590*/  SHF.R.S32.HI R4, RZ, 0x8, R9 ;  /* 0x00000008ff047819 */ /* 0x001fe20000011409 */
[----:B------:R-:W-:Y:S01]  /*b85a0*/  IMAD.X R9, R13, 0x1, R68, P5 ;  /* 0x000000010d097824 */ /* 0x000fe200028e0644 */
[----:B-1----:R-:W-:Y:S01]  /*b85b0*/  ISETP.LT.AND P5, PT, R92, R15, !P1 ;  /* 0x0000000f5c00720c */ /* 0x002fe20004fa1270 */
[----:B------:R0:W-:Y:S01]  /*b85c0*/  @P0 STG.E.U8 desc[UR8][R6.64], R66 ;  /* 0x0000004206000986 */ /* 0x0001e2000c101108 */
[----:B------:R-:W-:-:S03]  /*b85d0*/  PRMT R15, R88, 0x9910, RZ ;  /* 0x00009910580f7816 */ /* 0x000fc600000000ff */
[----:B------:R1:W-:Y:S01]  /*b85e0*/  @P3 STG.E.U8 desc[UR8][R8.64], R4 ;  /* 0x0000000408003986 */ /* 0x0003e2000c101108 */
[----:B--2---:R-:W-:-:S03]  /*b85f0*/  ISETP.LT.AND P3, PT, R91, R17, !P1 ;  /* 0x000000115b00720c */ /* 0x004fc60004f61270 */
[----:B------:R-:W2:Y:S01]  /*b8600*/  LDL.LU R88, [R1+0x1f8] ;  /* 0x0001f80001587983 */ /* 0x000ea20000300800 */
[----:B0-----:R-:W-:Y:S01]  /*b8610*/  IADD3 R6, P2, PT, R11, R73, RZ ;  /* 0x000000490b067210 */ /* 0x001fe20007f5e0ff */
[----:B------:R-:W0:Y:S01]  /*b8620*/  LDC R17, c[0x0][0x39c] ;  /* 0x0000e700ff117b82 */ /* 0x000e220000000800 */
[----:B-1----:R-:W-:Y:S02]  /*b8630*/  PRMT R9, R89, 0x9910, RZ ;  /* 0x0000991059097816 */ /* 0x002fe400000000ff */
[----:B------:R-:W2:Y:S01]  /*b8640*/  LDL.LU R89, [R1+0x1cc] ;  /* 0x0001cc0001597983 */ /* 0x000ea20000300800 */
[----:B------:R-:W-:Y:S01]  /*b8650*/  IADD3 R4, P0, PT, R11, R74, RZ ;  /* 0x0000004a0b047210 */ /* 0x000fe20007f1e0ff */
[C---:B------:R-:W-:Y:S01]  /*b8660*/  IMAD.X R7, R13.reuse, 0x1, R69, P2 ;  /* 0x000000010d077824 */ /* 0x040fe200010e0645 */
[----:B------:R-:W-:Y:S02]  /*b8670*/  SHF.R.S32.HI R15, RZ, 0x8, R15 ;  /* 0x00000008ff0f7819 */ /* 0x000fe4000001140f */
[----:B------:R-:W-:Y:S01]  /*b8680*/  SHF.R.S32.HI R9, RZ, 0x8, R9 ;  /* 0x00000008ff097819 */ /* 0x000fe20000011409 */
[----:B------:R-:W-:-:S05]  /*b8690*/  IMAD.X R5, R13, 0x1, R75, P0 ;  /* 0x000000010d057824 */ /* 0x000fca00000e064b */
[----:B------:R-:W-:Y:S04]  /*b86a0*/  @P3 STG.E.U8 desc[UR8][R4.64], R15 ;  /* 0x0000000f04003986 */ /* 0x000fe8000c101108 */
[----:B------:R1:W-:Y:S02]  /*b86b0*/  @P5 STG.E.U8 desc[UR8][R6.64], R9 ;  /* 0x0000000906005986 */ /* 0x0003e4000c101108 */
[----:B-1----:R-:W-:Y:S02]  /*b86c0*/  PRMT R7, R66, 0x9910, RZ ;  /* 0x0000991042077816 */ /* 0x002fe400000000ff */
[----:B------:R-:W2:Y:S01]  /*b86d0*/  LDL.LU R66, [R1+0x74] ;  /* 0x0000740001427983 */ /* 0x000ea20000300800 */
[----:B------:R-:W-:Y:S01]  /*b86e0*/  VIADD R8, R72, 0x26 ;  /* 0x0000002648087836 */ /* 0x000fe20000000000 */
[----:B------:R-:W-:Y:S01]  /*b86f0*/  ISETP.LT.AND P1, PT, R93, R71, !P1 ;  /* 0x000000475d00720c */ /* 0x000fe20004f21270 */
[C---:B------:R-:W-:Y:S01]  /*b8700*/  IMAD.IADD R15, R11.reuse, 0x1, R86 ;  /* 0x000000010b0f7824 */ /* 0x040fe200078e0256 */
[----:B------:R-:W-:Y:S01]  /*b8710*/  IADD3 R4, P3, PT, R11, R2, RZ ;  /* 0x000000020b047210 */ /* 0x000fe20007f7e0ff */
[----:B------:R-:W1:Y:S01]  /*b8720*/  LDC R71, c[0x0][0x398] ;  /* 0x0000e600ff477b82 */ /* 0x000e620000000800 */
[----:B---3--:R-:W-:-:S02]  /*b8730*/  ISETP.GE.AND P0, PT, R8, R76, PT ;  /* 0x0000004c0800720c */ /* 0x008fc40003f06270 */
[----:B------:R-:W-:Y:S01]  /*b8740*/  SHF.R.S32.HI R7, RZ, 0x8, R7 ;  /* 0x00000008ff077819 */ /* 0x000fe20000011407 */
[----:B------:R-:W-:Y:S01]  /*b8750*/  IMAD.X R5, R13, 0x1, R3, P3 ;  /* 0x000000010d057824 */ /* 0x000fe200018e0603 */
[----:B------:R-:W-:-:S03]  /*b8760*/  ISETP.LT.AND P2, PT, R90, R19, !P0 ;  /* 0x000000135a00720c */ /* 0x000fc60004741270 */
[----:B------:R-:W3:Y:S01]  /*b8770*/  LDC R76, c[0x0][0x398] ;  /* 0x0000e600ff4c7b82 */ /* 0x000ee20000000800 */
[----:B------:R-:W-:Y:S02]  /*b8780*/  SHF.R.S32.HI R11, RZ, 0x1f, R15 ;  /* 0x0000001fff0b7819 */ /* 0x000fe4000001140f */
[----:B------:R-:W-:Y:S01]  /*b8790*/  IADD3 R6, P5, PT, R15, R0, RZ ;  /* 0x000000000f067210 */ /* 0x000fe20007fbe0ff */
[----:B------:R0:W-:Y:S01]  /*b87a0*/  @P1 STG.E.U8 desc[UR8][R4.64], R7 ;  /* 0x0000000704001986 */ /* 0x0001e2000c101108 */
[----:B------:R-:W-:Y:S02]  /*b87b0*/  ISETP.LT.AND P3, PT, R91, R77, !P0 ;  /* 0x0000004d5b00720c */ /* 0x000fe40004761270 */
[----:B------:R-:W-:Y:S01]  /*b87c0*/  IADD3 R8, P6, PT, R15, R73, RZ ;  /* 0x000000490f087210 */ /* 0x000fe20007fde0ff */
[----:B------:R-:W1:Y:S01]  /*b87d0*/  LDC R19, c[0x0][0x398] ;  /* 0x0000e600ff137b82 */ /* 0x000e620000000800 */
[----:B0-----:R-:W-:Y:S01]  /*b87e0*/  IMAD.X R7, R11, 0x1, R68, P5 ;  /* 0x000000010b077824 */ /* 0x001fe200028e0644 */
[----:B------:R-:W-:-:S02]  /*b87f0*/  ISETP.LT.AND P5, PT, R92, R78, !P0 ;  /* 0x0000004e5c00720c */ /* 0x000fc400047a1270 */
[----:B------:R-:W-:Y:S01]  /*b8800*/  IADD3 R4, P1, PT, R15, R74, RZ ;  /* 0x0000004a0f047210 */ /* 0x000fe20007f3e0ff */
[----:B------:R-:W-:Y:S01]  /*b8810*/  IMAD.X R9, R11, 0x1, R69, P6 ;  /* 0x000000010b097824 */ /* 0x000fe200030e0645 */
[----:B------:R-:W-:Y:S02]  /*b8820*/  F2FP.SATFINITE.E4M3.F32.PACK_AB_MERGE_C R20, R21, R20, RZ ;  /* 0x000000141514723e */ /* 0x000fe400048070ff */
[----:B------:R-:W0:Y:S01]  /*b8830*/  LDC R77, c[0x0][0x398] ;  /* 0x0000e600ff4d7b82 */ /* 0x000e220000000800 */
[----:B------:R-:W-:Y:S01]  /*b8840*/  IMAD.X R5, R11, 0x1, R75, P1 ;  /* 0x000000010b057824 */ /* 0x000fe200008e064b */
[----:B---3--:R-:W-:-:S06]  /*b8850*/  ISETP.LT.AND P0, PT, R93, R76, !P0 ;  /* 0x0000004c5d00720c */ /* 0x008fcc0004701270 */
[----:B------:R-:W3:Y:S08]  /*b8860*/  LDC R21, c[0x0][0x398] ;  /* 0x0000e600ff157b82 */ /* 0x000ef00000000800 */
[----:B------:R-:W0:Y:S01]  /*b8870*/  LDC R76, c[0x0][0x398] ;  /* 0x0000e600ff4c7b82 */ /* 0x000e220000000800 */
[----:B----4-:R4:W-:Y:S02]  /*b8880*/  @P2 STG.E.U8 desc[UR8][R6.64], R87 ;  /* 0x0000005706002986 */ /* 0x0109e4000c101108 */
[----:B----4-:R-:W-:-:S05]  /*b8890*/  VIADD R6, R72, 0x27 ;  /* 0x0000002748067836 */ /* 0x010fca0000000000 */
[----:B------:R-:W-:Y:S02]  /*b88a0*/  ISETP.GE.AND P1, PT, R6, R17, PT ;  /* 0x000000110600720c */ /* 0x000fe40003f26270 */
[----:B------:R-:W4:Y:S01]  /*b88b0*/  LDC R17, c[0x0][0x398] ;  /* 0x0000e600ff117b82 */ /* 0x000f220000000800 */
[----:B--2---:R2:W-:Y:S04]  /*b88c0*/  @P3 STG.E.U8 desc[UR8][R4.64], R88 ;  /* 0x0000005804003986 */ /* 0x0045e8000c101108 */
[----:B------:R0:W-:Y:S01]  /*b88d0*/  @P5 STG.E.U8 desc[UR8][R8.64], R89 ;  /* 0x0000005908005986 */ /* 0x0001e2000c101108 */
[----:B--2---:R-:W-:Y:S02]  /*b88e0*/  PRMT R5, R87, 0x9910, RZ ;  /* 0x0000991057057816 */ /* 0x004fe400000000ff */
[----:B-1----:R-:W-:Y:S01]  /*b88f0*/  ISETP.LT.AND P5, PT, R90, R71, !P1 ;  /* 0x000000475a00720c */ /* 0x002fe20004fa1270 */
[----:B------:R-:W2:Y:S01]  /*b8900*/  LDL.LU R87, [R1+0x234] ;  /* 0x0002340001577983 */ /* 0x000ea20000300800 */
[C---:B------:R-:W-:Y:S01]  /*b8910*/  IADD3 R4, P2, PT, R15.reuse, R2, RZ ;  /* 0x000000020f047210 */ /* 0x040fe20007f5e0ff */
[----:B------:R-:W-:Y:S01]  /*b8920*/  IMAD.MOV.U32 R13, RZ, RZ, R5 ;  /* 0x000000ffff0d7224 */ /* 0x000fe200078e0005 */
[----:B------:R-:W1:Y:S01]  /*b8930*/  LDC R71, c[0x0][0x39c] ;  /* 0x0000e700ff477b82 */ /* 0x000e620000000800 */
[----:B0-----:R-:W-:-:S05]  /*b8940*/  IMAD.IADD R9, R15, 0x1, R86 ;  /* 0x000000010f097824 */ /* 0x001fca00078e0256 */
[----:B------:R-:W-:Y:S02]  /*b8950*/  SHF.R.S32.HI R8, RZ, 0x1f, R9 ;  /* 0x0000001fff087819 */ /* 0x000fe40000011409 */
[----:B------:R-:W-:Y:S01]  /*b8960*/  IADD3 R6, P3, PT, R9, R0, RZ ;  /* 0x0000000009067210 */ /* 0x000fe20007f7e0ff */
[----:B------:R-:W-:Y:S01]  /*b8970*/  IMAD.X R5, R11, 0x1, R3, P2 ;  /* 0x000000010b057824 */ /* 0x000fe200010e0603 */
[----:B------:R-:W-:-:S03]  /*b8980*/  SHF.R.S32.HI R13, RZ, 0x8, R13 ;  /* 0x00000008ff0d7819 */ /* 0x000fc6000001140d */
[----:B------:R-:W-:Y:S01]  /*b8990*/  IMAD.X R7, R8, 0x1, R68, P3 ;  /* 0x0000000108077824 */ /* 0x000fe200018e0644 */
[----:B------:R-:W-:Y:S04]  /*b89a0*/  @P0 STG.E.U8 desc[UR8][R4.64], R66 ;  /* 0x0000004204000986 */ /* 0x000fe8000c101108 */
[----:B------:R0:W-:Y:S01]  /*b89b0*/  @P5 STG.E.U8 desc[UR8][R6.64], R13 ;  /* 0x0000000d06005986 */ /* 0x0001e2000c101108 */
[----:B------:R-:W-:Y:S02]  /*b89c0*/  ISETP.LT.AND P3, PT, R91, R19, !P1 ;  /* 0x000000135b00720c */ /* 0x000fe40004f61270 */
[----:B----4-:R-:W-:Y:S02]  /*b89d0*/  ISETP.LT.AND P5, PT, R92, R17, !P1 ;  /* 0x000000115c00720c */ /* 0x010fe40004fa1270 */
[----:B------:R-:W-:Y:S01]  /*b89e0*/  PRMT R15, R89, 0x9910, RZ ;  /* 0x00009910590f7816 */ /* 0x000fe200000000ff */
[----:B------:R-:W-:Y:S01]  /*b89f0*/  VIADD R11, R72, 0x28 ;  /* 0x00000028480b7836 */ /* 0x000fe20000000000 */
[----:B------:R-:W4:Y:S01]  /*b8a00*/  LDC R17, c[0x0][0x398] ;  /* 0x0000e600ff117b82 */ /* 0x000f220000000800 */
[----:B0-----:R-:W-:-:S02]  /*b8a10*/  PRMT R13, R88, 0x9910, RZ ;  /* 0x00009910580d7816 */ /* 0x001fc400000000ff */
[----:B------:R-:W4:Y:S01]  /*b8a20*/  LDL.LU R88, [R1+0x204] ;  /* 0x0002040001587983 */ /* 0x000f220000300800 */
[----:B------:R-:W-:-:S04]  /*b8a30*/  IADD3 R4, P0, PT, R9, R74, RZ ;  /* 0x0000004a09047210 */ /* 0x000fc80007f1e0ff */
[----:B------:R-:W0:Y:S01]  /*b8a40*/  LDC R19, c[0x0][0x39c] ;  /* 0x0000e700ff137b82 */ /* 0x000e220000000800 */
[----:B------:R-:W-:Y:S01]  /*b8a50*/  IADD3 R6, P2, PT, R9, R73, RZ ;  /* 0x0000004909067210 */ /* 0x000fe20007f5e0ff */
[----:B------:R-:W4:Y:S01]  /*b8a60*/  LDL.LU R89, [R1+0x1d8] ;  /* 0x0001d80001597983 */ /* 0x000f220000300800 */
[----:B------:R-:W-:Y:S01]  /*b8a70*/  SHF.R.S32.HI R13, RZ, 0x8, R13 ;  /* 0x00000008ff0d7819 */ /* 0x000fe2000001140d */
[C---:B------:R-:W-:Y:S01]  /*b8a80*/  IMAD.X R5, R8.reuse, 0x1, R75, P0 ;  /* 0x0000000108057824 */ /* 0x040fe200000e064b */
[----:B------:R-:W-:Y:S01]  /*b8a90*/  SHF.R.S32.HI R15, RZ, 0x8, R15 ;  /* 0x00000008ff0f7819 */ /* 0x000fe2000001140f */
[----:B------:R-:W-:-:S03]  /*b8aa0*/  IMAD.X R7, R8, 0x1, R69, P2 ;  /* 0x0000000108077824 */ /* 0x000fc600010e0645 */
[----:B------:R-:W-:Y:S04]  /*b8ab0*/  @P3 STG.E.U8 desc[UR8][R4.64], R13 ;  /* 0x0000000d04003986 */ /* 0x000fe8000c101108 */
[----:B------:R1:W-:Y:S02]  /*b8ac0*/  @P5 STG.E.U8 desc[UR8][R6.64], R15 ;  /* 0x0000000f06005986 */ /* 0x0003e4000c101108 */
[----:B-1----:R-:W-:Y:S02]  /*b8ad0*/  PRMT R7, R66, 0x9910, RZ ;  /* 0x0000991042077816 */ /* 0x002fe400000000ff */
[----:B------:R-:W4:Y:S01]  /*b8ae0*/  LDL.LU R66, [R1+0x78] ;  /* 0x0000780001427983 */ /* 0x000f220000300800 */
[----:B------:R-:W-:Y:S01]  /*b8af0*/  ISETP.GE.AND P0, PT, R11, R71, PT ;  /* 0x000000470b00720c */ /* 0x000fe20003f06270 */
[C---:B------:R-:W-:Y:S01]  /*b8b00*/  IMAD.IADD R11, R9.reuse, 0x1, R86 ;  /* 0x00000001090b7824 */ /* 0x040fe200078e0256 */
[----:B------:R-:W-:Y:S01]  /*b8b10*/  IADD3 R4, P6, PT, R9, R2, RZ ;  /* 0x0000000209047210 */ /* 0x000fe20007fde0ff */
[----:B------:R-:W1:Y:S01]  /*b8b20*/  LDC R71, c[0x0][0x398] ;  /* 0x0000e600ff477b82 */ /* 0x000e620000000800 */
[----:B------:R-:W-:-:S02]  /*b8b30*/  ISETP.LT.AND P1, PT, R93, R77, !P1 ;  /* 0x0000004d5d00720c */ /* 0x000fc40004f21270 */
[----:B---3--:R-:W-:Y:S02]  /*b8b40*/  ISETP.LT.AND P3, PT, R90, R21, !P0 ;  /* 0x000000155a00720c */ /* 0x008fe40004761270 */
[----:B------:R-:W-:Y:S01]  /*b8b50*/  ISETP.LT.AND P2, PT, R91, R76, !P0 ;  /* 0x0000004c5b00720c */ /* 0x000fe20004741270 */
[----:B------:R-:W-:Y:S02]  /*b8b60*/  IMAD.X R5, R8, 0x1, R3, P6 ;  /* 0x0000000108057824 */ /* 0x000fe400030e0603 */
[----:B------:R-:W3:Y:S01]  /*b8b70*/  LDC R21, c[0x0][0x398] ;  /* 0x0000e600ff157b82 */ /* 0x000ee20000000800 */
[----:B------:R-:W-:Y:S02]  /*b8b80*/  SHF.R.S32.HI R13, RZ, 0x1f, R11 ;  /* 0x0000001fff0d7819 */ /* 0x000fe4000001140b */
[C---:B------:R-:W-:Y:S02]  /*b8b90*/  IADD3 R6, P5, PT, R11.reuse, R0, RZ ;  /* 0x000000000b067210 */ /* 0x040fe40007fbe0ff */
[----:B------:R-:W-:-:S02]  /*b8ba0*/  IADD3 R8, P6, PT, R11, R74, RZ ;  /* 0x0000004a0b087210 */ /* 0x000fc40007fde0ff */
[----:B------:R-:W-:Y:S01]  /*b8bb0*/  SHF.R.S32.HI R15, RZ, 0x8, R7 ;  /* 0x00000008ff0f7819 */ /* 0x000fe20000011407 */
[----:B------:R-:W-:Y:S01]  /*b8bc0*/  IMAD.X R7, R13, 0x1, R68, P5 ;  /* 0x000000010d077824 */ /* 0x000fe200028e0644 */
[----:B------:R-:W-:Y:S01]  /*b8bd0*/  F2FP.SATFINITE.E4M3.F32.PACK_AB_MERGE_C R22, R23, R22, RZ ;  /* 0x000000161716723e */ /* 0x000fe200048070ff */
[----:B------:R-:W-:Y:S01]  /*b8be0*/  IMAD.X R9, R13, 0x1, R75, P6 ;  /* 0x000000010d097824 */ /* 0x000fe200030e064b */
[----:B------:R-:W1:Y:S01]  /*b8bf0*/  LDC R23, c[0x0][0x39c] ;  /* 0x0000e700ff177b82 */ /* 0x000e620000000800 */
[----:B------:R0:W-:Y:S07]  /*b8c00*/  @P1 STG.E.U8 desc[UR8][R4.64], R15 ;  /* 0x0000000f04001986 */ /* 0x0001ee000c101108 */
[----:B------:R-:W1:Y:S01]  /*b8c10*/  LDC R76, c[0x0][0x398] ;  /* 0x0000e600ff4c7b82 */ /* 0x000e620000000800 */
[----:B0-----:R-:W-:-:S07]  /*b8c20*/  VIADD R4, R72, 0x29 ;  /* 0x0000002948047836 */ /* 0x001fce0000000000 */
[----:B------:R-:W0:Y:S01]  /*b8c30*/  LDC R15, c[0x0][0x398] ;  /* 0x0000e600ff0f7b82 */ /* 0x000e220000000800 */
[----:B------:R-:W-:Y:S02]  /*b8c40*/  ISETP.GE.AND P1, PT, R4, R19, PT ;  /* 0x000000130400720c */ /* 0x000fe40003f26270 */
[----:B------:R-:W-:-:S05]  /*b8c50*/  IADD3 R4, P5, PT, R11, R73, RZ ;  /* 0x000000490b047210 */ /* 0x000fca0007fbe0ff */
[----:B------:R-:W0:Y:S01]  /*b8c60*/  LDC R19, c[0x0][0x398] ;  /* 0x0000e600ff137b82 */ /* 0x000e220000000800 */
[----:B------:R-:W-:Y:S01]  /*b8c70*/  IMAD.X R5, R13, 0x1, R69, P5 ;  /* 0x000000010d057824 */ /* 0x000fe200028e0645 */
[----:B--2---:R2:W-:Y:S01]  /*b8c80*/  @P3 STG.E.U8 desc[UR8][R6.64], R87 ;  /* 0x0000005706003986 */ /* 0x0045e2000c101108 */
[----:B---3--:R-:W-:-:S05]  /*b8c90*/  ISETP.LT.AND P3, PT, R90, R21, !P1 ;  /* 0x000000155a00720c */ /* 0x008fca0004f61270 */
[----:B------:R-:W3:Y:S01]  /*b8ca0*/  LDC R21, c[0x0][0x398] ;  /* 0x0000e600ff157b82 */ /* 0x000ee20000000800 */
[C---:B--2---:R-:W-:Y:S01]  /*b8cb0*/  IADD3 R6, P6, PT, R11.reuse, R2, RZ ;  /* 0x000000020b067210 */ /* 0x044fe20007fde0ff */
[----:B------:R-:W-:-:S04]  /*b8cc0*/  IMAD.IADD R11, R11, 0x1, R86 ;  /* 0x000000010b0b7824 */ /* 0x000fc800078e0256 */
[----:B------:R-:W-:Y:S01]  /*b8cd0*/  IMAD.X R7, R13, 0x1, R3, P6 ;  /* 0x000000010d077824 */ /* 0x000fe200030e0603 */
[----:B------:R-:W-:Y:S01]  /*b8ce0*/  SHF.R.S32.HI R13, RZ, 0x1f, R11 ;  /* 0x0000001fff0d7819 */ /* 0x000fe2000001140b */
[----:B----4-:R2:W-:Y:S01]  /*b8cf0*/  @P2 STG.E.U8 desc[UR8][R8.64], R88 ;  /* 0x0000005808002986 */ /* 0x0105e2000c101108 */
[----:B------:R-:W-:Y:S02]  /*b8d00*/  ISETP.LT.AND P2, PT, R92, R17, !P0 ;  /* 0x000000115c00720c */ /* 0x000fe40004741270 */
[----:B------:R-:W4:Y:S01]  /*b8d10*/  LDC R17, c[0x0][0x398] ;  /* 0x0000e600ff117b82 */ /* 0x000f220000000800 */
[----:B-1----:R-:W-:-:S07]  /*b8d20*/  ISETP.LT.AND P0, PT, R93, R71, !P0 ;  /* 0x000000475d00720c */ /* 0x002fce0004701270 */
[----:B------:R-:W1:Y:S01]  /*b8d30*/  LDC R71, c[0x0][0x398] ;  /* 0x0000e600ff477b82 */ /* 0x000e620000000800 */
[----:B--2---:R-:W-:Y:S02]  /*b8d40*/  PRMT R9, R87, 0x9910, RZ ;  /* 0x0000991057097816 */ /* 0x004fe400000000ff */
[----:B------:R-:W-:Y:S01]  /*b8d50*/  IADD3 R8, P5, PT, R11, R0, RZ ;  /* 0x000000000b087210 */ /* 0x000fe20007fbe0ff */
[----:B------:R2:W-:Y:S04]  /*b8d60*/  @P2 STG.E.U8 desc[UR8][R4.64], R89 ;  /* 0x0000005904002986 */ /* 0x0005e8000c101108 */
[----:B------:R-:W3:Y:S01]  /*b8d70*/  LDL.LU R87, [R1+0x240] ;  /* 0x0002400001577983 */ /* 0x000ee20000300800 */
[----:B--2---:R-:W-:Y:S01]  /*b8d80*/  SHF.R.S32.HI R4, RZ, 0x8, R9 ;  /* 0x00000008ff047819 */ /* 0x004fe20000011409 */
[----:B------:R-:W-:-:S02]  /*b8d90*/  IMAD.X R9, R13, 0x1, R68, P5 ;  /* 0x000000010d097824 */ /* 0x000fc400028e0644 */
[----:B------:R-:W-:Y:S01]  /*b8da0*/  @P0 STG.E.U8 desc[UR8][R6.64], R66 ;  /* 0x0000004206000986 */ /* 0x000fe2000c101108 */
[----:B0-----:R-:W-:Y:S02]  /*b8db0*/  ISETP.LT.AND P5, PT, R92, R15, !P1 ;  /* 0x0000000f5c00720c */ /* 0x001fe40004fa1270 */
[----:B------:R-:W-:Y:S01]  /*b8dc0*/  PRMT R15, R88, 0x9910, RZ ;  /* 0x00009910580f7816 */ /* 0x000fe200000000ff */
[----:B------:R0:W-:Y:S01]  /*b8dd0*/  @P3 STG.E.U8 desc[UR8][R8.64], R4 ;  /* 0x0000000408003986 */ /* 0x0001e2000c101108 */
[----:B----4-:R-:W-:-:S03]  /*b8de0*/  ISETP.LT.AND P3, PT, R91, R17, !P1 ;  /* 0x000000115b00720c */ /* 0x010fc60004f61270 */
[----:B------:R-:W2:Y:S01]  /*b8df0*/  LDL.LU R88, [R1+0x210] ;  /* 0x0002100001587983 */ /* 0x000ea20000300800 */
[----:B0-----:R-:W-:Y:S02]  /*b8e00*/  PRMT R9, R89, 0x9910, RZ ;  /* 0x0000991059097816 */ /* 0x001fe400000000ff */
[C---:B------:R-:W-:Y:S01]  /*b8e10*/  IADD3 R4, P0, PT, R11.reuse, R74, RZ ;  /* 0x0000004a0b047210 */ /* 0x040fe20007f1e0ff */
[----:B------:R-:W4:Y:S01]  /*b8e20*/  LDL.LU R89, [R1+0x1e4] ;  /* 0x0001e40001597983 */ /* 0x000f220000300800 */
[----:B------:R-:W-:Y:S02]  /*b8e30*/  SHF.R.S32.HI R15, RZ, 0x8, R15 ;  /* 0x00000008ff0f7819 */ /* 0x000fe4000001140f */
[----:B------:R-:W-:Y:S01]  /*b8e40*/  IADD3 R6, P2, PT, R11, R73, RZ ;  /* 0x000000490b067210 */ /* 0x000fe20007f5e0ff */
[----:B------:R-:W-:Y:S01]  /*b8e50*/  IMAD.X R5, R13, 0x1, R75, P0 ;  /* 0x000000010d057824 */ /* 0x000fe200000e064b */
[----:B------:R-:W0:Y:S04]  /*b8e60*/  LDC R17, c[0x0][0x39c] ;  /* 0x0000e700ff117b82 */ /* 0x000e280000000800 */
[----:B------:R1:W-:Y:S02]  /*b8e70*/  @P3 STG.E.U8 desc[UR8][R4.64], R15 ;  /* 0x0000000f04003986 */ /* 0x0003e4000c101108 */
[----:B-1----:R-:W-:-:S02]  /*b8e80*/  PRMT R5, R66, 0x9910, RZ ;  /* 0x0000991042057816 */ /* 0x002fc400000000ff */
[----:B------:R-:W4:Y:S01]  /*b8e90*/  LDL.LU R66, [R1+0x7c] ;  /* 0x00007c0001427983 */ /* 0x000f220000300800 */
[----:B------:R-:W-:Y:S01]  /*b8ea0*/  IMAD.X R7, R13, 0x1, R69, P2 ;  /* 0x000000010d077824 */ /* 0x000fe200010e0645 */
[----:B------:R-:W-:Y:S01]  /*b8eb0*/  SHF.R.S32.HI R9, RZ, 0x8, R9 ;  /* 0x00000008ff097819 */ /* 0x000fe20000011409 */
[----:B------:R-:W-:Y:S01]  /*b8ec0*/  VIADD R8, R72, 0x2a ;  /* 0x0000002a48087836 */ /* 0x000fe20000000000 */
[----:B---3--:R-:W-:Y:S01]  /*b8ed0*/  ISETP.LT.AND P1, PT, R93, R21, !P1 ;  /* 0x000000155d00720c */ /* 0x008fe20004f21270 */
[----:B------:R-:W-:Y:S01]  /*b8ee0*/  IMAD.IADD R15, R11, 0x1, R86 ;  /* 0x000000010b0f7824 */ /* 0x000fe200078e0256 */
[----:B------:R-:W1:Y:S01]  /*b8ef0*/  LDC R21, c[0x0][0x398] ;  /* 0x0000e600ff157b82 */ /* 0x000e620000000800 */
[----:B------:R3:W-:Y:S01]  /*b8f00*/  @P5 STG.E.U8 desc[UR8][R6.64], R9 ;  /* 0x0000000906005986 */ /* 0x0007e2000c101108 */
[----:B------:R-:W-:Y:S02]  /*b8f10*/  ISETP.GE.AND P0, PT, R8, R23, PT ;  /* 0x000000170800720c */ /* 0x000fe40003f06270 */
[----:B------:R-:W-:-:S02]  /*b8f20*/  SHF.R.S32.HI R5, RZ, 0x8, R5 ;  /* 0x00000008ff057819 */ /* 0x000fc40000011405 */
[----:B------:R-:W-:Y:S02]  /*b8f30*/  ISETP.LT.AND P2, PT, R90, R19, !P0 ;  /* 0x000000135a00720c */ /* 0x000fe40004741270 */
[----:B------:R-:W0:Y:S01]  /*b8f40*/  LDC R23, c[0x0][0x398] ;  /* 0x0000e600ff177b82 */ /* 0x000e220000000800 */
[----:B---3--:R-:W-:Y:S02]  /*b8f50*/  IADD3 R6, P3, PT, R11, R2, RZ ;  /* 0x000000020b067210 */ /* 0x008fe40007f7e0ff */
[----:B------:R-:W-:-:S05]  /*b8f60*/  SHF.R.S32.HI R11, RZ, 0x1f, R15 ;  /* 0x0000001fff0b7819 */ /* 0x000fca000001140f */
[----:B------:R-:W3:Y:S01]  /*b8f70*/  LDC R19, c[0x0][0x398] ;  /* 0x0000e600ff137b82 */ /* 0x000ee20000000800 */
[----:B------:R-:W-:Y:S01]  /*b8f80*/  IADD3 R4, P5, PT, R15, R0, RZ ;  /* 0x000000000f047210 */ /* 0x000fe20007fbe0ff */
[----:B------:R-:W-:Y:S01]  /*b8f90*/  IMAD.X R7, R13, 0x1, R3, P3 ;  /* 0x000000010d077824 */ /* 0x000fe200018e0603 */
[----:B------:R-:W-:-:S04]  /*b8fa0*/  ISETP.LT.AND P3, PT, R91, R71, !P0 ;  /* 0x000000475b00720c */ /* 0x000fc80004761270 */
[----:B------:R1:W-:Y:S01]  /*b8fb0*/  @P1 STG.E.U8 desc[UR8][R6.64], R5 ;  /* 0x0000000506001986 */ /* 0x0003e2000c101108 */
[----:B------:R-:W-:Y:S01]  /*b8fc0*/  IADD3 R8, P6, PT, R15, R73, RZ ;  /* 0x000000490f087210 */ /* 0x000fe20007fde0ff */
[----:B-1----:R-:W-:Y:S01]  /*b8fd0*/  IMAD.X R5, R11, 0x1, R68, P5 ;  /* 0x000000010b057824 */ /* 0x002fe200028e0644 */
[----:B------:R-:W-:Y:S02]  /*b8fe0*/  ISETP.LT.AND P5, PT, R92, R76, !P0 ;  /* 0x0000004c5c00720c */ /* 0x000fe400047a1270 */
[----:B------:R-:W-:Y:S02]  /*b8ff0*/  F2FP.SATFINITE.E4M3.F32.PACK_AB_MERGE_C R7, R25, R24, RZ ;  /* 0x000000181907723e */ /* 0x000fe400048070ff */
[----:B------:R-:W-:Y:S01]  /*b9000*/  IADD3 R6, P1, PT, R15, R74, RZ ;  /* 0x0000004a0f067210 */ /* 0x000fe20007f3e0ff */
[----:B------:R-:W-:Y:S01]  /*b9010*/  IMAD.X R9, R11, 0x1, R69, P6 ;  /* 0x000000010b097824 */ /* 0x000fe200030e0645 */
[----:B0-----:R-:W-:Y:S01]  /*b9020*/  ISETP.LT.AND P0, PT, R93, R23, !P0 ;  /* 0x000000175d00720c */ /* 0x001fe20004701270 */
[----:B------:R0:W-:Y:S01]  /*b9030*/  STL [R1+0x4c8], R7 ;  /* 0x0004c80701007387 */ /* 0x0001e20000100800 */
[----:B------:R-:W1:Y:S08]  /*b9040*/  LDC R23, c[0x0][0x39c] ;  /* 0x0000e700ff177b82 */ /* 0x000e700000000800 */
[----:B------:R-:W1:Y:S01]  /*b9050*/  LDC R25, c[0x0][0x398] ;  /* 0x0000e600ff197b82 */ /* 0x000e620000000800 */
[----:B0-----:R-:W-:-:S07]  /*b9060*/  IMAD.X R7, R11, 0x1, R75, P1 ;  /* 0x000000010b077824 */ /* 0x001fce00008e064b */
[----:B------:R-:W0:Y:S01]  /*b9070*/  LDC R24, c[0x0][0x398] ;  /* 0x0000e600ff187b82 */ /* 0x000e220000000800 */
[----:B------:R0:W-:Y:S02]  /*b9080*/  @P2 STG.E.U8 desc[UR8][R4.64], R87 ;  /* 0x0000005704002986 */ /* 0x0001e4000c101108 */
[----:B0-----:R-:W-:Y:S01]  /*b9090*/  VIADD R4, R72, 0x2b ;  /* 0x0000002b48047836 */ /* 0x001fe20000000000 */
[----:B------:R-:W-:Y:S02]  /*b90a0*/  PRMT R5, R87, 0x9910, RZ ;  /* 0x0000991057057816 */ /* 0x000fe400000000ff */
[----:B------:R-:W3:Y:S02]  /*b90b0*/  LDL.LU R87, [R1+0x250] ;  /* 0x0002500001577983 */ /* 0x000ee40000300800 */
[----:B------:R-:W-:Y:S02]  /*b90c0*/  ISETP.GE.AND P1, PT, R4, R17, PT ;  /* 0x000000110400720c */ /* 0x000fe40003f26270 */
[----:B--2---:R-:W-:Y:S01]  /*b90d0*/  @P3 STG.E.U8 desc[UR8][R6.64], R88 ;  /* 0x0000005806003986 */ /* 0x004fe2000c101108 */
[----:B------:R-:W0:Y:S01]  /*b90e0*/  LDC R17, c[0x0][0x398] ;  /* 0x0000e600ff117b82 */ /* 0x000e220000000800 */
[----:B------:R-:W-:Y:S01]  /*b90f0*/  IADD3 R4, P2, PT, R15, R2, RZ ;  /* 0x000000020f047210 */ /* 0x000fe20007f5e0ff */
[----:B------:R-:W-:Y:S01]  /*b9100*/  IMAD.MOV.U32 R13, RZ, RZ, R5 ;  /* 0x000000ffff0d7224 */ /* 0x000fe200078e0005 */
[----:B----4-:R2:W-:Y:S01]  /*b9110*/  @P5 STG.E.U8 desc[UR8][R8.64], R89 ;  /* 0x0000005908005986 */ /* 0x0105e2000c101108 */
[----:B------:R-:W-:-:S02]  /*b9120*/  ISETP.LT.AND P5, PT, R90, R21, !P1 ;  /* 0x000000155a00720c */ /* 0x000fc40004fa1270 */
[----:B------:R-:W-:Y:S01]  /*b9130*/  IMAD.X R5, R11, 0x1, R3, P2 ;  /* 0x000000010b057824 */ /* 0x000fe200010e0603 */
[----:B------:R-:W-:Y:S01]  /*b9140*/  SHF.R.S32.HI R13, RZ, 0x8, R13 ;  /* 0x00000008ff0d7819 */ /* 0x000fe2000001140d */
[----:B------:R-:W4:Y:S01]  /*b9150*/  LDC R21, c[0x0][0x398] ;  /* 0x0000e600ff157b82 */ /* 0x000f220000000800 */
[----:B--2---:R-:W-:-:S05]  /*b9160*/  IMAD.IADD R9, R15, 0x1, R86 ;  /* 0x000000010f097824 */ /* 0x004fca00078e0256 */
[----:B------:R-:W-:Y:S02]  /*b9170*/  SHF.R.S32.HI R8, RZ, 0x1f, R9 ;  /* 0x0000001fff087819 */ /* 0x000fe40000011409 */
[----:B------:R-:W-:-:S05]  /*b9180*/  IADD3 R6, P3, PT, R9, R0, RZ ;  /* 0x0000000009067210 */ /* 0x000fca0007f7e0ff */
[----:B------:R-:W-:Y:S01]  /*b9190*/  IMAD.X R7, R8, 0x1, R68, P3 ;  /* 0x0000000108077824 */ /* 0x000fe200018e0644 */
[----:B------:R-:W-:Y:S04]  /*b91a0*/  @P0 STG.E.U8 desc[UR8][R4.64], R66 ;  /* 0x0000004204000986 */ /* 0x000fe8000c101108 */
[----:B------:R2:W-:Y:S01]  /*b91b0*/  @P5 STG.E.U8 desc[UR8][R6.64], R13 ;  /* 0x0000000d06005986 */ /* 0x0005e2000c101108 */
[----:B---3--:R-:W-:Y:S02]  /*b91c0*/  ISETP.LT.AND P3, PT, R91, R19, !P1 ;  /* 0x000000135b00720c */ /* 0x008fe40004f61270 */
[----:B0-----:R-:W-:Y:S01]  /*b91d0*/  ISETP.LT.AND P5, PT, R92, R17, !P1 ;  /* 0x000000115c00720c */ /* 0x001fe20004fa1270 */
[----:B------:R-:W-:Y:S01]  /*b91e0*/  VIADD R11, R72, 0x2c ;  /* 0x0000002c480b7836 */ /* 0x000fe20000000000 */
[----:B------:R-:W-:Y:S01]  /*b91f0*/  PRMT R15, R89, 0x9910, RZ ;  /* 0x00009910590f7816 */ /* 0x000fe200000000ff */
[----:B------:R-:W0:Y:S01]  /*b9200*/  LDC R17, c[0x0][0x398] ;  /* 0x0000e600ff117b82 */ /* 0x000e220000000800 */
[----:B--2---:R-:W-:-:S02]  /*b9210*/  PRMT R13, R88, 0x9910, RZ ;  /* 0x00009910580d7816 */ /* 0x004fc400000000ff */
[----:B------:R-:W2:Y:S01]  /*b9220*/  LDL.LU R88, [R1+0x21c] ;  /* 0x00021c0001587983 */ /* 0x000ea20000300800 */
[----:B------:R-:W-:-:S04]  /*b9230*/  IADD3 R4, P0, PT, R9, R74, RZ ;  /* 0x0000004a09047210 */ /* 0x000fc80007f1e0ff */
[----:B------:R-:W3:Y:S01]  /*b9240*/  LDC R19, c[0x0][0x39c] ;  /* 0x0000e700ff137b82 */ /* 0x000ee20000000800 */
[----:B------:R-:W-:Y:S01]  /*b9250*/  IADD3 R6, P2, PT, R9, R73, RZ ;  /* 0x0000004909067210 */ /* 0x000fe20007f5e0ff */
[----:B------:R-:W2:Y:S01]  /*b9260*/  LDL.LU R89, [R1+0x1f0] ;  /* 0x0001f00001597983 */ /* 0x000ea20000300800 */
[----:B------:R-:W-:Y:S01]  /*b9270*/  SHF.R.S32.HI R13, RZ, 0x8, R13 ;  /* 0x00000008ff0d7819 */ /* 0x000fe2000001140d */
[C---:B------:R-:W-:Y:S01]  /*b9280*/  IMAD.X R5, R8.reuse, 0x1, R75, P0 ;  /* 0x0000000108057824 */ /* 0x040fe200000e064b */
[----:B------:R-:W-:Y:S01]  /*b9290*/  SHF.R.S32.HI R15, RZ, 0x8, R15 ;  /* 0x00000008ff0f7819 */ /* 0x000fe2000001140f */
[----:B------:R-:W-:-:S03]  /*b92a0*/  IMAD.X R7, R8, 0x1, R69, P2 ;  /* 0x0000000108077824 */ /* 0x000fc600010e0645 */
[----:B------:R-:W-:Y:S04]  /*b92b0*/  @P3 STG.E.U8 desc[UR8][R4.64], R13 ;  /* 0x0000000d04003986 */ /* 0x000fe8000c101108 */
[----:B------:R1:W-:Y:S02]  /*b92c0*/  @P5 STG.E.U8 desc[UR8][R6.64], R15 ;  /* 0x0000000f06005986 */ /* 0x0003e4000c101108 */
[----:B-1----:R-:W-:Y:S02]  /*b92d0*/  PRMT R7, R66, 0x9910, RZ ;  /* 0x0000991042077816 */ /* 0x002fe400000000ff */
[----:B------:R-:W2:Y:S01]  /*b92e0*/  LDL.LU R66, [R1+0x80] ;  /* 0x0000800001427983 */ /* 0x000ea20000300800 */
[----:B------:R-:W-:Y:S01]  /*b92f0*/  ISETP.GE.AND P0, PT, R11, R23, PT ;  /* 0x000000170b00720c */ /* 0x000fe20003f06270 */
[C---:B------:R-:W-:Y:S01]  /*b9300*/  IMAD.IADD R11, R9.reuse, 0x1, R86 ;  /* 0x00000001090b7824 */ /* 0x040fe200078e0256 */
[----:B------:R-:W-:Y:S01]  /*b9310*/  IADD3 R4, P6, PT, R9, R2, RZ ;  /* 0x0000000209047210 */ /* 0x000fe20007fde0ff */
[----:B------:R-:W1:Y:S01]  /*b9320*/  LDC R23, c[0x0][0x398] ;  /* 0x0000e600ff177b82 */ /* 0x000e620000000800 */
[----:B------:R-:W-:-:S02]  /*b9330*/  ISETP.LT.AND P1, PT, R93, R25, !P1 ;  /* 0x000000195d00720c */ /* 0x000fc40004f21270 */
[----:B----4-:R-:W-:Y:S02]  /*b9340*/  ISETP.LT.AND P3, PT, R90, R21, !P0 ;  /* 0x000000155a00720c */ /* 0x010fe40004761270 */
[----:B------:R-:W-:Y:S01]  /*b9350*/  ISETP.LT.AND P2, PT, R91, R24, !P0 ;  /* 0x000000185b00720c */ /* 0x000fe20004741270 */
[----:B------:R-:W-:Y:S02]  /*b9360*/  IMAD.X R5, R8, 0x1, R3, P6 ;  /* 0x0000000108057824 */ /* 0x000fe400030e0603 */
[----:B------:R-:W4:Y:S01]  /*b9370*/  LDC R21, c[0x0][0x398] ;  /* 0x0000e600ff157b82 */ /* 0x000f220000000800 */
[----:B------:R-:W-:Y:S02]  /*b9380*/  SHF.R.S32.HI R13, RZ, 0x1f, R11 ;  /* 0x0000001fff0d7819 */ /* 0x000fe4000001140b */
[C---:B------:R-:W-:Y:S02]  /*b9390*/  IADD3 R6, P5, PT, R11.reuse, R0, RZ ;  /* 0x000000000b067210 */ /* 0x040fe40007fbe0ff */
[----:B------:R-:W-:-:S02]  /*b93a0*/  IADD3 R8, P6, PT, R11, R74, RZ ;  /* 0x0000004a0b087210 */ /* 0x000fc40007fde0ff */
[----:B------:R-:W-:Y:S01]  /*b93b0*/  SHF.R.S32.HI R15, RZ, 0x8, R7 ;  /* 0x00000008ff0f7819 */ /* 0x000fe20000011407 */
[C---:B------:R-:W-:Y:S01]  /*b93c0*/  IMAD.X R7, R13.reuse, 0x1, R68, P5 ;  /* 0x000000010d077824 */ /* 0x040fe200028e0644 */
[----:B------:R-:W0:Y:S01]  /*b93d0*/  LDC R25, c[0x0][0x398] ;  /* 0x0000e600ff197b82 */ /* 0x000e220000000800 */
[----:B------:R-:W-:Y:S02]  /*b93e0*/  IMAD.X R9, R13, 0x1, R75, P6 ;  /* 0x000000010d097824 */ /* 0x000fe400030e064b */
[----:B------:R3:W-:Y:S05]  /*b93f0*/  @P1 STG.E.U8 desc[UR8][R4.64], R15 ;  /* 0x0000000f04001986 */ /* 0x0007ea000c101108 */
[----:B---3--:R-:W3:Y:S01]  /*b9400*/  LDC R15, c[0x0][0x398] ;  /* 0x0000e600ff0f7b82 */ /* 0x008ee20000000800 */
[----:B------:R-:W-:-:S05]  /*b9410*/  VIADD R4, R72, 0x2d ;  /* 0x0000002d48047836 */ /* 0x000fca0000000000 */
[----:B------:R-:W-:Y:S02]  /*b9420*/  ISETP.GE.AND P1, PT, R4, R19, PT ;  /* 0x000000130400720c */ /* 0x000fe40003f26270 */
[----:B------:R-:W-:Y:S01]  /*b9430*/  IADD3 R4, P5, PT, R11, R73, RZ ;  /* 0x000000490b047210 */ /* 0x000fe20007fbe0ff */
[----:B------:R-:W0:Y:S01]  /*b9440*/  LDC R19, c[0x0][0x398] ;  /* 0x0000e600ff137b82 */ /* 0x000e220000000800 */
[----:B------:R-:W-:-:S03]  /*b9450*/  F2FP.SATFINITE.E4M3.F32.PACK_AB_MERGE_C R24, R27, R26, RZ ;  /* 0x0000001a1b18723e */ /* 0x000fc600048070ff */
[----:B------:R-:W-:Y:S02]  /*b9460*/  IMAD.X R5, R13, 0x1, R69, P5 ;  /* 0x000000010d057824 */ /* 0x000fe400028e0645 */
[----:B------:R1:W-:Y:S02]  /*b9470*/  STL [R1+0x4c4], R24 ;  /* 0x0004c41801007387 */ /* 0x0003e40000100800 */
[----:B-1----:R-:W1:Y:S02]  /*b9480*/  LDC R24, c[0x0][0x398] ;  /* 0x0000e600ff187b82 */ /* 0x002e640000000800 */
[----:B------:R0:W-:Y:S01]  /*b9490*/  @P3 STG.E.U8 desc[UR8][R6.64], R87 ;  /* 0x0000005706003986 */ /* 0x0001e2000c101108 */
[----:B----4-:R-:W-:-:S05]  /*b94a0*/  ISETP.LT.AND P3, PT, R90, R21, !P1 ;  /* 0x000000155a00720c */ /* 0x010fca0004f61270 */
[----:B------:R-:W4:Y:S01]  /*b94b0*/  LDC R21, c[0x0][0x398] ;  /* 0x0000e600ff157b82 */ /* 0x000f220000000800 */
        /* <DEDUP_REMOVED lines=8> */
[----:B------:R-:W1:Y:S01]  /*b9540*/  LDC R23, c[0x0][0x39c] ;  /* 0x0000e700ff177b82 */ /* 0x000e620000000800 */
[----:B0-----:R-:W-:Y:S02]  /*b9550*/  PRMT R9, R87, 0x9910, RZ ;  /* 0x0000991057097816 */ /* 0x001fe400000000ff */
[----:B------:R-:W-:Y:S01]  /*b9560*/  IADD3 R8, P5, PT, R11, R0, RZ ;  /* 0x000000000b087210 */ /* 0x000fe20007fbe0ff */
[----:B------:R0:W-:Y:S04]  /*b9570*/  @P2 STG.E.U8 desc[UR8][R4.64], R89 ;  /* 0x0000005904002986 */ /* 0x0001e8000c101108 */
[----:B------:R-:W4:Y:S01]  /*b9580*/  LDL.LU R87, [R1+0x25c] ;  /* 0x00025c0001577983 */ /* 0x000f220000300800 */
[----:B0-----:R-:W-:Y:S01]  /*b9590*/  SHF.R.S32.HI R4, RZ, 0x8, R9 ;  /* 0x00000008ff047819 */ /* 0x001fe20000011409 */
[----:B------:R-:W-:-:S02]  /*b95a0*/  IMAD.X R9, R13, 0x1, R68, P5 ;  /* 0x000000010d097824 */ /* 0x000fc400028e0644 */
[----:B------:R-:W-:Y:S01]  /*b95b0*/  @P0 STG.E.U8 desc[UR8][R6.64], R66 ;  /* 0x0000004206000986 */ /* 0x000fe2000c101108 */
[----:B---3--:R-:W-:Y:S02]  /*b95c0*/  ISETP.LT.AND P5, PT, R92, R15, !P1 ;  /* 0x0000000f5c00720c */ /* 0x008fe40004fa1270 */
[----:B------:R-:W-:Y:S01]  /*b95d0*/  PRMT R15, R88, 0x9910, RZ ;  /* 0x00009910580f7816 */ /* 0x000fe200000000ff */
[----:B------:R0:W-:Y:S01]  /*b95e0*/  @P3 STG.E.U8 desc[UR8][R8.64], R4 ;  /* 0x0000000408003986 */ /* 0x0001e2000c101108 */
[----:B--2---:R-:W-:-:S03]  /*b95f0*/  ISETP.LT.AND P3, PT, R91, R17, !P1 ;  /* 0x000000115b00720c */ /* 0x004fc60004f61270 */
[----:B------:R-:W2:Y:S01]  /*b9600*/  LDL.LU R88, [R1+0x22c] ;  /* 0x00022c0001587983 */ /* 0x000ea20000300800 */
[----:B0-----:R-:W-:Y:S02]  /*b9610*/  PRMT R9, R89, 0x9910, RZ ;  /* 0x0000991059097816 */ /* 0x001fe400000000ff */
[C---:B------:R-:W-:Y:S01]  /*b9620*/  IADD3 R4, P0, PT, R11.reuse, R74, RZ ;  /* 0x0000004a0b047210 */ /* 0x040fe20007f1e0ff */
[----:B------:R-:W3:Y:S01]  /*b9630*/  LDL.LU R89, [R1+0x1fc] ;  /* 0x0001fc0001597983 */ /* 0x000ee20000300800 */
[----:B------:R-:W-:Y:S02]  /*b9640*/  SHF.R.S32.HI R15, RZ, 0x8, R15 ;  /* 0x00000008ff0f7819 */ /* 0x000fe4000001140f */
[----:B------:R-:W-:Y:S01]  /*b9650*/  IADD3 R6, P2, PT, R11, R73, RZ ;  /* 0x000000490b067210 */ /* 0x000fe20007f5e0ff */
[----:B------:R-:W-:Y:S01]  /*b9660*/  IMAD.X R5, R13, 0x1, R75, P0 ;  /* 0x000000010d057824 */ /* 0x000fe200000e064b */
[----:B------:R-:W0:Y:S04]  /*b9670*/  LDC R17, c[0x0][0x39c] ;  /* 0x0000e700ff117b82 */ /* 0x000e280000000800 */
[----:B------:R1:W-:Y:S02]  /*b9680*/  @P3 STG.E.U8 desc[UR8][R4.64], R15 ;  /* 0x0000000f04003986 */ /* 0x0003e4000c101108 */
[----:B-1----:R-:W-:-:S02]  /*b9690*/  PRMT R5, R66, 0x9910, RZ ;  /* 0x0000991042057816 */ /* 0x002fc400000000ff */
[----:B------:R-:W3:Y:S01]  /*b96a0*/  LDL.LU R66, [R1+0x84] ;  /* 0x0000840001427983 */ /* 0x000ee20000300800 */
[----:B------:R-:W-:Y:S01]  /*b96b0*/  IMAD.X R7, R13, 0x1, R69, P2 ;  /* 0x000000010d077824 */ /* 0x000fe200010e0645 */
[----:B------:R-:W-:Y:S01]  /*b96c0*/  SHF.R.S32.HI R9, RZ, 0x8, R9 ;  /* 0x00000008ff097819 */ /* 0x000fe20000011409 */
[----:B------:R-:W-:Y:S01]  /*b96d0*/  VIADD R8, R72, 0x2e ;  /* 0x0000002e48087836 */ /* 0x000fe20000000000 */
[----:B----4-:R-:W-:Y:S01]  /*b96e0*/  ISETP.LT.AND P1, PT, R93, R21, !P1 ;  /* 0x000000155d00720c */ /* 0x010fe20004f21270 */
[----:B------:R-:W-:Y:S01]  /*b96f0*/  IMAD.IADD R15, R11, 0x1, R86 ;  /* 0x000000010b0f7824 */ /* 0x000fe200078e0256 */
[----:B------:R-:W1:Y:S01]  /*b9700*/  LDC R21, c[0x0][0x398] ;  /* 0x0000e600ff157b82 */ /* 0x000e620000000800 */
[----:B------:R4:W-:Y:S01]  /*b9710*/  @P5 STG.E.U8 desc[UR8][R6.64], R9 ;  /* 0x0000000906005986 */ /* 0x0009e2000c101108 */
[----:B------:R-:W-:Y:S02]  /*b9720*/  ISETP.GE.AND P0, PT, R8, R23, PT ;  /* 0x000000170800720c */ /* 0x000fe40003f06270 */
[----:B------:R-:W-:-:S02]  /*b9730*/  SHF.R.S32.HI R5, RZ, 0x8, R5 ;  /* 0x00000008ff057819 */ /* 0x000fc40000011405 */
[----:B------:R-:W-:Y:S02]  /*b9740*/  ISETP.LT.AND P2, PT, R90, R19, !P0 ;  /* 0x000000135a00720c */ /* 0x000fe40004741270 */
[----:B------:R-:W0:Y:S01]  /*b9750*/  LDC R23, c[0x0][0x398] ;  /* 0x0000e600ff177b82 */ /* 0x000e220000000800 */
[----:B----4-:R-:W-:Y:S02]  /*b9760*/  IADD3 R6, P3, PT, R11, R2, RZ ;  /* 0x000000020b067210 */ /* 0x010fe40007f7e0ff */
[----:B------:R-:W-:-:S05]  /*b9770*/  SHF.R.S32.HI R11, RZ, 0x1f, R15 ;  /* 0x0000001fff0b7819 */ /* 0x000fca000001140f */
[----:B------:R-:W4:Y:S01]  /*b9780*/  LDC R19, c[0x0][0x398] ;  /* 0x0000e600ff137b82 */ /* 0x000f220000000800 */
[----:B------:R-:W-:Y:S01]  /*b9790*/  IADD3 R4, P5, PT, R15, R0, RZ ;  /* 0x000000000f047210 */ /* 0x000fe20007fbe0ff */
[----:B------:R-:W-:Y:S01]  /*b97a0*/  IMAD.X R7, R13, 0x1, R3, P3 ;  /* 0x000000010d077824 */ /* 0x000fe200018e0603 */
[----:B------:R-:W-:-:S04]  /*b97b0*/  ISETP.LT.AND P3, PT, R91, R24, !P0 ;  /* 0x000000185b00720c */ /* 0x000fc80004761270 */
[----:B------:R1:W-:Y:S01]  /*b97c0*/  @P1 STG.E.U8 desc[UR8][R6.64], R5 ;  /* 0x0000000506001986 */ /* 0x0003e2000c101108 */
[----:B------:R-:W-:Y:S01]  /*b97d0*/  IADD3 R8, P6, PT, R15, R73, RZ ;  /* 0x000000490f087210 */ /* 0x000fe20007fde0ff */
[----:B------:R-:W2:Y:S01]  /*b97e0*/  LDC R24, c[0x0][0x398] ;  /* 0x0000e600ff187b82 */ /* 0x000ea20000000800 */
[----:B-1----:R-:W-:Y:S01]  /*b97f0*/  IMAD.X R5, R11, 0x1, R68, P5 ;  /* 0x000000010b057824 */ /* 0x002fe200028e0644 */
[----:B------:R-:W-:Y:S02]  /*b9800*/  ISETP.LT.AND P5, PT, R92, R25, !P0 ;  /* 0x000000195c00720c */ /* 0x000fe400047a1270 */
[----:B------:R-:W-:Y:S02]  /*b9810*/  F2FP.SATFINITE.E4M3.F32.PACK_AB_MERGE_C R7, R29, R28, RZ ;  /* 0x0000001c1d07723e */ /* 0x000fe400048070ff */
[----:B------:R-:W-:Y:S01]  /*b9820*/  IADD3 R6, P1, PT, R15, R74, RZ ;  /* 0x0000004a0f067210 */ /* 0x000fe20007f3e0ff */
[----:B------:R-:W-:Y:S01]  /*b9830*/  IMAD.X R9, R11, 0x1, R69, P6 ;  /* 0x000000010b097824 */ /* 0x000fe200030e0645 */
[----:B------:R-:W1:Y:S01]  /*b9840*/  LDC R25, c[0x0][0x398] ;  /* 0x0000e600ff197b82 */ /* 0x000e620000000800 */
[----:B------:R0:W-:Y:S02]  /*b9850*/  STL [R1+0x4c0], R7 ;  /* 0x0004c00701007387 */ /* 0x0001e40000100800 */
[----:B0-----:R-:W-:-:S05]  /*b9860*/  ISETP.LT.AND P0, PT, R93, R23, !P0 ;  /* 0x000000175d00720c */ /* 0x001fca0004701270 */
[----:B------:R-:W0:Y:S01]  /*b9870*/  LDC R23, c[0x0][0x39c] ;  /* 0x0000e700ff177b82 */ /* 0x000e220000000800 */
[----:B------:R-:W-:Y:S01]  /*b9880*/  IMAD.X R7, R11, 0x1, R75, P1 ;  /* 0x000000010b077824 */ /* 0x000fe200008e064b */
[----:B------:R0:W-:Y:S02]  /*b9890*/  @P2 STG.E.U8 desc[UR8][R4.64], R87 ;  /* 0x0000005704002986 */ /* 0x0001e4000c101108 */
[----:B0-----:R-:W-:Y:S01]  /*b98a0*/  VIADD R4, R72, 0x2f ;  /* 0x0000002f48047836 */ /* 0x001fe20000000000 */
[----:B------:R-:W-:Y:S02]  /*b98b0*/  PRMT R5, R87, 0x9910, RZ ;  /* 0x0000991057057816 */ /* 0x000fe400000000ff */
[----:B------:R-:W4:Y:S02]  /*b98c0*/  LDL.LU R87, [R1+0x26c] ;  /* 0x00026c0001577983 */ /* 0x000f240000300800 */
[----:B------:R-:W-:Y:S02]  /*b98d0*/  ISETP.GE.AND P1, PT, R4, R17, PT ;  /* 0x000000110400720c */ /* 0x000fe40003f26270 */
[----:B--2---:R-:W-:Y:S01]  /*b98e0*/  @P3 STG.E.U8 desc[UR8][R6.64], R88 ;  /* 0x0000005806003986 */ /* 0x004fe2000c101108 */
[----:B------:R-:W0:Y:S01]  /*b98f0*/  LDC R17, c[0x0][0x398] ;  /* 0x0000e600ff117b82 */ /* 0x000e220000000800 */
[----:B------:R-:W-:Y:S01]  /*b9900*/  IADD3 R4, P2, PT, R15, R2, RZ ;  /* 0x000000020f047210 */ /* 0x000fe20007f5e0ff */
[----:B------:R-:W-:Y:S01]  /*b9910*/  IMAD.MOV.U32 R13, RZ, RZ, R5 ;  /* 0x000000ffff0d7224 */ /* 0x000fe200078e0005 */
[----:B---3--:R2:W-:Y:S01]  /*b9920*/  @P5 STG.E.U8 desc[UR8][R8.64], R89 ;  /* 0x0000005908005986 */ /* 0x0085e2000c101108 */
[----:B------:R-:W-:-:S02]  /*b9930*/  ISETP.LT.AND P5, PT, R90, R21, !P1 ;  /* 0x000000155a00720c */ /* 0x000fc40004fa1270 */
[----:B------:R-:W-:Y:S01]  /*b9940*/  IMAD.X R5, R11, 0x1, R3, P2 ;  /* 0x000000010b057824 */ /* 0x000fe200010e0603 */
[----:B------:R-:W-:Y:S01]  /*b9950*/  SHF.R.S32.HI R13, RZ, 0x8, R13 ;  /* 0x00000008ff0d7819 */ /* 0x000fe2000001140d */
[----:B------:R-:W3:Y:S01]  /*b9960*/  LDC R21, c[0x0][0x398] ;  /* 0x0000e600ff157b82 */ /* 0x000ee20000000800 */
[----:B--2---:R-:W-:-:S05]  /*b9970*/  IMAD.IADD R9, R15, 0x1, R86 ;  /* 0x000000010f097824 */ /* 0x004fca00078e0256 */
[----:B------:R-:W-:Y:S02]  /*b9980*/  SHF.R.S32.HI R8, RZ, 0x1f, R9 ;  /* 0x0000001fff087819 */ /* 0x000fe40000011409 */
[----:B------:R-:W-:-:S05]  /*b9990*/  IADD3 R6, P3, PT, R9, R0, RZ ;  /* 0x0000000009067210 */ /* 0x000fca0007f7e0ff */
[----:B------:R-:W-:Y:S01]  /*b99a0*/  IMAD.X R7, R8, 0x1, R68, P3 ;  /* 0x0000000108077824 */ /* 0x000fe200018e0644 */
[----:B------:R-:W-:Y:S04]  /*b99b0*/  @P0 STG.E.U8 desc[UR8][R4.64], R66 ;  /* 0x0000004204000986 */ /* 0x000fe8000c101108 */
[----:B------:R2:W-:Y:S01]  /*b99c0*/  @P5 STG.E.U8 desc[UR8][R6.64], R13 ;  /* 0x0000000d06005986 */ /* 0x0005e2000c101108 */
[----:B----4-:R-:W-:Y:S02]  /*b99d0*/  ISETP.LT.AND P3, PT, R91, R19, !P1 ;  /* 0x000000135b00720c */ /* 0x010fe40004f61270 */
[----:B0-----:R-:W-:Y:S01]  /*b99e0*/  ISETP.LT.AND P5, PT, R92, R17, !P1 ;  /* 0x000000115c00720c */ /* 0x001fe20004fa1270 */
[----:B------:R-:W-:Y:S01]  /*b99f0*/  VIADD R11, R72, 0x30 ;  /* 0x00000030480b7836 */ /* 0x000fe20000000000 */
[----:B------:R-:W-:Y:S01]  /*b9a00*/  PRMT R15, R89, 0x9910, RZ ;  /* 0x00009910590f7816 */ /* 0x000fe200000000ff */
[----:B------:R-:W0:Y:S01]  /*b9a10*/  LDC R17, c[0x0][0x398] ;  /* 0x0000e600ff117b82 */ /* 0x000e220000000800 */
[----:B--2---:R-:W-:-:S02]  /*b9a20*/  PRMT R13, R88, 0x9910, RZ ;  /* 0x00009910580d7816 */ /* 0x004fc400000000ff */
[----:B------:R-:W2:Y:S01]  /*b9a30*/  LDL.LU R88, [R1+0x23c] ;  /* 0x00023c0001587983 */ /* 0x000ea20000300800 */
[----:B------:R-:W-:-:S04]  /*b9a40*/  IADD3 R4, P0, PT, R9, R74, RZ ;  /* 0x0000004a09047210 */ /* 0x000fc80007f1e0ff */
[----:B------:R-:W4:Y:S01]  /*b9a50*/  LDC R19, c[0x0][0x39c] ;  /* 0x0000e700ff137b82 */ /* 0x000f220000000800 */
        /* <DEDUP_REMOVED lines=27> */
[----:B----4-:R-:W4:Y:S01]  /*b9c10*/  LDC R15, c[0x0][0x398] ;  /* 0x0000e600ff0f7b82 */ /* 0x010f220000000800 */
        /* <DEDUP_REMOVED lines=9> */
[----:B---3--:R-:W-:-:S05]  /*b9cb0*/  ISETP.LT.AND P3, PT, R90, R21, !P1 ;  /* 0x000000155a00720c */ /* 0x008fca0004f61270 */
        /* <DEDUP_REMOVED lines=13> */
[----:B------:R-:W3:Y:S01]  /*b9d90*/  LDL.LU R87, [R1+0x278] ;  /* 0x0002780001577983 */ /* 0x000ee20000300800 */
[----:B0-----:R-:W-:Y:S01]  /*b9da0*/  SHF.R.S32.HI R4, RZ, 0x8, R9 ;  /* 0x00000008ff047819 */ /* 0x001fe20000011409 */
[----:B------:R-:W-:-:S02]  /*b9db0*/  IMAD.X R9, R13, 0x1, R68, P5 ;  /* 0x000000010d097824 */ /* 0x000fc400028e0644 */
[----:B------:R-:W-:Y:S01]  /*b9dc0*/  @P0 STG.E.U8 desc[UR8][R6.64], R66 ;  /* 0x0000004206000986 */ /* 0x000fe2000c101108 */
[----:B----4-:R-:W-:Y:S02]  /*b9dd0*/  ISETP.LT.AND P5, PT, R92, R15, !P1 ;  /* 0x0000000f5c00720c */ /* 0x010fe40004fa1270 */
[----:B------:R-:W-:Y:S01]  /*b9de0*/  PRMT R15, R88, 0x9910, RZ ;  /* 0x00009910580f7816 */ /* 0x000fe200000000ff */
[----:B------:R0:W-:Y:S01]  /*b9df0*/  @P3 STG.E.U8 desc[UR8][R8.64], R4 ;  /* 0x0000000408003986 */ /* 0x0001e2000c101108 */
[----:B--2---:R-:W-:-:S03]  /*b9e00*/  ISETP.LT.AND P3, PT, R91, R17, !P1 ;  /* 0x000000115b00720c */ /* 0x004fc60004f61270 */
        /* <DEDUP_REMOVED lines=225> */
[----:B------:R4:W-:Y:S01]  /*bac20*/  @P1 STG.E.U8 desc[UR8][R4.64], R15 ;  /* 0x0000000f04001986 */ /* 0x0009e2000c101108 */
[----:B------:R-:W-:-:S04]  /*bac30*/  F2FP.SATFINITE.E4M3.F32.PACK_AB_MERGE_C R24, R39, R38, RZ ;  /* 0x000000262718723e */ /* 0x000fc800048070ff */
[----:B----4-:R-:W4:Y:S01]  /*bac40*/  LDC R15, c[0x0][0x398] ;  /* 0x0000e600ff0f7b82 */ /* 0x010f220000000800 */
[----:B------:R-:W-:-:S05]  /*bac50*/  VIADD R4, R72, 0x39 ;  /* 0x0000003948047836 */ /* 0x000fca0000000000 */
[----:B------:R-:W-:Y:S02]  /*bac60*/  ISETP.GE.AND P1, PT, R4, R19, PT ;  /* 0x000000130400720c */ /* 0x000fe40003f26270 */
[----:B------:R-:W-:Y:S01]  /*bac70*/  IADD3 R4, P5, PT, R11, R73, RZ ;  /* 0x000000490b047210 */ /* 0x000fe20007fbe0ff */
[----:B------:R1:W-:Y:S01]  /*bac80*/  STL [R1+0x4ac], R24 ;  /* 0x0004ac1801007387 */ /* 0x0003e20000100800 */
[----:B------:R-:W0:Y:S03]  /*bac90*/  LDC R19, c[0x0][0x398] ;  /* 0x0000e600ff137b82 */ /* 0x000e260000000800 */
[----:B------:R-:W-:-:S05]  /*baca0*/  IMAD.X R5, R13, 0x1, R69, P5 ;  /* 0x000000010d057824 */ /* 0x000fca00028e0645 */
[----:B-1----:R-:W1:Y:S01]  /*bacb0*/  LDC R24, c[0x0][0x398] ;  /* 0x0000e600ff187b82 */ /* 0x002e620000000800 */
        /* <DEDUP_REMOVED lines=13> */
[----:B------:R-:W3:Y:S01]  /*bad90*/  LDL.LU R87, [R1+0x2b4] ;  /* 0x0002b40001577983 */ /* 0x000ee20000300800 */
[----:B------:R-:W-:-:S03]  /*bada0*/  IADD3 R8, P5, PT, R11, R0, RZ ;  /* 0x000000000b087210 */ /* 0x000fc60007fbe0ff */
[----:B------:R0:W-:Y:S02]  /*badb0*/  @P2 STG.E.U8 desc[UR8][R4.64], R89 ;  /* 0x0000005904002986 */ /* 0x0001e4000c101108 */
[----:B0-----:R-:W-:Y:S01]  /*badc0*/  SHF.R.S32.HI R4, RZ, 0x8, R9 ;  /* 0x00000008ff047819 */ /* 0x001fe20000011409 */
[----:B------:R-:W-:Y:S01]  /*badd0*/  IMAD.X R9, R13, 0x1, R68, P5 ;  /* 0x000000010d097824 */ /* 0x000fe200028e0644 */
        /* <DEDUP_REMOVED lines=16> */
[----:B------:R-:W-:Y:S01]  /*baee0*/  VIADD R8, R72, 0x3a ;  /* 0x0000003a48087836 */ /* 0x000fe20000000000 */
[----:B------:R-:W-:Y:S01]  /*baef0*/  SHF.R.S32.HI R9, RZ, 0x8, R9 ;  /* 0x00000008ff097819 */ /* 0x000fe20000011409 */
[----:B------:R-:W-:Y:S01]  /*baf00*/  IMAD.X R7, R13, 0x1, R69, P2 ;  /* 0x000000010d077824 */ /* 0x000fe200010e0645 */
[----:B---3--:R-:W-:Y:S02]  /*baf10*/  ISETP.LT.AND P1, PT, R93, R21, !P1 ;  /* 0x000000155d00720c */ /* 0x008fe40004f21270 */
[----:B------:R-:W-:Y:S01]  /*baf20*/  ISETP.GE.AND P0, PT, R8, R23, PT ;  /* 0x000000170800720c */ /* 0x000fe20003f06270 */
[----:B------:R-:W-:Y:S01]  /*baf30*/  IMAD.IADD R15, R11, 0x1, R86 ;  /* 0x000000010b0f7824 */ /* 0x000fe200078e0256 */
[----:B------:R1:W-:Y:S01]  /*baf40*/  @P5 STG.E.U8 desc[UR8][R6.64], R9 ;  /* 0x0000000906005986 */ /* 0x0003e2000c101108 */
[----:B------:R-:W-:Y:S01]  /*baf50*/  SHF.R.S32.HI R5, RZ, 0x8, R5 ;  /* 0x00000008ff057819 */ /* 0x000fe20000011405 */
[----:B------:R-:W3:Y:S01]  /*baf60*/  LDC R23, c[0x0][0x398] ;  /* 0x0000e600ff177b82 */ /* 0x000ee20000000800 */
[----:B------:R-:W-:-:S02]  /*baf70*/  ISETP.LT.AND P2, PT, R90, R19, !P0 ;  /* 0x000000135a00720c */ /* 0x000fc40004741270 */
[----:B------:R-:W-:-:S05]  /*baf80*/  IADD3 R4, P5, PT, R15, R0, RZ ;  /* 0x000000000f047210 */ /* 0x000fca0007fbe0ff */
[----:B------:R-:W0:Y:S01]  /*baf90*/  LDC R21, c[0x0][0x398] ;  /* 0x0000e600ff157b82 */ /* 0x000e220000000800 */
[----:B-1----:R-:W-:Y:S02]  /*bafa0*/  IADD3 R6, P3, PT, R11, R2, RZ ;  /* 0x000000020b067210 */ /* 0x002fe40007f7e0ff */
[----:B------:R-:W-:-:S03]  /*bafb0*/  SHF.R.S32.HI R11, RZ, 0x1f, R15 ;  /* 0x0000001fff0b7819 */ /* 0x000fc6000001140f */
[----:B------:R-:W-:Y:S01]  /*bafc0*/  IMAD.X R7, R13, 0x1, R3, P3 ;  /* 0x000000010d077824 */ /* 0x000fe200018e0603 */
[----:B------:R-:W-:Y:S01]  /*bafd0*/  IADD3 R8, P6, PT, R15, R73, RZ ;  /* 0x000000490f087210 */ /* 0x000fe20007fde0ff */
[----:B------:R-:W1:Y:S03]  /*bafe0*/  LDC R19, c[0x0][0x398] ;  /* 0x0000e600ff137b82 */ /* 0x000e660000000800 */
[----:B------:R3:W-:Y:S01]  /*baff0*/  @P1 STG.E.U8 desc[UR8][R6.64], R5 ;  /* 0x0000000506001986 */ /* 0x0007e2000c101108 */
[----:B------:R-:W-:Y:S01]  /*bb000*/  ISETP.LT.AND P3, PT, R91, R24, !P0 ;  /* 0x000000185b00720c */ /* 0x000fe20004761270 */
[----:B------:R-:W-:-:S03]  /*bb010*/  IMAD.X R9, R11, 0x1, R69, P6 ;  /* 0x000000010b097824 */ /* 0x000fc600030e0645 */
[----:B------:R-:W0:Y:S01]  /*bb020*/  LDC R24, c[0x0][0x398] ;  /* 0x0000e600ff187b82 */ /* 0x000e220000000800 */
[----:B---3--:R-:W-:Y:S01]  /*bb030*/  IMAD.X R5, R11, 0x1, R68, P5 ;  /* 0x000000010b057824 */ /* 0x008fe200028e0644 */
[----:B------:R-:W-:Y:S02]  /*bb040*/  F2FP.SATFINITE.E4M3.F32.PACK_AB_MERGE_C R7, R41, R40, RZ ;  /* 0x000000282907723e */ /* 0x000fe400048070ff */
[----:B------:R-:W-:Y:S02]  /*bb050*/  IADD3 R6, P1, PT, R15, R74, RZ ;  /* 0x0000004a0f067210 */ /* 0x000fe40007f3e0ff */
[----:B------:R-:W-:Y:S01]  /*bb060*/  ISETP.LT.AND P5, PT, R92, R25, !P0 ;  /* 0x000000195c00720c */ /* 0x000fe200047a1270 */
[----:B------:R3:W-:Y:S01]  /*bb070*/  STL [R1+0x4a8], R7 ;  /* 0x0004a80701007387 */ /* 0x0007e20000100800 */
[----:B------:R-:W0:Y:S01]  /*bb080*/  LDC R25, c[0x0][0x398] ;  /* 0x0000e600ff197b82 */ /* 0x000e220000000800 */
[----:B---3--:R-:W-:Y:S01]  /*bb090*/  IMAD.X R7, R11, 0x1, R75, P1 ;  /* 0x000000010b077824 */ /* 0x008fe200008e064b */
[----:B------:R-:W-:-:S06]  /*bb0a0*/  ISETP.LT.AND P0, PT, R93, R23, !P0 ;  /* 0x000000175d00720c */ /* 0x000fcc0004701270 */
[----:B------:R-:W3:Y:S01]  /*bb0b0*/  LDC R23, c[0x0][0x39c] ;  /* 0x0000e700ff177b82 */ /* 0x000ee20000000800 */
[----:B------:R0:W-:Y:S02]  /*bb0c0*/  @P2 STG.E.U8 desc[UR8][R4.64], R87 ;  /* 0x0000005704002986 */ /* 0x0001e4000c101108 */
[----:B0-----:R-:W-:-:S05]  /*bb0d0*/  VIADD R4, R72, 0x3b ;  /* 0x0000003b48047836 */ /* 0x001fca0000000000 */
[----:B------:R-:W-:Y:S02]  /*bb0e0*/  ISETP.GE.AND P1, PT, R4, R17, PT ;  /* 0x000000110400720c */ /* 0x000fe40003f26270 */
[----:B------:R-:W0:Y:S01]  /*bb0f0*/  LDC R17, c[0x0][0x398] ;  /* 0x0000e600ff117b82 */ /* 0x000e220000000800 */
[----:B------:R-:W-:Y:S01]  /*bb100*/  PRMT R5, R87, 0x9910, RZ ;  /* 0x0000991057057816 */ /* 0x000fe200000000ff */
[----:B--2---:R-:W-:Y:S01]  /*bb110*/  @P3 STG.E.U8 desc[UR8][R6.64], R88 ;  /* 0x0000005806003986 */ /* 0x004fe2000c101108 */
[----:B------:R-:W-:-:S03]  /*bb120*/  IADD3 R4, P2, PT, R15, R2, RZ ;  /* 0x000000020f047210 */ /* 0x000fc60007f5e0ff */
[----:B------:R-:W-:Y:S01]  /*bb130*/  IMAD.MOV.U32 R13, RZ, RZ, R5 ;  /* 0x000000ffff0d7224 */ /* 0x000fe200078e0005 */
[----:B----4-:R2:W-:Y:S01]  /*bb140*/  @P5 STG.E.U8 desc[UR8][R8.64], R89 ;  /* 0x0000005908005986 */ /* 0x0105e2000c101108 */
[----:B------:R-:W-:Y:S01]  /*bb150*/  ISETP.LT.AND P5, PT, R90, R21, !P1 ;  /* 0x000000155a00720c */ /* 0x000fe20004fa1270 */
[----:B------:R-:W-:Y:S02]  /*bb160*/  IMAD.X R5, R11, 0x1, R3, P2 ;  /* 0x000000010b057824 */ /* 0x000fe400010e0603 */
[----:B------:R-:W-:Y:S01]  /*bb170*/  SHF.R.S32.HI R13, RZ, 0x8, R13 ;  /* 0x00000008ff0d7819 */ /* 0x000fe2000001140d */
[----:B------:R-:W4:Y:S01]  /*bb180*/  LDC R21, c[0x0][0x398] ;  /* 0x0000e600ff157b82 */ /* 0x000f220000000800 */
[----:B--2---:R-:W-:-:S05]  /*bb190*/  IMAD.IADD R9, R15, 0x1, R86 ;  /* 0x000000010f097824 */ /* 0x004fca00078e0256 */
[----:B------:R-:W-:Y:S02]  /*bb1a0*/  SHF.R.S32.HI R8, RZ, 0x1f, R9 ;  /* 0x0000001fff087819 */ /* 0x000fe40000011409 */
[----:B------:R-:W-:-:S05]  /*bb1b0*/  IADD3 R6, P3, PT, R9, R0, RZ ;  /* 0x0000000009067210 */ /* 0x000fca0007f7e0ff */
[----:B------:R-:W-:Y:S01]  /*bb1c0*/  IMAD.X R7, R8, 0x1, R68, P3 ;  /* 0x0000000108077824 */ /* 0x000fe200018e0644 */
[----:B------:R2:W-:Y:S01]  /*bb1d0*/  @P0 STG.E.U8 desc[UR8][R4.64], R66 ;  /* 0x0000004204000986 */ /* 0x0005e2000c101108 */
[----:B-1----:R-:W-:Y:S02]  /*bb1e0*/  ISETP.LT.AND P3, PT, R91, R19, !P1 ;  /* 0x000000135b00720c */ /* 0x002fe40004f61270 */
[----:B------:R-:W-:Y:S01]  /*bb1f0*/  PRMT R15, R89, 0x9910, RZ ;  /* 0x00009910590f7816 */ /* 0x000fe200000000ff */
[----:B------:R1:W-:Y:S01]  /*bb200*/  @P5 STG.E.U8 desc[UR8][R6.64], R13 ;  /* 0x0000000d06005986 */ /* 0x0003e2000c101108 */
[----:B0-----:R-:W-:Y:S01]  /*bb210*/  ISETP.LT.AND P5, PT, R92, R17, !P1 ;  /* 0x000000115c00720c */ /* 0x001fe20004fa1270 */
[----:B------:R-:W-:Y:S01]  /*bb220*/  VIADD R11, R72, 0x3c ;  /* 0x0000003c480b7836 */ /* 0x000fe20000000000 */
[----:B--2---:R-:W-:Y:S01]  /*bb230*/  IADD3 R4, P0, PT, R9, R74, RZ ;  /* 0x0000004a09047210 */ /* 0x004fe20007f1e0ff */
[----:B------:R-:W0:Y:S01]  /*bb240*/  LDC R17, c[0x0][0x398] ;  /* 0x0000e600ff117b82 */ /* 0x000e220000000800 */
[----:B-1----:R-:W-:-:S02]  /*bb250*/  PRMT R13, R88, 0x9910, RZ ;  /* 0x00009910580d7816 */ /* 0x002fc400000000ff */
[----:B------:R-:W2:Y:S01]  /*bb260*/  LDL.LU R88, [R1+0x2c0] ;  /* 0x0002c00001587983 */ /* 0x000ea20000300800 */
[----:B------:R-:W-:-:S04]  /*bb270*/  IADD3 R6, P2, PT, R9, R73, RZ ;  /* 0x0000004909067210 */ /* 0x000fc80007f5e0ff */
[----:B------:R-:W1:Y:S01]  /*bb280*/  LDC R19, c[0x0][0x39c] ;  /* 0x0000e700ff137b82 */ /* 0x000e620000000800 */
[----:B------:R-:W2:Y:S01]  /*bb290*/  LDL.LU R89, [R1+0x290] ;  /* 0x0002900001597983 */ /* 0x000ea20000300800 */
[C---:B------:R-:W-:Y:S01]  /*bb2a0*/  IMAD.X R5, R8.reuse, 0x1, R75, P0 ;  /* 0x0000000108057824 */ /* 0x040fe200000e064b */
[----:B------:R-:W-:Y:S01]  /*bb2b0*/  SHF.R.S32.HI R13, RZ, 0x8, R13 ;  /* 0x00000008ff0d7819 */ /* 0x000fe2000001140d */
[----:B------:R-:W-:Y:S01]  /*bb2c0*/  IMAD.X R7, R8, 0x1, R69, P2 ;  /* 0x0000000108077824 */ /* 0x000fe200010e0645 */
[----:B------:R-:W-:-:S03]  /*bb2d0*/  SHF.R.S32.HI R15, RZ, 0x8, R15 ;  /* 0x00000008ff0f7819 */ /* 0x000fc6000001140f */
[----:B------:R-:W-:Y:S04]  /*bb2e0*/  @P3 STG.E.U8 desc[UR8][R4.64], R13 ;  /* 0x0000000d04003986 */ /* 0x000fe8000c101108 */
[----:B------:R3:W-:Y:S02]  /*bb2f0*/  @P5 STG.E.U8 desc[UR8][R6.64], R15 ;  /* 0x0000000f06005986 */ /* 0x0007e4000c101108 */
[----:B---3--:R-:W-:Y:S02]  /*bb300*/  PRMT R7, R66, 0x9910, RZ ;  /* 0x0000991042077816 */ /* 0x008fe400000000ff */
[----:B------:R-:W3:Y:S04]  /*bb310*/  LDL.LU R66, [R1+0x244] ;  /* 0x0002440001427983 */ /* 0x000ee80000300800 */
[----:B------:R-:W3:Y:S01]  /*bb320*/  LDL.LU R87, [R1+0xa0] ;  /* 0x0000a00001577983 */ /* 0x000ee20000300800 */
[----:B------:R-:W-:-:S02]  /*bb330*/  ISETP.GE.AND P0, PT, R11, R23, PT ;  /* 0x000000170b00720c */ /* 0x000fc40003f06270 */
[----:B------:R-:W-:Y:S01]  /*bb340*/  ISETP.LT.AND P1, PT, R93, R25, !P1 ;  /* 0x000000195d00720c */ /* 0x000fe20004f21270 */
[----:B------:R-:W0:Y:S01]  /*bb350*/  LDC R23, c[0x0][0x398] ;  /* 0x0000e600ff177b82 */ /* 0x000e220000000800 */
[----:B----4-:R-:W-:Y:S01]  /*bb360*/  ISETP.LT.AND P3, PT, R90, R21, !P0 ;  /* 0x000000155a00720c */ /* 0x010fe20004761270 */
[C---:B------:R-:W-:Y:S01]  /*bb370*/  IMAD.IADD R11, R9.reuse, 0x1, R86 ;  /* 0x00000001090b7824 */ /* 0x040fe200078e0256 */
[----:B------:R-:W-:Y:S02]  /*bb380*/  IADD3 R4, P6, PT, R9, R2, RZ ;  /* 0x0000000209047210 */ /* 0x000fe40007fde0ff */
[----:B------:R-:W-:-:S03]  /*bb390*/  ISETP.LT.AND P2, PT, R91, R24, !P0 ;  /* 0x000000185b00720c */ /* 0x000fc60004741270 */
[----:B------:R-:W4:Y:S01]  /*bb3a0*/  LDC R21, c[0x0][0x398] ;  /* 0x0000e600ff157b82 */ /* 0x000f220000000800 */
[----:B------:R-:W-:Y:S01]  /*bb3b0*/  SHF.R.S32.HI R13, RZ, 0x1f, R11 ;  /* 0x0000001fff0d7819 */ /* 0x000fe2000001140b */
[----:B------:R-:W-:Y:S01]  /*bb3c0*/  IMAD.X R5, R8, 0x1, R3, P6 ;  /* 0x0000000108057824 */ /* 0x000fe200030e0603 */
[C---:B------:R-:W-:Y:S02]  /*bb3d0*/  IADD3 R6, P5, PT, R11.reuse, R0, RZ ;  /* 0x000000000b067210 */ /* 0x040fe40007fbe0ff */
[----:B------:R-:W-:Y:S02]  /*bb3e0*/  IADD3 R8, P6, PT, R11, R74, RZ ;  /* 0x0000004a0b087210 */ /* 0x000fe40007fde0ff */
[----:B------:R-:W-:Y:S01]  /*bb3f0*/  SHF.R.S32.HI R15, RZ, 0x8, R7 ;  /* 0x00000008ff0f7819 */ /* 0x000fe20000011407 */
[C---:B------:R-:W-:Y:S01]  /*bb400*/  IMAD.X R7, R13.reuse, 0x1, R68, P5 ;  /* 0x000000010d077824 */ /* 0x040fe200028e0644 */
[----:B------:R-:W0:Y:S01]  /*bb410*/  LDC R25, c[0x0][0x398] ;  /* 0x0000e600ff197b82 */ /* 0x000e220000000800 */
[----:B------:R-:W-:-:S02]  /*bb420*/  IMAD.X R9, R13, 0x1, R75, P6 ;  /* 0x000000010d097824 */ /* 0x000fc400030e064b */
[----:B------:R1:W-:Y:S05]  /*bb430*/  @P1 STG.E.U8 desc[UR8][R4.64], R15 ;  /* 0x0000000f04001986 */ /* 0x0003ea000c101108 */
[----:B-1----:R-:W1:Y:S01]  /*bb440*/  LDC R15, c[0x0][0x398] ;  /* 0x0000e600ff0f7b82 */ /* 0x002e620000000800 */
[----:B------:R-:W-:-:S05]  /*bb450*/  VIADD R4, R72, 0x3d ;  /* 0x0000003d48047836 */ /* 0x000fca0000000000 */
[----:B------:R-:W-:Y:S02]  /*bb460*/  ISETP.GE.AND P1, PT, R4, R19, PT ;  /* 0x000000130400720c */ /* 0x000fe40003f26270 */
[----:B------:R-:W-:Y:S01]  /*bb470*/  IADD3 R4, P5, PT, R11, R73, RZ ;  /* 0x000000490b047210 */ /* 0x000fe20007fbe0ff */
[----:B------:R-:W0:Y:S01]  /*bb480*/  LDC R19, c[0x0][0x398] ;  /* 0x0000e600ff137b82 */ /* 0x000e220000000800 */
[----:B------:R-:W-:-:S03]  /*bb490*/  F2FP.SATFINITE.E4M3.F32.PACK_AB_MERGE_C R24, R43, R42, RZ ;  /* 0x0000002a2b18723e */ /* 0x000fc600048070ff */
[----:B------:R-:W-:Y:S02]  /*bb4a0*/  IMAD.X R5, R13, 0x1, R69, P5 ;  /* 0x000000010d057824 */ /* 0x000fe400028e0645 */
[----:B------:R4:W-:Y:S02]  /*bb4b0*/  STL [R1+0x4a0], R24 ;  /* 0x0004a01801007387 */ /* 0x0009e40000100800 */
[----:B----4-:R-:W4:Y:S02]  /*bb4c0*/  LDC R24, c[0x0][0x398] ;  /* 0x0000e600ff187b82 */ /* 0x010f240000000800 */
[----:B--2---:R2:W-:Y:S04]  /*bb4d0*/  @P3 STG.E.U8 desc[UR8][R6.64], R88 ;  /* 0x0000005806003986 */ /* 0x0045e8000c101108 */
[----:B------:R1:W-:Y:S01]  /*bb4e0*/  @P2 STG.E.U8 desc[UR8][R8.64], R89 ;  /* 0x0000005908002986 */ /* 0x0003e2000c101108 */
[----:B0-----:R-:W-:-:S02]  /*bb4f0*/  ISETP.LT.AND P2, PT, R92, R17, !P0 ;  /* 0x000000115c00720c */ /* 0x001fc40004741270 */
[----:B------:R-:W-:Y:S01]  /*bb500*/  ISETP.LT.AND P0, PT, R93, R23, !P0 ;  /* 0x000000175d00720c */ /* 0x000fe20004701270 */
[----:B------:R-:W0:Y:S01]  /*bb510*/  LDC R17, c[0x0][0x398] ;  /* 0x0000e600ff117b82 */ /* 0x000e220000000800 */
[----:B------:R-:W-:Y:S02]  /*bb520*/  ISETP.LT.AND P3, PT, R90, R21, !P1 ;  /* 0x000000155a00720c */ /* 0x000fe40004f61270 */
[C---:B--2---:R-:W-:Y:S01]  /*bb530*/  IADD3 R6, P6, PT, R11.reuse, R2, RZ ;  /* 0x000000020b067210 */ /* 0x044fe20007fde0ff */
[----:B------:R-:W-:Y:S01]  /*bb540*/  IMAD.IADD R11, R11, 0x1, R86 ;  /* 0x000000010b0b7824 */ /* 0x000fe200078e0256 */
[----:B-1----:R-:W-:-:S03]  /*bb550*/  PRMT R9, R88, 0x9910, RZ ;  /* 0x0000991058097816 */ /* 0x002fc600000000ff */
[----:B------:R-:W-:Y:S01]  /*bb560*/  IMAD.X R7, R13, 0x1, R3, P6 ;  /* 0x000000010d077824 */ /* 0x000fe200030e0603 */
[----:B------:R-:W-:Y:S01]  /*bb570*/  SHF.R.S32.HI R13, RZ, 0x1f, R11 ;  /* 0x0000001fff0d7819 */ /* 0x000fe2000001140b */
[----:B------:R-:W2:Y:S01]  /*bb580*/  LDL.LU R88, [R1+0x2c8] ;  /* 0x0002c80001587983 */ /* 0x000ea20000300800 */
[----:B------:R-:W-:Y:S01]  /*bb590*/  IADD3 R8, P5, PT, R11, R0, RZ ;  /* 0x000000000b087210 */ /* 0x000fe20007fbe0ff */
[----:B------:R-:W1:Y:S02]  /*bb5a0*/  LDC R21, c[0x0][0x398] ;  /* 0x0000e600ff157b82 */ /* 0x000e640000000800 */
[----:B---3--:R3:W-:Y:S06]  /*bb5b0*/  @P2 STG.E.U8 desc[UR8][R4.64], R66 ;  /* 0x0000004204002986 */ /* 0x0087ec000c101108 */
[----:B------:R-:W4:Y:S01]  /*bb5c0*/  LDC R23, c[0x0][0x39c] ;  /* 0x0000e700ff177b82 */ /* 0x000f220000000800 */
[----:B------:R-:W-:Y:S01]  /*bb5d0*/  @P0 STG.E.U8 desc[UR8][R6.64], R87 ;  /* 0x0000005706000986 */ /* 0x000fe2000c101108 */
[----:B---3--:R-:W-:Y:S01]  /*bb5e0*/  SHF.R.S32.HI R4, RZ, 0x8, R9 ;  /* 0x00000008ff047819 */ /* 0x008fe20000011409 */
[----:B------:R-:W-:Y:S01]  /*bb5f0*/  IMAD.X R9, R13, 0x1, R68, P5 ;  /* 0x000000010d097824 */ /* 0x000fe200028e0644 */
[----:B------:R-:W-:-:S02]  /*bb600*/  ISETP.LT.AND P5, PT, R92, R15, !P1 ;  /* 0x0000000f5c00720c */ /* 0x000fc40004fa1270 */
[----:B------:R-:W-:Y:S02]  /*bb610*/  PRMT R15, R89, 0x9910, RZ ;  /* 0x00009910590f7816 */ /* 0x000fe400000000ff */
[----:B------:R3:W-:Y:S04]  /*bb620*/  @P3 STG.E.U8 desc[UR8][R8.64], R4 ;  /* 0x0000000408003986 */ /* 0x0007e8000c101108 */
[----:B------:R-:W2:Y:S01]  /*bb630*/  LDL.LU R89, [R1+0x29c] ;  /* 0x00029c0001597983 */ /* 0x000ea20000300800 */
[----:B---3--:R-:W-:-:S03]  /*bb640*/  PRMT R9, R66, 0x9910, RZ ;  /* 0x0000991042097816 */ /* 0x008fc600000000ff */
[----:B------:R-:W3:Y:S01]  /*bb650*/  LDL.LU R66, [R1+0x24c] ;  /* 0x00024c0001427983 */ /* 0x000ee20000300800 */
[----:B0-----:R-:W-:Y:S02]  /*bb660*/  ISETP.LT.AND P3, PT, R91, R17, !P1 ;  /* 0x000000115b00720c */ /* 0x001fe40004f61270 */
[C---:B------:R-:W-:Y:S02]  /*bb670*/  IADD3 R4, P0, PT, R11.reuse, R74, RZ ;  /* 0x0000004a0b047210 */ /* 0x040fe40007f1e0ff */
[----:B------:R-:W-:Y:S02]  /*bb680*/  IADD3 R6, P2, PT, R11, R73, RZ ;  /* 0x000000490b067210 */ /* 0x000fe40007f5e0ff */
[----:B------:R-:W-:Y:S01]  /*bb690*/  SHF.R.S32.HI R15, RZ, 0x8, R15 ;  /* 0x00000008ff0f7819 */ /* 0x000fe2000001140f */
[C---:B------:R-:W-:Y:S01]  /*bb6a0*/  IMAD.X R5, R13.reuse, 0x1, R75, P0 ;  /* 0x000000010d057824 */ /* 0x040fe200000e064b */
[----:B------:R-:W-:Y:S01]  /*bb6b0*/  SHF.R.S32.HI R9, RZ, 0x8, R9 ;  /* 0x00000008ff097819 */ /* 0x000fe20000011409 */
[----:B------:R-:W-:Y:S01]  /*bb6c0*/  IMAD.X R7, R13, 0x1, R69, P2 ;  /* 0x000000010d077824 */ /* 0x000fe200010e0645 */
[----:B-1----:R-:W-:Y:S01]  /*bb6d0*/  ISETP.LT.AND P1, PT, R93, R21, !P1 ;  /* 0x000000155d00720c */ /* 0x002fe20004f21270 */
[----:B------:R-:W-:Y:S01]  /*bb6e0*/  VIADD R8, R72, 0x3e ;  /* 0x0000003e48087836 */ /* 0x000fe20000000000 */
[----:B------:R-:W0:Y:S01]  /*bb6f0*/  LDC R17, c[0x0][0x39c] ;  /* 0x0000e700ff117b82 */ /* 0x000e220000000800 */
[----:B------:R1:W-:Y:S04]  /*bb700*/  @P3 STG.E.U8 desc[UR8][R4.64], R15 ;  /* 0x0000000f04003986 */ /* 0x0003e8000c101108 */
[----:B------:R1:W-:Y:S01]  /*bb710*/  @P5 STG.E.U8 desc[UR8][R6.64], R9 ;  /* 0x0000000906005986 */ /* 0x0003e2000c101108 */
[----:B----4-:R-:W-:-:S02]  /*bb720*/  ISETP.GE.AND P0, PT, R8, R23, PT ;  /* 0x000000170800720c */ /* 0x010fc40003f06270 */
[----:B------:R-:W4:Y:S01]  /*bb730*/  LDC R23, c[0x0][0x398] ;  /* 0x0000e600ff177b82 */ /* 0x000f220000000800 */
[----:B-1----:R-:W-:Y:S01]  /*bb740*/  PRMT R5, R87, 0x9910, RZ ;  /* 0x0000991057057816 */ /* 0x002fe200000000ff */
[----:B------:R-:W-:-:S06]  /*bb750*/  IMAD.IADD R15, R11, 0x1, R86 ;  /* 0x000000010b0f7824 */ /* 0x000fcc00078e0256 */
[----:B------:R-:W1:Y:S01]  /*bb760*/  LDC R21, c[0x0][0x398] ;  /* 0x0000e600ff157b82 */ /* 0x000e620000000800 */
[----:B------:R-:W-:Y:S02]  /*bb770*/  IADD3 R6, P3, PT, R11, R2, RZ ;  /* 0x000000020b067210 */ /* 0x000fe40007f7e0ff */
[----:B------:R-:W-:Y:S02]  /*bb780*/  ISETP.LT.AND P2, PT, R90, R19, !P0 ;  /* 0x000000135a00720c */ /* 0x000fe40004741270 */
[----:B------:R-:W-:Y:S01]  /*bb790*/  SHF.R.S32.HI R5, RZ, 0x8, R5 ;  /* 0x00000008ff057819 */ /* 0x000fe20000011405 */
[----:B------:R-:W-:Y:S01]  /*bb7a0*/  IMAD.X R7, R13, 0x1, R3, P3 ;  /* 0x000000010d077824 */ /* 0x000fe200018e0603 */
[----:B------:R-:W-:Y:S01]  /*bb7b0*/  SHF.R.S32.HI R11, RZ, 0x1f, R15 ;  /* 0x0000001fff0b7819 */ /* 0x000fe2000001140f */
[----:B------:R-:W0:Y:S01]  /*bb7c0*/  LDC R19, c[0x0][0x398] ;  /* 0x0000e600ff137b82 */ /* 0x000e220000000800 */
[----:B------:R-:W-:Y:S02]  /*bb7d0*/  IADD3 R4, P5, PT, R15, R0, RZ ;  /* 0x000000000f047210 */ /* 0x000fe40007fbe0ff */
[----:B------:R4:W-:Y:S01]  /*bb7e0*/  @P1 STG.E.U8 desc[UR8][R6.64], R5 ;  /* 0x0000000506001986 */ /* 0x0009e2000c101108 */
[----:B------:R-:W-:-:S02]  /*bb7f0*/  ISETP.LT.AND P3, PT, R91, R24, !P0 ;  /* 0x000000185b00720c */ /* 0x000fc40004761270 */
[----:B------:R-:W-:Y:S02]  /*bb800*/  IADD3 R8, P6, PT, R15, R73, RZ ;  /* 0x000000490f087210 */ /* 0x000fe40007fde0ff */
[----:B------:R-:W0:Y:S01]  /*bb810*/  LDC R24, c[0x0][0x398] ;  /* 0x0000e600ff187b82 */ /* 0x000e220000000800 */
[----:B----4-:R-:W-:Y:S01]  /*bb820*/  IMAD.X R5, R11, 0x1, R68, P5 ;  /* 0x000000010b057824 */ /* 0x010fe200028e0644 */
[----:B------:R-:W-:Y:S02]  /*bb830*/  ISETP.LT.AND P5, PT, R92, R25, !P0 ;  /* 0x000000195c00720c */ /* 0x000fe400047a1270 */
[----:B------:R-:W-:Y:S02]  /*bb840*/  F2FP.SATFINITE.E4M3.F32.PACK_AB_MERGE_C R7, R45, R44, RZ ;  /* 0x0000002c2d07723e */ /* 0x000fe400048070ff */
[----:B------:R-:W-:Y:S01]  /*bb850*/  IADD3 R6, P1, PT, R15, R74, RZ ;  /* 0x0000004a0f067210 */ /* 0x000fe20007f3e0ff */
[----:B------:R-:W-:Y:S01]  /*bb860*/  IMAD.X R9, R11, 0x1, R69, P6 ;  /* 0x000000010b097824 */ /* 0x000fe200030e0645 */
[----:B------:R-:W4:Y:S01]  /*bb870*/  LDC R25, c[0x0][0x398] ;  /* 0x0000e600ff197b82 */ /* 0x000f220000000800 */
[----:B------:R1:W-:Y:S01]  /*bb880*/  STL [R1+0x498], R7 ;  /* 0x0004980701007387 */ /* 0x0003e20000100800 */
[----:B------:R-:W-:-:S06]  /*bb890*/  ISETP.LT.AND P0, PT, R93, R23, !P0 ;  /* 0x000000175d00720c */ /* 0x000fcc0004701270 */
[----:B------:R-:W0:Y:S01]  /*bb8a0*/  LDC R23, c[0x0][0x39c] ;  /* 0x0000e700ff177b82 */ /* 0x000e220000000800 */
[----:B-1----:R-:W-:Y:S01]  /*bb8b0*/  IMAD.X R7, R11, 0x1, R75, P1 ;  /* 0x000000010b077824 */ /* 0x002fe200008e064b */
[----:B--2---:R1:W-:Y:S02]  /*bb8c0*/  @P2 STG.E.U8 desc[UR8][R4.64], R88 ;  /* 0x0000005804002986 */ /* 0x0043e4000c101108 */
[----:B-1----:R-:W-:Y:S01]  /*bb8d0*/  VIADD R4, R72, 0x3f ;  /* 0x0000003f48047836 */ /* 0x002fe20000000000 */
[----:B------:R-:W-:Y:S02]  /*bb8e0*/  PRMT R5, R88, 0x9910, RZ ;  /* 0x0000991058057816 */ /* 0x000fe400000000ff */
[----:B------:R-:W2:Y:S02]  /*bb8f0*/  LDL.LU R88, [R1+0x2d4] ;  /* 0x0002d40001587983 */ /* 0x000ea40000300800 */
[----:B0-----:R-:W-:Y:S01]  /*bb900*/  ISETP.GE.AND P1, PT, R4, R17, PT ;  /* 0x000000110400720c */ /* 0x001fe20003f26270 */
[----:B------:R-:W-:Y:S01]  /*bb910*/  IMAD.MOV.U32 R13, RZ, RZ, R5 ;  /* 0x000000ffff0d7224 */ /* 0x000fe200078e0005 */
[----:B------:R-:W-:Y:S01]  /*bb920*/  IADD3 R4, P2, PT, R15, R2, RZ ;  /* 0x000000020f047210 */ /* 0x000fe20007f5e0ff */
[----:B------:R-:W0:Y:S01]  /*bb930*/  LDC R17, c[0x0][0x398] ;  /* 0x0000e600ff117b82 */ /* 0x000e220000000800 */
[----:B------:R-:W-:Y:S04]  /*bb940*/  @P3 STG.E.U8 desc[UR8][R6.64], R89 ;  /* 0x0000005906003986 */ /* 0x000fe8000c101108 */
[----:B---3--:R1:W-:Y:S01]  /*bb950*/  @P5 STG.E.U8 desc[UR8][R8.64], R66 ;  /* 0x0000004208005986 */ /* 0x0083e2000c101108 */
[----:B------:R-:W-:Y:S01]  /*bb960*/  ISETP.LT.AND P5, PT, R90, R21, !P1 ;  /* 0x000000155a00720c */ /* 0x000fe20004fa1270 */
[----:B------:R-:W-:Y:S01]  /*bb970*/  IMAD.X R5, R11, 0x1, R3, P2 ;  /* 0x000000010b057824 */ /* 0x000fe200010e0603 */
[----:B------:R-:W-:Y:S01]  /*bb980*/  SHF.R.S32.HI R13, RZ, 0x8, R13 ;  /* 0x00000008ff0d7819 */ /* 0x000fe2000001140d */
[----:B------:R-:W3:Y:S01]  /*bb990*/  LDC R21, c[0x0][0x398] ;  /* 0x0000e600ff157b82 */ /* 0x000ee20000000800 */
[----:B-1----:R-:W-:-:S05]  /*bb9a0*/  IMAD.IADD R9, R15, 0x1, R86 ;  /* 0x000000010f097824 */ /* 0x002fca00078e0256 */
[----:B------:R-:W-:Y:S02]  /*bb9b0*/  SHF.R.S32.HI R8, RZ, 0x1f, R9 ;  /* 0x0000001fff087819 */ /* 0x000fe40000011409 */
[----:B------:R-:W-:Y:S01]  /*bb9c0*/  IADD3 R6, P3, PT, R9, R0, RZ ;  /* 0x0000000009067210 */ /* 0x000fe20007f7e0ff */
[----:B------:R-:W-:Y:S04]  /*bb9d0*/  @P0 STG.E.U8 desc[UR8][R4.64], R85 ;  /* 0x0000005504000986 */ /* 0x000fe8000c101108 */
[----:B------:R-:W-:-:S05]  /*bb9e0*/  IMAD.X R7, R8, 0x1, R68, P3 ;  /* 0x0000000108077824 */ /* 0x000fca00018e0644 */
[----:B------:R1:W-:Y:S02]  /*bb9f0*/  @P5 STG.E.U8 desc[UR8][R6.64], R13 ;  /* 0x0000000d06005986 */ /* 0x0003e4000c101108 */
[----:B-1----:R-:W-:Y:S02]  /*bba00*/  PRMT R13, R89, 0x9910, RZ ;  /* 0x00009910590d7816 */ /* 0x002fe400000000ff */
[----:B------:R-:W2:Y:S01]  /*bba10*/  LDL.LU R89, [R1+0x2a4] ;  /* 0x0002a40001597983 */ /* 0x000ea20000300800 */
[----:B------:R-:W-:-:S03]  /*bba20*/  PRMT R15, R66, 0x9910, RZ ;  /* 0x00009910420f7816 */ /* 0x000fc600000000ff */
[----:B------:R-:W2:Y:S01]  /*bba30*/  LDL.LU R66, [R1+0x258] ;  /* 0x0002580001427983 */ /* 0x000ea20000300800 */
[----:B------:R-:W-:Y:S02]  /*bba40*/  ISETP.LT.AND P3, PT, R91, R19, !P1 ;  /* 0x000000135b00720c */ /* 0x000fe40004f61270 */
[----:B0-----:R-:W-:Y:S01]  /*bba50*/  ISETP.LT.AND P5, PT, R92, R17, !P1 ;  /* 0x000000115c00720c */ /* 0x001fe20004fa1270 */
[----:B------:R-:W-:Y:S01]  /*bba60*/  VIADD R11, R72, 0x40 ;  /* 0x00000040480b7836 */ /* 0x000fe20000000000 */
[C---:B------:R-:W-:Y:S01]  /*bba70*/  IADD3 R4, P0, PT, R9.reuse, R74, RZ ;  /* 0x0000004a09047210 */ /* 0x040fe20007f1e0ff */
[----:B------:R-:W0:Y:S01]  /*bba80*/  LDC R17, c[0x0][0x398] ;  /* 0x0000e600ff117b82 */ /* 0x000e220000000800 */
[----:B------:R-:W-:Y:S02]  /*bba90*/  IADD3 R6, P2, PT, R9, R73, RZ ;  /* 0x0000004909067210 */ /* 0x000fe40007f5e0ff */
[----:B------:R-:W-:Y:S01]  /*bbaa0*/  SHF.R.S32.HI R13, RZ, 0x8, R13 ;  /* 0x00000008ff0d7819 */ /* 0x000fe2000001140d */
[C---:B------:R-:W-:Y:S01]  /*bbab0*/  IMAD.X R5, R8.reuse, 0x1, R75, P0 ;  /* 0x0000000108057824 */ /* 0x040fe200000e064b */
[----:B------:R-:W-:Y:S01]  /*bbac0*/  ISETP.GE.AND P0, PT, R11, R23, PT ;  /* 0x000000170b00720c */ /* 0x000fe20003f06270 */
[----:B------:R-:W-:Y:S01]  /*bbad0*/  IMAD.X R7, R8, 0x1, R69, P2 ;  /* 0x0000000108077824 */ /* 0x000fe200010e0645 */
[----:B------:R-:W-:Y:S01]  /*bbae0*/  SHF.R.S32.HI R15, RZ, 0x8, R15 ;  /* 0x00000008ff0f7819 */ /* 0x000fe2000001140f */
[----:B------:R-:W1:Y:S01]  /*bbaf0*/  LDC R19, c[0x0][0x39c] ;  /* 0x0000e700ff137b82 */ /* 0x000e620000000800 */
[----:B------:R3:W-:Y:S01]  /*bbb00*/  @P3 STG.E.U8 desc[UR8][R4.64], R13 ;  /* 0x0000000d04003986 */ /* 0x0007e2000c101108 */
[----:B----4-:R-:W-:Y:S01]  /*bbb10*/  ISETP.LT.AND P1, PT, R93, R25, !P1 ;  /* 0x000000195d00720c */ /* 0x010fe20004f21270 */
[----:B------:R-:W-:Y:S01]  /*bbb20*/  IMAD.IADD R11, R9, 0x1, R86 ;  /* 0x00000001090b7824 */ /* 0x000fe200078e0256 */
[----:B---3--:R-:W-:Y:S01]  /*bbb30*/  ISETP.LT.AND P3, PT, R90, R21, !P0 ;  /* 0x000000155a00720c */ /* 0x008fe20004761270 */
[----:B------:R3:W-:Y:S03]  /*bbb40*/  @P5 STG.E.U8 desc[UR8][R6.64], R15 ;  /* 0x0000000f06005986 */ /* 0x0007e6000c101108 */
[----:B------:R-:W4:Y:S01]  /*bbb50*/  LDC R23, c[0x0][0x398] ;  /* 0x0000e600ff177b82 */ /* 0x000f220000000800 */
[----:B------:R-:W-:-:S02]  /*bbb60*/  ISETP.LT.AND P2, PT, R91, R24, !P0 ;  /* 0x000000185b00720c */ /* 0x000fc40004741270 */
[----:B------:R-:W-:-:S05]  /*bbb70*/  IADD3 R4, P6, PT, R9, R2, RZ ;  /* 0x0000000209047210 */ /* 0x000fca0007fde0ff */
[----:B------:R-:W0:Y:S01]  /*bbb80*/  LDC R21, c[0x0][0x398] ;  /* 0x0000e600ff157b82 */ /* 0x000e220000000800 */
[----:B---3--:R-:W-:Y:S01]  /*bbb90*/  PRMT R7, R85, 0x9910, RZ ;  /* 0x0000991055077816 */ /* 0x008fe200000000ff */
[----:B------:R-:W-:Y:S01]  /*bbba0*/  IMAD.X R5, R8, 0x1, R3, P6 ;  /* 0x0000000108057824 */ /* 0x000fe200030e0603 */
[----:B------:R-:W-:Y:S02]  /*bbbb0*/  SHF.R.S32.HI R13, RZ, 0x1f, R11 ;  /* 0x0000001fff0d7819 */ /* 0x000fe4000001140b */
[C---:B------:R-:W-:Y:S02]  /*bbbc0*/  IADD3 R6, P5, PT, R11.reuse, R0, RZ ;  /* 0x000000000b067210 */ /* 0x040fe40007fbe0ff */
[----:B------:R-:W-:Y:S01]  /*bbbd0*/  IADD3 R8, P6, PT, R11, R74, RZ ;  /* 0x0000004a0b087210 */ /* 0x000fe20007fde0ff */
[----:B------:R-:W3:Y:S01]  /*bbbe0*/  LDC R25, c[0x0][0x398] ;  /* 0x0000e600ff197b82 */ /* 0x000ee20000000800 */
[----:B------:R-:W-:Y:S01]  /*bbbf0*/  SHF.R.S32.HI R15, RZ, 0x8, R7 ;  /* 0x00000008ff0f7819 */ /* 0x000fe20000011407 */
[----:B------:R-:W-:-:S02]  /*bbc00*/  IMAD.X R7, R13, 0x1, R68, P5 ;  /* 0x000000010d077824 */ /* 0x000fc400028e0644 */
[----:B------:R-:W-:Y:S02]  /*bbc10*/  IMAD.X R9, R13, 0x1, R75, P6 ;  /* 0x000000010d097824 */ /* 0x000fe400030e064b */
[----:B------:R1:W-:Y:S02]  /*bbc20*/  @P1 STG.E.U8 desc[UR8][R4.64], R15 ;  /* 0x0000000f04001986 */ /* 0x0003e4000c101108 */
        /* <DEDUP_REMOVED lines=9> */
[----:B--2---:R2:W-:Y:S01]  /*bbcc0*/  @P3 STG.E.U8 desc[UR8][R6.64], R88 ;  /* 0x0000005806003986 */ /* 0x0045e2000c101108 */
[----:B0-----:R-:W-:-:S05]  /*bbcd0*/  ISETP.LT.AND P3, PT, R90, R21, !P1 ;  /* 0x000000155a00720c */ /* 0x001fca0004f61270 */
[----:B------:R-:W0:Y:S01]  /*bbce0*/  LDC R21, c[0x0][0x398] ;  /* 0x0000e600ff157b82 */ /* 0x000e220000000800 */
[C---:B--2---:R-:W-:Y:S01]  /*bbcf0*/  IADD3 R6, P6, PT, R11.reuse, R2, RZ ;  /* 0x000000020b067210 */ /* 0x044fe20007fde0ff */
[----:B------:R-:W-:-:S04]  /*bbd00*/  IMAD.IADD R11, R11, 0x1, R86 ;  /* 0x000000010b0b7824 */ /* 0x000fc800078e0256 */
[----:B------:R-:W-:Y:S01]  /*bbd10*/  IMAD.X R7, R13, 0x1, R3, P6 ;  /* 0x000000010d077824 */ /* 0x000fe200030e0603 */
[----:B------:R-:W-:Y:S01]  /*bbd20*/  SHF.R.S32.HI R13, RZ, 0x1f, R11 ;  /* 0x0000001fff0d7819 */ /* 0x000fe2000001140b */
[----:B------:R2:W-:Y:S01]  /*bbd30*/  @P2 STG.E.U8 desc[UR8][R8.64], R89 ;  /* 0x0000005908002986 */ /* 0x0005e2000c101108 */
[----:B------:R-:W-:Y:S02]  /*bbd40*/  ISETP.LT.AND P2, PT, R92, R17, !P0 ;  /* 0x000000115c00720c */ /* 0x000fe40004741270 */
[----:B------:R-:W-:Y:S01]  /*bbd50*/  ISETP.LT.AND P0, PT, R93, R23, !P0 ;  /* 0x000000175d00720c */ /* 0x000fe20004701270 */
[----:B------:R-:W0:Y:S01]  /*bbd60*/  LDC R17, c[0x0][0x398] ;  /* 0x0000e600ff117b82 */ /* 0x000e220000000800 */
[----:B--2---:R-:W-:-:S07]  /*bbd70*/  PRMT R9, R88, 0x9910, RZ ;  /* 0x0000991058097816 */ /* 0x004fce00000000ff */
[----:B------:R-:W2:Y:S01]  /*bbd80*/  LDC R23, c[0x0][0x39c] ;  /* 0x0000e700ff177b82 */ /* 0x000ea20000000800 */
[----:B------:R-:W-:Y:S01]  /*bbd90*/  IADD3 R8, P5, PT, R11, R0, RZ ;  /* 0x000000000b087210 */ /* 0x000fe20007fbe0ff */
[----:B------:R1:W-:Y:S04]  /*bbda0*/  @P2 STG.E.U8 desc[UR8][R4.64], R66 ;  /* 0x0000004204002986 */ /* 0x0003e8000c101108 */
[----:B------:R-:W3:Y:S01]  /*bbdb0*/  LDL.LU R88, [R1+0x2e0] ;  /* 0x0002e00001587983 */ /* 0x000ee20000300800 */
[----:B-1----:R-:W-:Y:S01]  /*bbdc0*/  SHF.R.S32.HI R4, RZ, 0x8, R9 ;  /* 0x00000008ff047819 */ /* 0x002fe20000011409 */
[----:B------:R-:W-:Y:S02]  /*bbdd0*/  IMAD.X R9, R13, 0x1, R68, P5 ;  /* 0x000000010d097824 */ /* 0x000fe400028e0644 */
[----:B------:R-:W-:Y:S01]  /*bbde0*/  @P0 STG.E.U8 desc[UR8][R6.64], R82 ;  /* 0x0000005206000986 */ /* 0x000fe2000c101108 */
[----:B------:R-:W-:-:S02]  /*bbdf0*/  ISETP.LT.AND P5, PT, R92, R15, !P1 ;  /* 0x0000000f5c00720c */ /* 0x000fc40004fa1270 */
[----:B------:R-:W-:Y:S01]  /*bbe00*/  PRMT R15, R89, 0x9910, RZ ;  /* 0x00009910590f7816 */ /* 0x000fe200000000ff */
[----:B------:R1:W-:Y:S04]  /*bbe10*/  @P3 STG.E.U8 desc[UR8][R8.64], R4 ;  /* 0x0000000408003986 */ /* 0x0003e8000c101108 */
[----:B------:R-:W3:Y:S01]  /*bbe20*/  LDL.LU R89, [R1+0x2b0] ;  /* 0x0002b00001597983 */ /* 0x000ee20000300800 */
[----:B-1----:R-:W-:-:S03]  /*bbe30*/  PRMT R9, R66, 0x9910, RZ ;  /* 0x0000991042097816 */ /* 0x002fc600000000ff */
        /* <DEDUP_REMOVED lines=8> */
[----:B------:R-:W-:Y:S01]  /*bbec0*/  ISETP.LT.AND P1, PT, R93, R21, !P1 ;  /* 0x000000155d00720c */ /* 0x000fe20004f21270 */
[----:B------:R-:W-:Y:S01]  /*bbed0*/  VIADD R8, R72, 0x42 ;  /* 0x0000004248087836 */ /* 0x000fe20000000000 */
[----:B------:R-:W0:Y:S01]  /*bbee0*/  LDC R17, c[0x0][0x39c] ;  /* 0x0000e700ff117b82 */ /* 0x000e220000000800 */
[----:B------:R1:W-:Y:S04]  /*bbef0*/  @P3 STG.E.U8 desc[UR8][R4.64], R15 ;  /* 0x0000000f04003986 */ /* 0x0003e8000c101108 */
[----:B------:R4:W-:Y:S01]  /*bbf00*/  @P5 STG.E.U8 desc[UR8][R6.64], R9 ;  /* 0x0000000906005986 */ /* 0x0009e2000c101108 */
[----:B--2---:R-:W-:-:S02]  /*bbf10*/  ISETP.GE.AND P0, PT, R8, R23, PT ;  /* 0x000000170800720c */ /* 0x004fc40003f06270 */
[----:B------:R-:W2:Y:S01]  /*bbf20*/  LDC R23, c[0x0][0x398] ;  /* 0x0000e600ff177b82 */ /* 0x000ea20000000800 */
[----:B-1----:R-:W-:Y:S01]  /*bbf30*/  PRMT R5, R82, 0x9910, RZ ;  /* 0x0000991052057816 */ /* 0x002fe200000000ff */
[----:B------:R-:W-:-:S06]  /*bbf40*/  IMAD.IADD R15, R11, 0x1, R86 ;  /* 0x000000010b0f7824 */ /* 0x000fcc00078e0256 */
[----:B------:R-:W1:Y:S01]  /*bbf50*/  LDC R21, c[0x0][0x398] ;  /* 0x0000e600ff157b82 */ /* 0x000e620000000800 */
[----:B----4-:R-:W-:Y:S02]  /*bbf60*/  IADD3 R6, P3, PT, R11, R2, RZ ;  /* 0x000000020b067210 */ /* 0x010fe40007f7e0ff */
[----:B------:R-:W-:Y:S02]  /*bbf70*/  ISETP.LT.AND P2, PT, R90, R19, !P0 ;  /* 0x000000135a00720c */ /* 0x000fe40004741270 */
[----:B------:R-:W-:Y:S01]  /*bbf80*/  SHF.R.S32.HI R5, RZ, 0x8, R5 ;  /* 0x00000008ff057819 */ /* 0x000fe20000011405 */
[----:B------:R-:W-:Y:S01]  /*bbf90*/  IMAD.X R7, R13, 0x1, R3, P3 ;  /* 0x000000010d077824 */ /* 0x000fe200018e0603 */
[----:B------:R-:W-:Y:S01]  /*bbfa0*/  SHF.R.S32.HI R11, RZ, 0x1f, R15 ;  /* 0x0000001fff0b7819 */ /* 0x000fe2000001140f */
[----:B------:R-:W4:Y:S01]  /*bbfb0*/  LDC R19, c[0x0][0x398] ;  /* 0x0000e600ff137b82 */ /* 0x000f220000000800 */
[----:B------:R-:W-:Y:S02]  /*bbfc0*/  IADD3 R4, P5, PT, R15, R0, RZ ;  /* 0x000000000f047210 */ /* 0x000fe40007fbe0ff */
[----:B------:R3:W-:Y:S01]  /*bbfd0*/  @P1 STG.E.U8 desc[UR8][R6.64], R5 ;  /* 0x0000000506001986 */ /* 0x0007e2000c101108 */
[----:B------:R-:W-:-:S02]  /*bbfe0*/  ISETP.LT.AND P3, PT, R91, R24, !P0 ;  /* 0x000000185b00720c */ /* 0x000fc40004761270 */
[----:B------:R-:W-:Y:S02]  /*bbff0*/  IADD3 R8, P6, PT, R15, R73, RZ ;  /* 0x000000490f087210 */ /* 0x000fe40007fde0ff */
[----:B------:R-:W0:Y:S01]  /*bc000*/  LDC R24, c[0x0][0x398] ;  /* 0x0000e600ff187b82 */ /* 0x000e220000000800 */
[----:B---3--:R-:W-:Y:S01]  /*bc010*/  IMAD.X R5, R11, 0x1, R68, P5 ;  /* 0x000000010b057824 */ /* 0x008fe200028e0644 */
[----:B------:R-:W-:Y:S02]  /*bc020*/  ISETP.LT.AND P5, PT, R92, R25, !P0 ;  /* 0x000000195c00720c */ /* 0x000fe400047a1270 */
[----:B------:R-:W-:Y:S02]  /*bc030*/  F2FP.SATFINITE.E4M3.F32.PACK_AB_MERGE_C R7, R49, R48, RZ ;  /* 0x000000303107723e */ /* 0x000fe400048070ff */
[----:B------:R-:W-:Y:S01]  /*bc040*/  IADD3 R6, P1, PT, R15, R74, RZ ;  /* 0x0000004a0f067210 */ /* 0x000fe20007f3e0ff */
[----:B------:R-:W-:Y:S01]  /*bc050*/  IMAD.X R9, R11, 0x1, R69, P6 ;  /* 0x000000010b097824 */ /* 0x000fe200030e0645 */
[----:B------:R-:W3:Y:S01]  /*bc060*/  LDC R25, c[0x0][0x398] ;  /* 0x0000e600ff197b82 */ /* 0x000ee20000000800 */
[----:B------:R1:W-:Y:S01]  /*bc070*/  STL [R1+0x460], R7 ;  /* 0x0004600701007387 */ /* 0x0003e20000100800 */
[----:B--2---:R-:W-:-:S06]  /*bc080*/  ISETP.LT.AND P0, PT, R93, R23, !P0 ;  /* 0x000000175d00720c */ /* 0x004fcc0004701270 */
[----:B------:R-:W2:Y:S01]  /*bc090*/  LDC R23, c[0x0][0x39c] ;  /* 0x0000e700ff177b82 */ /* 0x000ea20000000800 */
[----:B-1----:R-:W-:Y:S01]  /*bc0a0*/  IMAD.X R7, R11, 0x1, R75, P1 ;  /* 0x000000010b077824 */ /* 0x002fe200008e064b */
[----:B------:R1:W-:Y:S02]  /*bc0b0*/  @P2 STG.E.U8 desc[UR8][R4.64], R88 ;  /* 0x0000005804002986 */ /* 0x0003e4000c101108 */
[----:B-1----:R-:W-:Y:S01]  /*bc0c0*/  VIADD R4, R72, 0x43 ;  /* 0x0000004348047836 */ /* 0x002fe20000000000 */
[----:B------:R-:W-:Y:S02]  /*bc0d0*/  PRMT R5, R88, 0x9910, RZ ;  /* 0x0000991058057816 */ /* 0x000fe400000000ff */
[----:B------:R-:W3:Y:S02]  /*bc0e0*/  LDL.LU R88, [R1+0x2e8] ;  /* 0x0002e80001587983 */ /* 0x000ee40000300800 */
[----:B0-----:R-:W-:Y:S02]  /*bc0f0*/  ISETP.GE.AND P1, PT, R4, R17, PT ;  /* 0x000000110400720c */ /* 0x001fe40003f26270 */
[----:B------:R-:W-:Y:S01]  /*bc100*/  @P3 STG.E.U8 desc[UR8][R6.64], R89 ;  /* 0x0000005906003986 */ /* 0x000fe2000c101108 */
[----:B------:R-:W-:Y:S01]  /*bc110*/  IADD3 R4, P2, PT, R15, R2, RZ ;  /* 0x000000020f047210 */ /* 0x000fe20007f5e0ff */
[----:B------:R-:W-:Y:S01]  /*bc120*/  IMAD.MOV.U32 R13, RZ, RZ, R5 ;  /* 0x000000ffff0d7224 */ /* 0x000fe200078e0005 */
[----:B------:R-:W0:Y:S01]  /*bc130*/  LDC R17, c[0x0][0x398] ;  /* 0x0000e600ff117b82 */ /* 0x000e220000000800 */
[----:B------:R1:W-:Y:S01]  /*bc140*/  @P5 STG.E.U8 desc[UR8][R8.64], R66 ;  /* 0x0000004208005986 */ /* 0x0003e2000c101108 */
[----:B------:R-:W-:Y:S01]  /*bc150*/  ISETP.LT.AND P5, PT, R90, R21, !P1 ;  /* 0x000000155a00720c */ /* 0x000fe20004fa1270 */
[----:B------:R-:W-:Y:S01]  /*bc160*/  IMAD.X R5, R11, 0x1, R3, P2 ;  /* 0x000000010b057824 */ /* 0x000fe200010e0603 */
[----:B------:R-:W-:-:S04]  /*bc170*/  SHF.R.S32.HI R13, RZ, 0x8, R13 ;  /* 0x00000008ff0d7819 */ /* 0x000fc8000001140d */
[----:B------:R-:W2:Y:S01]  /*bc180*/  LDC R21, c[0x0][0x398] ;  /* 0x0000e600ff157b82 */ /* 0x000ea20000000800 */
[----:B-1----:R-:W-:-:S05]  /*bc190*/  IMAD.IADD R9, R15, 0x1, R86 ;  /* 0x000000010f097824 */ /* 0x002fca00078e0256 */
[----:B------:R-:W-:Y:S02]  /*bc1a0*/  SHF.R.S32.HI R8, RZ, 0x1f, R9 ;  /* 0x0000001fff087819 */ /* 0x000fe40000011409 */
[----:B------:R-:W-:Y:S01]  /*bc1b0*/  IADD3 R6, P3, PT, R9, R0, RZ ;  /* 0x0000000009067210 */ /* 0x000fe20007f7e0ff */
[----:B------:R-:W-:Y:S04]  /*bc1c0*/  @P0 STG.E.U8 desc[UR8][R4.64], R81 ;  /* 0x0000005104000986 */ /* 0x000fe8000c101108 */
[----:B------:R-:W-:-:S05]  /*bc1d0*/  IMAD.X R7, R8, 0x1, R68, P3 ;  /* 0x0000000108077824 */ /* 0x000fca00018e0644 */
[----:B------:R1:W-:Y:S02]  /*bc1e0*/  @P5 STG.E.U8 desc[UR8][R6.64], R13 ;  /* 0x0000000d06005986 */ /* 0x0003e4000c101108 */
[----:B-1----:R-:W-:Y:S02]  /*bc1f0*/  PRMT R13, R89, 0x9910, RZ ;  /* 0x00009910590d7816 */ /* 0x002fe400000000ff */
[----:B------:R-:W3:Y:S01]  /*bc200*/  LDL.LU R89, [R1+0x2b8] ;  /* 0x0002b80001597983 */ /* 0x000ee20000300800 */
[----:B------:R-:W-:-:S03]  /*bc210*/  PRMT R15, R66, 0x9910, RZ ;  /* 0x00009910420f7816 */ /* 0x000fc600000000ff */
[----:B------:R-:W3:Y:S01]  /*bc220*/  LDL.LU R66, [R1+0x268] ;  /* 0x0002680001427983 */ /* 0x000ee20000300800 */
[----:B----4-:R-:W-:Y:S02]  /*bc230*/  ISETP.LT.AND P3, PT, R91, R19, !P1 ;  /* 0x000000135b00720c */ /* 0x010fe40004f61270 */
[----:B0-----:R-:W-:Y:S01]  /*bc240*/  ISETP.LT.AND P5, PT, R92, R17, !P1 ;  /* 0x000000115c00720c */ /* 0x001fe20004fa1270 */
[----:B------:R-:W-:Y:S01]  /*bc250*/  VIADD R11, R72, 0x44 ;  /* 0x00000044480b7836 */ /* 0x000fe20000000000 */
[C---:B------:R-:W-:Y:S01]  /*bc260*/  IADD3 R4, P0, PT, R9.reuse, R74, RZ ;  /* 0x0000004a09047210 */ /* 0x040fe20007f1e0ff */
[----:B------:R-:W0:Y:S01]  /*bc270*/  LDC R17, c[0x0][0x398] ;  /* 0x0000e600ff117b82 */ /* 0x000e220000000800 */
[----:B------:R-:W-:Y:S02]  /*bc280*/  IADD3 R6, P2, PT, R9, R73, RZ ;  /* 0x0000004909067210 */ /* 0x000fe40007f5e0ff */
[----:B------:R-:W-:Y:S01]  /*bc290*/  SHF.R.S32.HI R13, RZ, 0x8, R13 ;  /* 0x00000008ff0d7819 */ /* 0x000fe2000001140d */
[C---:B------:R-:W-:Y:S01]  /*bc2a0*/  IMAD.X R5, R8.reuse, 0x1, R75, P0 ;  /* 0x0000000108057824 */ /* 0x040fe200000e064b */
[----:B--2---:R-:W-:Y:S01]  /*bc2b0*/  ISETP.GE.AND P0, PT, R11, R23, PT ;  /* 0x000000170b00720c */ /* 0x004fe20003f06270 */
[----:B------:R-:W-:Y:S01]  /*bc2c0*/  IMAD.X R7, R8, 0x1, R69, P2 ;  /* 0x0000000108077824 */ /* 0x000fe200010e0645 */
[----:B------:R-:W-:Y:S01]  /*bc2d0*/  SHF.R.S32.HI R15, RZ, 0x8, R15 ;  /* 0x00000008ff0f7819 */ /* 0x000fe2000001140f */
[----:B------:R-:W1:Y:S01]  /*bc2e0*/  LDC R19, c[0x0][0x39c] ;  /* 0x0000e700ff137b82 */ /* 0x000e620000000800 */
[----:B------:R2:W-:Y:S01]  /*bc2f0*/  @P3 STG.E.U8 desc[UR8][R4.64], R13 ;  /* 0x0000000d04003986 */ /* 0x0005e2000c101108 */
[----:B---3--:R-:W-:Y:S01]  /*bc300*/  ISETP.LT.AND P1, PT, R93, R25, !P1 ;  /* 0x000000195d00720c */ /* 0x008fe20004f21270 */
[----:B------:R-:W-:Y:S01]  /*bc310*/  IMAD.IADD R11, R9, 0x1, R86 ;  /* 0x00000001090b7824 */ /* 0x000fe200078e0256 */
[----:B------:R-:W-:Y:S01]  /*bc320*/  ISETP.LT.AND P3, PT, R90, R21, !P0 ;  /* 0x000000155a00720c */ /* 0x000fe20004761270 */
[----:B------:R3:W-:Y:S03]  /*bc330*/  @P5 STG.E.U8 desc[UR8][R6.64], R15 ;  /* 0x0000000f06005986 */ /* 0x0007e6000c101108 */
[----:B------:R-:W4:Y:S01]  /*bc340*/  LDC R23, c[0x0][0x398] ;  /* 0x0000e600ff177b82 */ /* 0x000f220000000800 */
[----:B------:R-:W-:-:S02]  /*bc350*/  ISETP.LT.AND P2, PT, R91, R24, !P0 ;  /* 0x000000185b00720c */ /* 0x000fc40004741270 */
[----:B--2---:R-:W-:-:S05]  /*bc360*/  IADD3 R4, P6, PT, R9, R2, RZ ;  /* 0x0000000209047210 */ /* 0x004fca0007fde0ff */
[----:B------:R-:W2:Y:S01]  /*bc370*/  LDC R21, c[0x0][0x398] ;  /* 0x0000e600ff157b82 */ /* 0x000ea20000000800 */
        /* <DEDUP_REMOVED lines=10> */
[----:B0-----:R-:W0:Y:S01]  /*bc420*/  LDC R15, c[0x0][0x398] ;  /* 0x0000e600ff0f7b82 */ /* 0x001e220000000800 */
[----:B------:R-:W-:-:S05]  /*bc430*/  VIADD R4, R72, 0x45 ;  /* 0x0000004548047836 */ /* 0x000fca0000000000 */
[----:B-1----:R-:W-:Y:S02]  /*bc440*/  ISETP.GE.AND P1, PT, R4, R19, PT ;  /* 0x000000130400720c */ /* 0x002fe40003f26270 */
[----:B------:R-:W-:Y:S01]  /*bc450*/  IADD3 R4, P5, PT, R11, R73, RZ ;  /* 0x000000490b047210 */ /* 0x000fe20007fbe0ff */
[----:B------:R-:W1:Y:S01]  /*bc460*/  LDC R19, c[0x0][0x398] ;  /* 0x0000e600ff137b82 */ /* 0x000e620000000800 */
[----:B------:R-:W-:-:S03]  /*bc470*/  F2FP.SATFINITE.E4M3.F32.PACK_AB_MERGE_C R24, R51, R50, RZ ;  /* 0x000000323318723e */ /* 0x000fc600048070ff */
[----:B------:R-:W-:Y:S02]  /*bc480*/  IMAD.X R5, R13, 0x1, R69, P5 ;  /* 0x000000010d057824 */ /* 0x000fe400028e0645 */
[----:B------:R2:W-:Y:S02]  /*bc490*/  STL [R1+0x380], R24 ;  /* 0x0003801801007387 */ /* 0x0005e40000100800 */
[----:B--2---:R-:W2:Y:S02]  /*bc4a0*/  LDC R24, c[0x0][0x398] ;  /* 0x0000e600ff187b82 */ /* 0x004ea40000000800 */
[----:B------:R0:W-:Y:S01]  /*bc4b0*/  @P3 STG.E.U8 desc[UR8][R6.64], R88 ;  /* 0x0000005806003986 */ /* 0x0001e2000c101108 */
[----:B------:R-:W-:-:S05]  /*bc4c0*/  ISETP.LT.AND P3, PT, R90, R21, !P1 ;  /* 0x000000155a00720c */ /* 0x000fca0004f61270 */
[----:B------:R-:W1:Y:S01]  /*bc4d0*/  LDC R21, c[0x0][0x398] ;  /* 0x0000e600ff157b82 */ /* 0x000e620000000800 */
[C---:B0-----:R-:W-:Y:S01]  /*bc4e0*/  IADD3 R6, P6, PT, R11.reuse, R2, RZ ;  /* 0x000000020b067210 */ /* 0x041fe20007fde0ff */
[----:B------:R-:W-:-:S04]  /*bc4f0*/  IMAD.IADD R11, R11, 0x1, R86 ;  /* 0x000000010b0b7824 */ /* 0x000fc800078e0256 */
[----:B------:R-:W-:Y:S01]  /*bc500*/  IMAD.X R7, R13, 0x1, R3, P6 ;  /* 0x000000010d077824 */ /* 0x000fe200030e0603 */
[----:B------:R-:W-:Y:S01]  /*bc510*/  SHF.R.S32.HI R13, RZ, 0x1f, R11 ;  /* 0x0000001fff0d7819 */ /* 0x000fe2000001140b */
[----:B------:R0:W-:Y:S01]  /*bc520*/  @P2 STG.E.U8 desc[UR8][R8.64], R89 ;  /* 0x0000005908002986 */ /* 0x0001e2000c101108 */
[----:B------:R-:W-:Y:S02]  /*bc530*/  ISETP.LT.AND P2, PT, R92, R17, !P0 ;  /* 0x000000115c00720c */ /* 0x000fe40004741270 */
[----:B----4-:R-:W-:Y:S01]  /*bc540*/  ISETP.LT.AND P0, PT, R93, R23, !P0 ;  /* 0x000000175d00720c */ /* 0x010fe20004701270 */
[----:B------:R-:W4:Y:S01]  /*bc550*/  LDC R17, c[0x0][0x398] ;  /* 0x0000e600ff117b82 */ /* 0x000f220000000800 */
[----:B0-----:R-:W-:-:S07]  /*bc560*/  PRMT R9, R88, 0x9910, RZ ;  /* 0x0000991058097816 */ /* 0x001fce00000000ff */
[----:B------:R-:W0:Y:S01]  /*bc570*/  LDC R23, c[0x0][0x39c] ;  /* 0x0000e700ff177b82 */ /* 0x000e220000000800 */
        /* <DEDUP_REMOVED lines=12> */
[----:B----4-:R-:W-:Y:S02]  /*bc640*/  ISETP.LT.AND P3, PT, R91, R17, !P1 ;  /* 0x000000115b00720c */ /* 0x010fe40004f61270 */
        /* <DEDUP_REMOVED lines=8> */
[----:B------:R-:W1:Y:S01]  /*bc6d0*/  LDC R17, c[0x0][0x39c] ;  /* 0x0000e700ff117b82 */ /* 0x000e620000000800 */
[----:B------:R4:W-:Y:S03]  /*bc6e0*/  @P3 STG.E.U8 desc[UR8][R4.64], R15 ;  /* 0x0000000f04003986 */ /* 0x0009e6000c101108 */
[----:B0-----:R-:W-:Y:S01]  /*bc6f0*/  ISETP.GE.AND P0, PT, R8, R23, PT ;  /* 0x000000170800720c */ /* 0x001fe20003f06270 */
[----:B------:R0:W-:Y:S03]  /*bc700*/  @P5 STG.E.U8 desc[UR8][R6.64], R9 ;  /* 0x0000000906005986 */ /* 0x0001e6000c101108 */
[----:B------:R-:W1:Y:S01]  /*bc710*/  LDC R23, c[0x0][0x398] ;  /* 0x0000e600ff177b82 */ /* 0x000e620000000800 */
[C---:B----4-:R-:W-:Y:S01]  /*bc720*/  IADD3 R4, P3, PT, R11.reuse, R2, RZ ;  /* 0x000000020b047210 */ /* 0x050fe20007f7e0ff */
[----:B------:R-:W-:-:S06]  /*bc730*/  IMAD.IADD R15, R11, 0x1, R86 ;  /* 0x000000010b0f7824 */ /* 0x000fcc00078e0256 */
[----:B------:R-:W4:Y:S01]  /*bc740*/  LDC R21, c[0x0][0x398] ;  /* 0x0000e600ff157b82 */ /* 0x000f220000000800 */
[----:B0-----:R-:W-:Y:S01]  /*bc750*/  PRMT R7, R70, 0x9910, RZ ;  /* 0x0000991046077816 */ /* 0x001fe200000000ff */
[----:B------:R-:W-:Y:S01]  /*bc760*/  IMAD.X R5, R13, 0x1, R3, P3 ;  /* 0x000000010d057824 */ /* 0x000fe200018e0603 */
[----:B------:R-:W-:Y:S02]  /*bc770*/  ISETP.LT.AND P2, PT, R90, R19, !P0 ;  /* 0x000000135a00720c */ /* 0x000fe40004741270 */
[----:B------:R-:W-:Y:S02]  /*bc780*/  SHF.R.S32.HI R7, RZ, 0x8, R7 ;  /* 0x00000008ff077819 */ /* 0x000fe40000011407 */
[----:B------:R-:W-:Y:S01]  /*bc790*/  SHF.R.S32.HI R11, RZ, 0x1f, R15 ;  /* 0x0000001fff0b7819 */ /* 0x000fe2000001140f */
[----:B------:R-:W0:Y:S01]  /*bc7a0*/  LDC R19, c[0x0][0x398] ;  /* 0x0000e600ff137b82 */ /* 0x000e220000000800 */
[----:B------:R-:W-:Y:S01]  /*bc7b0*/  IADD3 R6, P5, PT, R15, R0, RZ ;  /* 0x000000000f067210 */ /* 0x000fe20007fbe0ff */
[----:B------:R3:W-:Y:S01]  /*bc7c0*/  @P1 STG.E.U8 desc[UR8][R4.64], R7 ;  /* 0x0000000704001986 */ /* 0x0007e2000c101108 */
[----:B--2---:R-:W-:-:S02]  /*bc7d0*/  ISETP.LT.AND P3, PT, R91, R24, !P0 ;  /* 0x000000185b00720c */ /* 0x004fc40004761270 */
[----:B------:R-:W-:-:S03]  /*bc7e0*/  IADD3 R8, P6, PT, R15, R73, RZ ;  /* 0x000000490f087210 */ /* 0x000fc60007fde0ff */
[----:B------:R-:W2:Y:S01]  /*bc7f0*/  LDC R24, c[0x0][0x39c] ;  /* 0x0000e700ff187b82 */ /* 0x000ea20000000800 */
[----:B---3--:R-:W-:Y:S01]  /*bc800*/  IMAD.X R7, R11, 0x1, R68, P5 ;  /* 0x000000010b077824 */ /* 0x008fe200028e0644 */
[----:B------:R-:W-:Y:S02]  /*bc810*/  ISETP.LT.AND P5, PT, R92, R25, !P0 ;  /* 0x000000195c00720c */ /* 0x000fe400047a1270 */
[----:B------:R-:W-:Y:S02]  /*bc820*/  F2FP.SATFINITE.E4M3.F32.PACK_AB_MERGE_C R5, R53, R52, RZ ;  /* 0x000000343505723e */ /* 0x000fe400048070ff */
[----:B------:R-:W-:Y:S01]  /*bc830*/  IADD3 R4, P1, PT, R15, R74, RZ ;  /* 0x0000004a0f047210 */ /* 0x000fe20007f3e0ff */
[----:B------:R-:W-:Y:S01]  /*bc840*/  IMAD.X R9, R11, 0x1, R69, P6 ;  /* 0x000000010b097824 */ /* 0x000fe200030e0645 */
[----:B------:R-:W3:Y:S01]  /*bc850*/  LDC R25, c[0x0][0x398] ;  /* 0x0000e600ff197b82 */ /* 0x000ee20000000800 */
[----:B------:R1:W-:Y:S02]  /*bc860*/  STL [R1+0x378], R5 ;  /* 0x0003780501007387 */ /* 0x0003e40000100800 */
[----:B-1----:R-:W-:-:S05]  /*bc870*/  ISETP.LT.AND P0, PT, R93, R23, !P0 ;  /* 0x000000175d00720c */ /* 0x002fca0004701270 */
[----:B------:R-:W1:Y:S01]  /*bc880*/  LDC R23, c[0x0][0x398] ;  /* 0x0000e600ff177b82 */ /* 0x000e620000000800 */
[----:B------:R-:W-:Y:S01]  /*bc890*/  IMAD.X R5, R11, 0x1, R75, P1 ;  /* 0x000000010b057824 */ /* 0x000fe200008e064b */
[----:B------:R0:W-:Y:S02]  /*bc8a0*/  @P2 STG.E.U8 desc[UR8][R6.64], R88 ;  /* 0x0000005806002986 */ /* 0x0001e4000c101108 */
[----:B0-----:R-:W-:-:S05]  /*bc8b0*/  VIADD R6, R72, 0x47 ;  /* 0x0000004748067836 */ /* 0x001fca0000000000 */
[----:B------:R-:W-:Y:S01]  /*bc8c0*/  ISETP.GE.AND P1, PT, R6, R17, PT ;  /* 0x000000110600720c */ /* 0x000fe20003f26270 */
[----:B------:R0:W-:Y:S01]  /*bc8d0*/  @P3 STG.E.U8 desc[UR8][R4.64], R89 ;  /* 0x0000005904003986 */ /* 0x0001e2000c101108 */
[----:B------:R-:W1:Y:S03]  /*bc8e0*/  LDC R17, c[0x0][0x398] ;  /* 0x0000e600ff117b82 */ /* 0x000e660000000800 */
[----:B------:R2:W-:Y:S01]  /*bc8f0*/  @P5 STG.E.U8 desc[UR8][R8.64], R66 ;  /* 0x0000004208005986 */ /* 0x0005e2000c101108 */
[----:B0-----:R-:W-:Y:S02]  /*bc900*/  PRMT R5, R88, 0x9910, RZ ;  /* 0x0000991058057816 */ /* 0x001fe400000000ff */
[----:B----4-:R-:W-:Y:S01]  /*bc910*/  ISETP.LT.AND P5, PT, R90, R21, !P1 ;  /* 0x000000155a00720c */ /* 0x010fe20004fa1270 */
[----:B------:R-:W4:Y:S01]  /*bc920*/  LDL.LU R88, [R1+0x2f0] ;  /* 0x0002f00001587983 */ /* 0x000f220000300800 */
[C---:B------:R-:W-:Y:S01]  /*bc930*/  IADD3 R4, P2, PT, R15.reuse, R2, RZ ;  /* 0x000000020f047210 */ /* 0x040fe20007f5e0ff */
[----:B------:R-:W-:Y:S01]  /*bc940*/  IMAD.MOV.U32 R13, RZ, RZ, R5 ;  /* 0x000000ffff0d7224 */ /* 0x000fe200078e0005 */
[----:B------:R-:W0:Y:S01]  /*bc950*/  LDC R21, c[0x0][0x398] ;  /* 0x0000e600ff157b82 */ /* 0x000e220000000800 */
[----:B--2---:R-:W-:-:S05]  /*bc960*/  IMAD.IADD R9, R15, 0x1, R86 ;  /* 0x000000010f097824 */ /* 0x004fca00078e0256 */
[----:B------:R-:W-:Y:S02]  /*bc970*/  SHF.R.S32.HI R8, RZ, 0x1f, R9 ;  /* 0x0000001fff087819 */ /* 0x000fe40000011409 */
[----:B------:R-:W-:Y:S01]  /*bc980*/  IADD3 R6, P3, PT, R9, R0, RZ ;  /* 0x0000000009067210 */ /* 0x000fe20007f7e0ff */
[----:B------:R-:W-:Y:S01]  /*bc990*/  IMAD.X R5, R11, 0x1, R3, P2 ;  /* 0x000000010b057824 */ /* 0x000fe200010e0603 */
[----:B------:R-:W-:-:S03]  /*bc9a0*/  SHF.R.S32.HI R13, RZ, 0x8, R13 ;  /* 0x00000008ff0d7819 */ /* 0x000fc6000001140d */
[----:B------:R-:W-:Y:S01]  /*bc9b0*/  IMAD.X R7, R8, 0x1, R68, P3 ;  /* 0x0000000108077824 */ /* 0x000fe200018e0644 */
[----:B------:R-:W-:Y:S04]  /*bc9c0*/  @P0 STG.E.U8 desc[UR8][R4.64], R10 ;  /* 0x0000000a04000986 */ /* 0x000fe8000c101108 */
[----:B------:R2:W-:Y:S02]  /*bc9d0*/  @P5 STG.E.U8 desc[UR8][R6.64], R13 ;  /* 0x0000000d06005986 */ /* 0x0005e4000c101108 */
[----:B--2---:R-:W-:Y:S02]  /*bc9e0*/  PRMT R13, R89, 0x9910, RZ ;  /* 0x00009910590d7816 */ /* 0x004fe400000000ff */
[----:B------:R-:W2:Y:S01]  /*bc9f0*/  LDL.LU R89, [R1+0x2c4] ;  /* 0x0002c40001597983 */ /* 0x000ea20000300800 */
[----:B------:R-:W-:-:S03]  /*bca00*/  PRMT R15, R66, 0x9910, RZ ;  /* 0x00009910420f7816 */ /* 0x000fc600000000ff */
[----:B------:R-:W2:Y:S01]  /*bca10*/  LDL.LU R66, [R1+0x27c] ;  /* 0x00027c0001427983 */ /* 0x000ea20000300800 */
[----:B------:R-:W-:Y:S02]  /*bca20*/  ISETP.LT.AND P3, PT, R91, R19, !P1 ;  /* 0x000000135b00720c */ /* 0x000fe40004f61270 */
[----:B-1----:R-:W-:Y:S01]  /*bca30*/  ISETP.LT.AND P5, PT, R92, R17, !P1 ;  /* 0x000000115c00720c */ /* 0x002fe20004fa1270 */
[----:B------:R-:W-:Y:S01]  /*bca40*/  VIADD R11, R72, 0x48 ;  /* 0x00000048480b7836 */ /* 0x000fe20000000000 */
[----:B---3--:R-:W-:Y:S01]  /*bca50*/  ISETP.LT.AND P1, PT, R93, R25, !P1 ;  /* 0x000000195d00720c */ /* 0x008fe20004f21270 */
[----:B------:R-:W1:Y:S01]  /*bca60*/  LDC R17, c[0x0][0x39c] ;  /* 0x0000e700ff117b82 */ /* 0x000e620000000800 */
[----:B------:R-:W-:-:S07]  /*bca70*/  IADD3 R4, P0, PT, R9, R74, RZ ;  /* 0x0000004a09047210 */ /* 0x000fce0007f1e0ff */
[----:B------:R-:W3:Y:S01]  /*bca80*/  LDC R25, c[0x0][0x3b8] ;  /* 0x0000ee00ff197b82 */ /* 0x000ee20000000800 */
[----:B------:R-:W-:Y:S01]  /*bca90*/  IADD3 R6, P2, PT, R9, R73, RZ ;  /* 0x0000004909067210 */ /* 0x000fe20007f5e0ff */
[C---:B------:R-:W-:Y:S01]  /*bcaa0*/  IMAD.X R5, R8.reuse, 0x1, R75, P0 ;  /* 0x0000000108057824 */ /* 0x040fe200000e064b */
[----:B------:R-:W-:Y:S02]  /*bcab0*/  SHF.R.S32.HI R13, RZ, 0x8, R13 ;  /* 0x00000008ff0d7819 */ /* 0x000fe4000001140d */
[----:B------:R-:W-:Y:S01]  /*bcac0*/  SHF.R.S32.HI R15, RZ, 0x8, R15 ;  /* 0x00000008ff0f7819 */ /* 0x000fe2000001140f */
[----:B------:R-:W-:Y:S02]  /*bcad0*/  IMAD.X R7, R8, 0x1, R69, P2 ;  /* 0x0000000108077824 */ /* 0x000fe400010e0645 */
[----:B------:R-:W-:Y:S01]  /*bcae0*/  @P3 STG.E.U8 desc[UR8][R4.64], R13 ;  /* 0x0000000d04003986 */ /* 0x000fe2000c101108 */
[----:B------:R-:W-:Y:S01]  /*bcaf0*/  ISETP.GE.AND P0, PT, R11, R24, PT ;  /* 0x000000180b00720c */ /* 0x000fe20003f06270 */
[----:B------:R-:W1:Y:S02]  /*bcb00*/  LDC R19, c[0x0][0x398] ;  /* 0x0000e600ff137b82 */ /* 0x000e640000000800 */
[----:B------:R0:W-:Y:S02]  /*bcb10*/  @P5 STG.E.U8 desc[UR8][R6.64], R15 ;  /* 0x0000000f06005986 */ /* 0x0001e4000c101108 */
[----:B0-----:R-:W-:-:S04]  /*bcb20*/  ISETP.LT.AND P3, PT, R90, R21, !P0 ;  /* 0x000000155a00720c */ /* 0x001fc80004761270 */
[----:B------:R-:W0:Y:S08]  /*bcb30*/  LDC R21, c[0x0][0x398] ;  /* 0x0000e600ff157b82 */ /* 0x000e300000000800 */
[----:B------:R-:W0:Y:S01]  /*bcb40*/  LDC R15, c[0x0][0x398] ;  /* 0x0000e600ff0f7b82 */ /* 0x000e220000000800 */
[----:B------:R-:W-:Y:S01]  /*bcb50*/  PRMT R7, R10, 0x9910, RZ ;  /* 0x000099100a077816 */ /* 0x000fe200000000ff */
[C---:B---3--:R-:W-:Y:S01]  /*bcb60*/  IMAD.IADD R10, R9.reuse, 0x1, R25 ;  /* 0x00000001090a7824 */ /* 0x048fe200078e0219 */
[----:B------:R-:W-:-:S02]  /*bcb70*/  IADD3 R4, P6, PT, R9, R2, RZ ;  /* 0x0000000209047210 */ /* 0x000fc40007fde0ff */
[----:B------:R-:W-:Y:S02]  /*bcb80*/  ISETP.LT.AND P2, PT, R91, R23, !P0 ;  /* 0x000000175b00720c */ /* 0x000fe40004741270 */
[----:B------:R-:W-:Y:S01]  /*bcb90*/  SHF.R.S32.HI R11, RZ, 0x1f, R10 ;  /* 0x0000001fff0b7819 */ /* 0x000fe2000001140a */
[----:B------:R-:W-:Y:S01]  /*bcba0*/  IMAD.X R5, R8, 0x1, R3, P6 ;  /* 0x0000000108057824 */ /* 0x000fe200030e0603 */
[C---:B------:R-:W-:Y:S02]  /*bcbb0*/  IADD3 R6, P5, PT, R10.reuse, R0, RZ ;  /* 0x000000000a067210 */ /* 0x040fe40007fbe0ff */
[----:B------:R-:W-:Y:S02]  /*bcbc0*/  IADD3 R8, P6, PT, R10, R74, RZ ;  /* 0x0000004a0a087210 */ /* 0x000fe40007fde0ff */
[----:B------:R-:W-:Y:S01]  /*bcbd0*/  SHF.R.S32.HI R13, RZ, 0x8, R7 ;  /* 0x00000008ff0d7819 */ /* 0x000fe20000011407 */
[C---:B------:R-:W-:Y:S02]  /*bcbe0*/  IMAD.X R7, R11.reuse, 0x1, R68, P5 ;  /* 0x000000010b077824 */ /* 0x040fe400028e0644 */
[----:B------:R-:W-:-:S02]  /*bcbf0*/  IMAD.X R9, R11, 0x1, R75, P6 ;  /* 0x000000010b097824 */ /* 0x000fc400030e064b */
[----:B------:R3:W-:Y:S02]  /*bcc00*/  @P1 STG.E.U8 desc[UR8][R4.64], R13 ;  /* 0x0000000d04001986 */ /* 0x0007e4000c101108 */
[----:B---3--:R-:W3:Y:S01]  /*bcc10*/  LDC R13, c[0x0][0x398] ;  /* 0x0000e600ff0d7b82 */ /* 0x008ee20000000800 */
[----:B------:R-:W-:-:S05]  /*bcc20*/  VIADD R4, R72, 0x49 ;  /* 0x0000004948047836 */ /* 0x000fca0000000000 */
[----:B-1----:R-:W-:Y:S02]  /*bcc30*/  ISETP.GE.AND P1, PT, R4, R17, PT ;  /* 0x000000110400720c */ /* 0x002fe40003f26270 */
[----:B------:R-:W-:Y:S01]  /*bcc40*/  IADD3 R4, P5, PT, R10, R73, RZ ;  /* 0x000000490a047210 */ /* 0x000fe20007fbe0ff */
[----:B------:R-:W1:Y:S01]  /*bcc50*/  LDC R17, c[0x0][0x398] ;  /* 0x0000e600ff117b82 */ /* 0x000e620000000800 */
[----:B------:R-:W-:-:S03]  /*bcc60*/  F2FP.SATFINITE.E4M3.F32.PACK_AB_MERGE_C R23, R55, R54, RZ ;  /* 0x000000363717723e */ /* 0x000fc600048070ff */
[----:B------:R-:W-:Y:S02]  /*bcc70*/  IMAD.X R5, R11, 0x1, R69, P5 ;  /* 0x000000010b057824 */ /* 0x000fe400028e0645 */
[----:B------:R0:W-:Y:S02]  /*bcc80*/  STL [R1+0x458], R23 ;  /* 0x0004581701007387 */ /* 0x0001e40000100800 */
[----:B0-----:R-:W0:Y:S02]  /*bcc90*/  LDC R23, c[0x0][0x398] ;  /* 0x0000e600ff177b82 */ /* 0x001e240000000800 */
[----:B----4-:R4:W-:Y:S01]  /*bcca0*/  @P3 STG.E.U8 desc[UR8][R6.64], R88 ;  /* 0x0000005806003986 */ /* 0x0109e2000c101108 */
[----:B------:R-:W-:-:S05]  /*bccb0*/  ISETP.LT.AND P3, PT, R90, R19, !P1 ;  /* 0x000000135a00720c */ /* 0x000fca0004f61270 */
[----:B------:R-:W0:Y:S01]  /*bccc0*/  LDC R19, c[0x0][0x398] ;  /* 0x0000e600ff137b82 */ /* 0x000e220000000800 */
[C---:B----4-:R-:W-:Y:S01]  /*bccd0*/  IADD3 R6, P6, PT, R10.reuse, R2, RZ ;  /* 0x000000020a067210 */ /* 0x050fe20007fde0ff */
[----:B------:R-:W-:-:S04]  /*bcce0*/  IMAD.IADD R10, R10, 0x1, R25 ;  /* 0x000000010a0a7824 */ /* 0x000fc800078e0219 */
[----:B------:R-:W-:Y:S01]  /*bccf0*/  IMAD.X R7, R11, 0x1, R3, P6 ;  /* 0x000000010b077824 */ /* 0x000fe200030e0603 */
[----:B------:R-:W-:Y:S01]  /*bcd00*/  SHF.R.S32.HI R11, RZ, 0x1f, R10 ;  /* 0x0000001fff0b7819 */ /* 0x000fe2000001140a */
[----:B--2---:R2:W-:Y:S01]  /*bcd10*/  @P2 STG.E.U8 desc[UR8][R8.64], R89 ;  /* 0x0000005908002986 */ /* 0x0045e2000c101108 */
[----:B------:R-:W-:Y:S02]  /*bcd20*/  ISETP.LT.AND P2, PT, R92, R15, !P0 ;  /* 0x0000000f5c00720c */ /* 0x000fe40004741270 */
[----:B------:R-:W-:Y:S01]  /*bcd30*/  ISETP.LT.AND P0, PT, R93, R21, !P0 ;  /* 0x000000155d00720c */ /* 0x000fe20004701270 */
[----:B------:R-:W4:Y:S01]  /*bcd40*/  LDC R15, c[0x0][0x398] ;  /* 0x0000e600ff0f7b82 */ /* 0x000f220000000800 */
[----:B--2---:R-:W-:-:S07]  /*bcd50*/  PRMT R9, R88, 0x9910, RZ ;  /* 0x0000991058097816 */ /* 0x004fce00000000ff */
[----:B------:R-:W2:Y:S01]  /*bcd60*/  LDC R21, c[0x0][0x39c] ;  /* 0x0000e700ff157b82 */ /* 0x000ea20000000800 */
[----:B------:R-:W-:Y:S01]  /*bcd70*/  IADD3 R8, P5, PT, R10, R0, RZ ;  /* 0x000000000a087210 */ /* 0x000fe20007fbe0ff */
[----:B------:R0:W-:Y:S04]  /*bcd80*/  @P2 STG.E.U8 desc[UR8][R4.64], R66 ;  /* 0x0000004204002986 */ /* 0x0001e8000c101108 */
[----:B------:R-:W2:Y:S01]  /*bcd90*/  LDL.LU R88, [R1+0x2f4] ;  /* 0x0002f40001587983 */ /* 0x000ea20000300800 */
[----:B0-----:R-:W-:Y:S01]  /*bcda0*/  SHF.R.S32.HI R4, RZ, 0x8, R9 ;  /* 0x00000008ff047819 */ /* 0x001fe20000011409 */
[----:B------:R-:W-:Y:S02]  /*bcdb0*/  IMAD.X R9, R11, 0x1, R68, P5 ;  /* 0x000000010b097824 */ /* 0x000fe400028e0644 */
[----:B------:R-:W-:Y:S01]  /*bcdc0*/  @P0 STG.E.U8 desc[UR8][R6.64], R12 ;  /* 0x0000000c06000986 */ /* 0x000fe2000c101108 */
[----:B---3--:R-:W-:-:S02]  /*bcdd0*/  ISETP.LT.AND P5, PT, R92, R13, !P1 ;  /* 0x0000000d5c00720c */ /* 0x008fc40004fa1270 */
[----:B------:R-:W-:Y:S01]  /*bcde0*/  PRMT R13, R89, 0x9910, RZ ;  /* 0x00009910590d7816 */ /* 0x000fe200000000ff */
[----:B------:R0:W-:Y:S04]  /*bcdf0*/  @P3 STG.E.U8 desc[UR8][R8.64], R4 ;  /* 0x0000000408003986 */ /* 0x0001e8000c101108 */
[----:B------:R-:W3:Y:S01]  /*bce00*/  LDL.LU R89, [R1+0x2cc] ;  /* 0x0002cc0001597983 */ /* 0x000ee20000300800 */
[----:B0-----:R-:W-:-:S03]  /*bce10*/  PRMT R9, R66, 0x9910, RZ ;  /* 0x0000991042097816 */ /* 0x001fc600000000ff */
[----:B------:R-:W3:Y:S01]  /*bce20*/  LDL.LU R66, [R1+0x284] ;  /* 0x0002840001427983 */ /* 0x000ee20000300800 */
[----:B----4-:R-:W-:Y:S02]  /*bce30*/  ISETP.LT.AND P3, PT, R91, R15, !P1 ;  /* 0x0000000f5b00720c */ /* 0x010fe40004f61270 */
[----:B------:R-:W0:Y:S01]  /*bce40*/  LDC R15, c[0x0][0x398] ;  /* 0x0000e600ff0f7b82 */ /* 0x000e220000000800 */
[C---:B------:R-:W-:Y:S02]  /*bce50*/  IADD3 R4, P0, PT, R10.reuse, R74, RZ ;  /* 0x0000004a0a047210 */ /* 0x040fe40007f1e0ff */
[----:B------:R-:W-:Y:S01]  /*bce60*/  IADD3 R6, P2, PT, R10, R73, RZ ;  /* 0x000000490a067210 */ /* 0x000fe20007f5e0ff */
[----:B------:R-:W-:Y:S01]  /*bce70*/  VIADD R8, R72, 0x4a ;  /* 0x0000004a48087836 */ /* 0x000fe20000000000 */
[----:B------:R-:W-:Y:S01]  /*bce80*/  SHF.R.S32.HI R13, RZ, 0x8, R13 ;  /* 0x00000008ff0d7819 */ /* 0x000fe2000001140d */
[C---:B------:R-:W-:Y:S01]  /*bce90*/  IMAD.X R5, R11.reuse, 0x1, R75, P0 ;  /* 0x000000010b057824 */ /* 0x040fe200000e064b */
[----:B------:R-:W-:Y:S01]  /*bcea0*/  SHF.R.S32.HI R9, RZ, 0x8, R9 ;  /* 0x00000008ff097819 */ /* 0x000fe20000011409 */
[----:B------:R-:W-:Y:S01]  /*bceb0*/  IMAD.X R7, R11, 0x1, R69, P2 ;  /* 0x000000010b077824 */ /* 0x000fe200010e0645 */
[----:B------:R-:W-:-:S02]  /*bcec0*/  ISETP.LT.AND P1, PT, R93, R19, !P1 ;  /* 0x000000135d00720c */ /* 0x000fc40004f21270 */
[----:B------:R4:W-:Y:S01]  /*bced0*/  @P3 STG.E.U8 desc[UR8][R4.64], R13 ;  /* 0x0000000d04003986 */ /* 0x0009e2000c101108 */
[----:B--2---:R-:W-:Y:S01]  /*bcee0*/  ISETP.GE.AND P0, PT, R8, R21, PT ;  /* 0x000000150800720c */ /* 0x004fe20003f06270 */
[----:B------:R-:W2:Y:S02]  /*bcef0*/  LDC R19, c[0x0][0x398] ;  /* 0x0000e600ff137b82 */ /* 0x000ea40000000800 */
[----:B------:R4:W-:Y:S01]  /*bcf00*/  @P5 STG.E.U8 desc[UR8][R6.64], R9 ;  /* 0x0000000906005986 */ /* 0x0009e2000c101108 */
[----:B-1----:R-:W-:-:S05]  /*bcf10*/  ISETP.LT.AND P2, PT, R90, R17, !P0 ;  /* 0x000000115a00720c */ /* 0x002fca0004741270 */
[----:B------:R-:W1:Y:S01]  /*bcf20*/  LDC R17, c[0x0][0x398] ;  /* 0x0000e600ff117b82 */ /* 0x000e620000000800 */
[----:B----4-:R-:W-:Y:S02]  /*bcf30*/  IADD3 R4, P3, PT, R10, R2, RZ ;  /* 0x000000020a047210 */ /* 0x010fe40007f7e0ff */
[----:B------:R-:W-:Y:S01]  /*bcf40*/  PRMT R7, R12, 0x9910, RZ ;  /* 0x000099100c077816 */ /* 0x000fe200000000ff */
[----:B------:R-:W-:-:S04]  /*bcf50*/  IMAD.IADD R12, R10, 0x1, R25 ;  /* 0x000000010a0c7824 */ /* 0x000fc800078e0219 */
[----:B------:R-:W4:Y:S01]  /*bcf60*/  LDC R13, c[0x0][0x39c] ;  /* 0x0000e700ff0d7b82 */ /* 0x000f220000000800 */
[----:B------:R-:W-:Y:S01]  /*bcf70*/  IMAD.X R5, R11, 0x1, R3, P3 ;  /* 0x000000010b057824 */ /* 0x000fe200018e0603 */
[----:B------:R-:W-:Y:S02]  /*bcf80*/  SHF.R.S32.HI R7, RZ, 0x8, R7 ;  /* 0x00000008ff077819 */ /* 0x000fe40000011407 */
[----:B------:R-:W-:Y:S02]  /*bcf90*/  SHF.R.S32.HI R10, RZ, 0x1f, R12 ;  /* 0x0000001fff0a7819 */ /* 0x000fe4000001140c */
[C---:B------:R-:W-:Y:S01]  /*bcfa0*/  IADD3 R6, P5, PT, R12.reuse, R0, RZ ;  /* 0x000000000c067210 */ /* 0x040fe20007fbe0ff */
[----:B------:R0:W-:Y:S02]  /*bcfb0*/  @P1 STG.E.U8 desc[UR8][R4.64], R7 ;  /* 0x0000000704001986 */ /* 0x0001e4000c101108 */
[----:B0-----:R-:W-:Y:S01]  /*bcfc0*/  ISETP.LT.AND P3, PT, R91, R15, !P0 ;  /* 0x0000000f5b00720c */ /* 0x001fe20004761270 */
[----:B------:R-:W0:Y:S01]  /*bcfd0*/  LDC R21, c[0x0][0x398] ;  /* 0x0000e600ff157b82 */ /* 0x000e220000000800 */
[----:B------:R-:W-:Y:S01]  /*bcfe0*/  IADD3 R8, P6, PT, R12, R73, RZ ;  /* 0x000000490c087210 */ /* 0x000fe20007fde0ff */
[----:B------:R-:W-:Y:S01]  /*bcff0*/  IMAD.X R7, R10, 0x1, R68, P5 ;  /* 0x000000010a077824 */ /* 0x000fe200028e0644 */
[----:B------:R-:W-:-:S02]  /*bd000*/  ISETP.LT.AND P5, PT, R92, R23, !P0 ;  /* 0x000000175c00720c */ /* 0x000fc400047a1270 */
[----:B------:R-:W-:Y:S02]  /*bd010*/  F2FP.SATFINITE.E4M3.F32.PACK_AB_MERGE_C R5, R57, R56, RZ ;  /* 0x000000383905723e */ /* 0x000fe400048070ff */
[----:B------:R-:W-:Y:S01]  /*bd020*/  IADD3 R4, P1, PT, R12, R74, RZ ;  /* 0x0000004a0c047210 */ /* 0x000fe20007f3e0ff */
[----:B------:R-:W-:Y:S01]  /*bd030*/  IMAD.X R9, R10, 0x1, R69, P6 ;  /* 0x000000010a097824 */ /* 0x000fe200030e0645 */
[----:B------:R-:W0:Y:S01]  /*bd040*/  LDC R15, c[0x0][0x398] ;  /* 0x0000e600ff0f7b82 */ /* 0x000e220000000800 */
[----:B------:R1:W-:Y:S01]  /*bd050*/  STL [R1+0x468], R5 ;  /* 0x0004680501007387 */ /* 0x0003e20000100800 */
[----:B--2---:R-:W-:-:S06]  /*bd060*/  ISETP.LT.AND P0, PT, R93, R19, !P0 ;  /* 0x000000135d00720c */ /* 0x004fcc0004701270 */
[----:B------:R-:W2:Y:S01]  /*bd070*/  LDC R19, c[0x0][0x39c] ;  /* 0x0000e700ff137b82 */ /* 0x000ea20000000800 */
[----:B-1----:R-:W-:-:S07]  /*bd080*/  IMAD.X R5, R10, 0x1, R75, P1 ;  /* 0x000000010a057824 */ /* 0x002fce00008e064b */
[----:B------:R-:W1:Y:S01]  /*bd090*/  LDC R23, c[0x0][0x398] ;  /* 0x0000e600ff177b82 */ /* 0x000e620000000800 */
[----:B------:R0:W-:Y:S02]  /*bd0a0*/  @P2 STG.E.U8 desc[UR8][R6.64], R88 ;  /* 0x0000005806002986 */ /* 0x0001e4000c101108 */
[----:B0-----:R-:W-:-:S05]  /*bd0b0*/  VIADD R6, R72, 0x4b ;  /* 0x0000004b48067836 */ /* 0x001fca0000000000 */
[----:B----4-:R-:W-:Y:S01]  /*bd0c0*/  ISETP.GE.AND P1, PT, R6, R13, PT ;  /* 0x0000000d0600720c */ /* 0x010fe20003f26270 */
[----:B---3--:R0:W-:Y:S01]  /*bd0d0*/  @P3 STG.E.U8 desc[UR8][R4.64], R89 ;  /* 0x0000005904003986 */ /* 0x0081e2000c101108 */
[----:B------:R-:W3:Y:S03]  /*bd0e0*/  LDC R13, c[0x0][0x398] ;  /* 0x0000e600ff0d7b82 */ /* 0x000ee60000000800 */
[----:B------:R4:W-:Y:S01]  /*bd0f0*/  @P5 STG.E.U8 desc[UR8][R8.64], R66 ;  /* 0x0000004208005986 */ /* 0x0009e2000c101108 */
[----:B0-----:R-:W-:Y:S02]  /*bd100*/  PRMT R5, R88, 0x9910, RZ ;  /* 0x0000991058057816 */ /* 0x001fe400000000ff */
[----:B------:R-:W-:Y:S01]  /*bd110*/  ISETP.LT.AND P5, PT, R90, R17, !P1 ;  /* 0x000000115a00720c */ /* 0x000fe20004fa1270 */
[----:B------:R-:W2:Y:S01]  /*bd120*/  LDL.LU R88, [R1+0x2f8] ;  /* 0x0002f80001587983 */ /* 0x000ea20000300800 */
        /* <DEDUP_REMOVED lines=10> */
[----:B------:R4:W-:Y:S02]  /*bd1d0*/  @P5 STG.E.U8 desc[UR8][R6.64], R11 ;  /* 0x0000000b06005986 */ /* 0x0009e4000c101108 */
[----:B----4-:R-:W-:Y:S02]  /*bd1e0*/  PRMT R11, R89, 0x9910, RZ ;  /* 0x00009910590b7816 */ /* 0x010fe400000000ff */
[----:B------:R-:W4:Y:S01]  /*bd1f0*/  LDL.LU R89, [R1+0x2d0] ;  /* 0x0002d00001597983 */ /* 0x000f220000300800 */
[----:B------:R-:W-:-:S03]  /*bd200*/  PRMT R12, R66, 0x9910, RZ ;  /* 0x00009910420c7816 */ /* 0x000fc600000000ff */
[----:B------:R-:W4:Y:S01]  /*bd210*/  LDL.LU R66, [R1+0x28c] ;  /* 0x00028c0001427983 */ /* 0x000f220000300800 */
[----:B------:R-:W-:Y:S02]  /*bd220*/  ISETP.LT.AND P3, PT, R91, R15, !P1 ;  /* 0x0000000f5b00720c */ /* 0x000fe40004f61270 */
[----:B---3--:R-:W-:Y:S01]  /*bd230*/  ISETP.LT.AND P5, PT, R92, R13, !P1 ;  /* 0x0000000d5c00720c */ /* 0x008fe20004fa1270 */
[----:B------:R-:W-:Y:S01]  /*bd240*/  VIADD R10, R72, 0x4c ;  /* 0x0000004c480a7836 */ /* 0x000fe20000000000 */
[C---:B------:R-:W-:Y:S01]  /*bd250*/  IADD3 R4, P0, PT, R9.reuse, R74, RZ ;  /* 0x0000004a09047210 */ /* 0x040fe20007f1e0ff */
[----:B------:R-:W3:Y:S01]  /*bd260*/  LDC R13, c[0x0][0x398] ;  /* 0x0000e600ff0d7b82 */ /* 0x000ee20000000800 */
[----:B------:R-:W-:Y:S02]  /*bd270*/  IADD3 R6, P2, PT, R9, R73, RZ ;  /* 0x0000004909067210 */ /* 0x000fe40007f5e0ff */
[----:B------:R-:W-:Y:S01]  /*bd280*/  SHF.R.S32.HI R11, RZ, 0x8, R11 ;  /* 0x00000008ff0b7819 */ /* 0x000fe2000001140b */
[----:B------:R-:W-:Y:S01]  /*bd290*/  IMAD.X R5, R8, 0x1, R75, P0 ;  /* 0x0000000108057824 */ /* 0x000fe200000e064b */
[----:B--2---:R-:W-:Y:S01]  /*bd2a0*/  ISETP.GE.AND P0, PT, R10, R19, PT ;  /* 0x000000130a00720c */ /* 0x004fe20003f06270 */
[----:B------:R-:W-:Y:S01]  /*bd2b0*/  IMAD.X R7, R8, 0x1, R69, P2 ;  /* 0x0000000108077824 */ /* 0x000fe200010e0645 */
[----:B------:R-:W-:Y:S01]  /*bd2c0*/  SHF.R.S32.HI R12, RZ, 0x8, R12 ;  /* 0x00000008ff0c7819 */ /* 0x000fe2000001140c */
[----:B------:R-:W2:Y:S01]  /*bd2d0*/  LDC R15, c[0x0][0x39c] ;  /* 0x0000e700ff0f7b82 */ /* 0x000ea20000000800 */
[----:B------:R0:W-:Y:S01]  /*bd2e0*/  @P3 STG.E.U8 desc[UR8][R4.64], R11 ;  /* 0x0000000b04003986 */ /* 0x0001e2000c101108 */
[----:B-1----:R-:W-:Y:S01]  /*bd2f0*/  ISETP.LT.AND P1, PT, R93, R23, !P1 ;  /* 0x000000175d00720c */ /* 0x002fe20004f21270 */
[----:B------:R-:W-:Y:S01]  /*bd300*/  IMAD.IADD R10, R9, 0x1, R25 ;  /* 0x00000001090a7824 */ /* 0x000fe200078e0219 */
[----:B0-----:R-:W-:Y:S01]  /*bd310*/  ISETP.LT.AND P3, PT, R90, R17, !P0 ;  /* 0x000000115a00720c */ /* 0x001fe20004761270 */
[----:B------:R0:W-:Y:S03]  /*bd320*/  @P5 STG.E.U8 desc[UR8][R6.64], R12 ;  /* 0x0000000c06005986 */ /* 0x0001e6000c101108 */
[----:B------:R-:W1:Y:S01]  /*bd330*/  LDC R19, c[0x0][0x398] ;  /* 0x0000e600ff137b82 */ /* 0x000e620000000800 */
[----:B------:R-:W-:-:S02]  /*bd340*/  ISETP.LT.AND P2, PT, R91, R21, !P0 ;  /* 0x000000155b00720c */ /* 0x000fc40004741270 */
[----:B------:R-:W-:-:S05]  /*bd350*/  IADD3 R4, P6, PT, R9, R2, RZ ;  /* 0x0000000209047210 */ /* 0x000fca0007fde0ff */
[----:B------:R-:W1:Y:S01]  /*bd360*/  LDC R17, c[0x0][0x398] ;  /* 0x0000e600ff117b82 */ /* 0x000e620000000800 */
[----:B0-----:R-:W-:Y:S01]  /*bd370*/  PRMT R7, R14, 0x9910, RZ ;  /* 0x000099100e077816 */ /* 0x001fe200000000ff */
[----:B------:R-:W-:Y:S01]  /*bd380*/  IMAD.X R5, R8, 0x1, R3, P6 ;  /* 0x0000000108057824 */ /* 0x000fe200030e0603 */
[----:B------:R-:W-:Y:S02]  /*bd390*/  SHF.R.S32.HI R11, RZ, 0x1f, R10 ;  /* 0x0000001fff0b7819 */ /* 0x000fe4000001140a */
[C---:B------:R-:W-:Y:S02]  /*bd3a0*/  IADD3 R6, P5, PT, R10.reuse, R0, RZ ;  /* 0x000000000a067210 */ /* 0x040fe40007fbe0ff */
[----:B------:R-:W-:Y:S01]  /*bd3b0*/  IADD3 R8, P6, PT, R10, R74, RZ ;  /* 0x0000004a0a087210 */ /* 0x000fe20007fde0ff */
[----:B------:R-:W0:Y:S01]  /*bd3c0*/  LDC R21, c[0x0][0x398] ;  /* 0x0000e600ff157b82 */ /* 0x000e220000000800 */
[----:B------:R-:W-:Y:S01]  /*bd3d0*/  SHF.R.S32.HI R12, RZ, 0x8, R7 ;  /* 0x00000008ff0c7819 */ /* 0x000fe20000011407 */
[----:B------:R-:W-:-:S02]  /*bd3e0*/  IMAD.X R7, R11, 0x1, R68, P5 ;  /* 0x000000010b077824 */ /* 0x000fc400028e0644 */
[----:B------:R-:W-:Y:S02]  /*bd3f0*/  IMAD.X R9, R11, 0x1, R75, P6 ;  /* 0x000000010b097824 */ /* 0x000fe400030e064b */
[----:B------:R3:W-:Y:S02]  /*bd400*/  @P1 STG.E.U8 desc[UR8][R4.64], R12 ;  /* 0x0000000c04001986 */ /* 0x0007e4000c101108 */
[----:B---3--:R-:W3:Y:S01]  /*bd410*/  LDC R12, c[0x0][0x398] ;  /* 0x0000e600ff0c7b82 */ /* 0x008ee20000000800 */
[----:B------:R-:W-:-:S05]  /*bd420*/  VIADD R4, R72, 0x4d ;  /* 0x0000004d48047836 */ /* 0x000fca0000000000 */
[----:B--2---:R-:W-:Y:S02]  /*bd430*/  ISETP.GE.AND P1, PT, R4, R15, PT ;  /* 0x0000000f0400720c */ /* 0x004fe40003f26270 */
[----:B------:R-:W-:Y:S01]  /*bd440*/  IADD3 R4, P5, PT, R10, R73, RZ ;  /* 0x000000490a047210 */ /* 0x000fe20007fbe0ff */
[----:B------:R-:W2:Y:S01]  /*bd450*/  LDC R15, c[0x0][0x398] ;  /* 0x0000e600ff0f7b82 */ /* 0x000ea20000000800 */
[----:B------:R-:W-:-:S03]  /*bd460*/  F2FP.SATFINITE.E4M3.F32.PACK_AB_MERGE_C R14, R59, R58, RZ ;  /* 0x0000003a3b0e723e */ /* 0x000fc600048070ff */
[----:B------:R-:W-:Y:S02]  /*bd470*/  IMAD.X R5, R11, 0x1, R69, P5 ;  /* 0x000000010b057824 */ /* 0x000fe400028e0645 */
[----:B------:R1:W-:Y:S02]  /*bd480*/  STL [R1+0x488], R14 ;  /* 0x0004880e01007387 */ /* 0x0003e40000100800 */
[----:B-1----:R-:W1:Y:S02]  /*bd490*/  LDC R14, c[0x0][0x398] ;  /* 0x0000e600ff0e7b82 */ /* 0x002e640000000800 */
[----:B------:R0:W-:Y:S01]  /*bd4a0*/  @P3 STG.E.U8 desc[UR8][R6.64], R88 ;  /* 0x0000005806003986 */ /* 0x0001e2000c101108 */
[----:B------:R-:W-:-:S05]  /*bd4b0*/  ISETP.LT.AND P3, PT, R90, R17, !P1 ;  /* 0x000000115a00720c */ /* 0x000fca0004f61270 */
[----:B------:R-:W1:Y:S01]  /*bd4c0*/  LDC R17, c[0x0][0x398] ;  /* 0x0000e600ff117b82 */ /* 0x000e620000000800 */
[C---:B0-----:R-:W-:Y:S01]  /*bd4d0*/  IADD3 R6, P6, PT, R10.reuse, R2, RZ ;  /* 0x000000020a067210 */ /* 0x041fe20007fde0ff */
[----:B------:R-:W-:-:S04]  /*bd4e0*/  IMAD.IADD R10, R10, 0x1, R25 ;  /* 0x000000010a0a7824 */ /* 0x000fc800078e0219 */
[----:B------:R-:W-:Y:S01]  /*bd4f0*/  IMAD.X R7, R11, 0x1, R3, P6 ;  /* 0x000000010b077824 */ /* 0x000fe200030e0603 */
[----:B------:R-:W-:Y:S01]  /*bd500*/  SHF.R.S32.HI R11, RZ, 0x1f, R10 ;  /* 0x0000001fff0b7819 */ /* 0x000fe2000001140a */
[----:B----4-:R0:W-:Y:S01]  /*bd510*/  @P2 STG.E.U8 desc[UR8][R8.64], R89 ;  /* 0x0000005908002986 */ /* 0x0101e2000c101108 */
[----:B------:R-:W-:Y:S02]  /*bd520*/  ISETP.LT.AND P2, PT, R92, R13, !P0 ;  /* 0x0000000d5c00720c */ /* 0x000fe40004741270 */
[----:B------:R-:W-:Y:S01]  /*bd530*/  ISETP.LT.AND P0, PT, R93, R19, !P0 ;  /* 0x000000135d00720c */ /* 0x000fe20004701270 */
[----:B------:R-:W4:Y:S01]  /*bd540*/  LDC R13, c[0x0][0x398] ;  /* 0x0000e600ff0d7b82 */ /* 0x000f220000000800 */
[----:B0-----:R-:W-:-:S07]  /*bd550*/  PRMT R9, R88, 0x9910, RZ ;  /* 0x0000991058097816 */ /* 0x001fce00000000ff */
[----:B------:R-:W0:Y:S01]  /*bd560*/  LDC R19, c[0x0][0x39c] ;  /* 0x0000e700ff137b82 */ /* 0x000e220000000800 */
[----:B------:R-:W-:Y:S01]  /*bd570*/  IADD3 R8, P5, PT, R10, R0, RZ ;  /* 0x000000000a087210 */ /* 0x000fe20007fbe0ff */
[----:B------:R1:W-:Y:S04]  /*bd580*/  @P2 STG.E.U8 desc[UR8][R4.64], R66 ;  /* 0x0000004204002986 */ /* 0x0003e8000c101108 */
[----:B------:R-:W2:Y:S01]  /*bd590*/  LDL.LU R88, [R1+0x2fc] ;  /* 0x0002fc0001587983 */ /* 0x000ea20000300800 */
[----:B-1----:R-:W-:Y:S01]  /*bd5a0*/  SHF.R.S32.HI R4, RZ, 0x8, R9 ;  /* 0x00000008ff047819 */ /* 0x002fe20000011409 */
[----:B------:R-:W-:Y:S02]  /*bd5b0*/  IMAD.X R9, R11, 0x1, R68, P5 ;  /* 0x000000010b097824 */ /* 0x000fe400028e0644 */
[----:B------:R-:W-:Y:S01]  /*bd5c0*/  @P0 STG.E.U8 desc[UR8][R6.64], R16 ;  /* 0x0000001006000986 */ /* 0x000fe2000c101108 */
[----:B---3--:R-:W-:-:S02]  /*bd5d0*/  ISETP.LT.AND P5, PT, R92, R12, !P1 ;  /* 0x0000000c5c00720c */ /* 0x008fc40004fa1270 */
        /* <DEDUP_REMOVED lines=12> */
[----:B--2---:R-:W-:Y:S01]  /*bd6a0*/  ISETP.LT.AND P1, PT, R93, R15, !P1 ;  /* 0x0000000f5d00720c */ /* 0x004fe20004f21270 */
[----:B------:R-:W-:Y:S01]  /*bd6b0*/  VIADD R8, R72, 0x4e ;  /* 0x0000004e48087836 */ /* 0x000fe20000000000 */
[----:B------:R-:W1:Y:S01]  /*bd6c0*/  LDC R13, c[0x0][0x39c] ;  /* 0x0000e700ff0d7b82 */ /* 0x000e620000000800 */
[----:B------:R2:W-:Y:S03]  /*bd6d0*/  @P3 STG.E.U8 desc[UR8][R4.64], R12 ;  /* 0x0000000c04003986 */ /* 0x0005e6000c101108 */
[----:B0-----:R-:W-:Y:S01]  /*bd6e0*/  ISETP.GE.AND P0, PT, R8, R19, PT ;  /* 0x000000130800720c */ /* 0x001fe20003f06270 */
[----:B------:R0:W-:Y:S03]  /*bd6f0*/  @P5 STG.E.U8 desc[UR8][R6.64], R9 ;  /* 0x0000000906005986 */ /* 0x0001e6000c101108 */
[----:B------:R-:W4:Y:S01]  /*bd700*/  LDC R15, c[0x0][0x398] ;  /* 0x0000e600ff0f7b82 */ /* 0x000f220000000800 */
[C---:B--2---:R-:W-:Y:S01]  /*bd710*/  IADD3 R4, P3, PT, R10.reuse, R2, RZ ;  /* 0x000000020a047210 */ /* 0x044fe20007f7e0ff */
[----:B------:R-:W-:-:S06]  /*bd720*/  IMAD.IADD R12, R10, 0x1, R25 ;  /* 0x000000010a0c7824 */ /* 0x000fcc00078e0219 */
[----:B------:R-:W2:Y:S01]  /*bd730*/  LDC R19, c[0x0][0x398] ;  /* 0x0000e600ff137b82 */ /* 0x000ea20000000800 */
[----:B0-----:R-:W-:Y:S01]  /*bd740*/  PRMT R7, R16, 0x9910, RZ ;  /* 0x0000991010077816 */ /* 0x001fe200000000ff */
[----:B------:R-:W-:Y:S01]  /*bd750*/  IMAD.X R5, R11, 0x1, R3, P3 ;  /* 0x000000010b057824 */ /* 0x000fe200018e0603 */
[----:B------:R-:W-:Y:S02]  /*bd760*/  ISETP.LT.AND P2, PT, R90, R14, !P0 ;  /* 0x0000000e5a00720c */ /* 0x000fe40004741270 */
[----:B------:R-:W-:-:S03]  /*bd770*/  SHF.R.S32.HI R7, RZ, 0x8, R7 ;  /* 0x00000008ff077819 */ /* 0x000fc60000011407 */
[----:B------:R-:W0:Y:S01]  /*bd780*/  LDC R16, c[0x0][0x398] ;  /* 0x0000e600ff107b82 */ /* 0x000e220000000800 */
[----:B------:R-:W-:Y:S02]  /*bd790*/  SHF.R.S32.HI R10, RZ, 0x1f, R12 ;  /* 0x0000001fff0a7819 */ /* 0x000fe4000001140c */
[C---:B------:R-:W-:Y:S01]  /*bd7a0*/  IADD3 R6, P5, PT, R12.reuse, R0, RZ ;  /* 0x000000000c067210 */ /* 0x040fe20007fbe0ff */
[----:B------:R1:W-:Y:S01]  /*bd7b0*/  @P1 STG.E.U8 desc[UR8][R4.64], R7 ;  /* 0x0000000704001986 */ /* 0x0003e2000c101108 */
[----:B------:R-:W-:Y:S02]  /*bd7c0*/  ISETP.LT.AND P3, PT, R91, R17, !P0 ;  /* 0x000000115b00720c */ /* 0x000fe40004761270 */
[----:B------:R-:W-:Y:S01]  /*bd7d0*/  IADD3 R8, P6, PT, R12, R73, RZ ;  /* 0x000000490c087210 */ /* 0x000fe20007fde0ff */
[----:B------:R-:W2:Y:S01]  /*bd7e0*/  LDC R14, c[0x0][0x398] ;  /* 0x0000e600ff0e7b82 */ /* 0x000ea20000000800 */
[----:B-1----:R-:W-:Y:S01]  /*bd7f0*/  IMAD.X R7, R10, 0x1, R68, P5 ;  /* 0x000000010a077824 */ /* 0x002fe200028e0644 */
[----:B------:R-:W-:-:S02]  /*bd800*/  ISETP.LT.AND P5, PT, R92, R21, !P0 ;  /* 0x000000155c00720c */ /* 0x000fc400047a1270 */
[----:B------:R-:W-:Y:S02]  /*bd810*/  F2FP.SATFINITE.E4M3.F32.PACK_AB_MERGE_C R5, R61, R60, RZ ;  /* 0x0000003c3d05723e */ /* 0x000fe400048070ff */
[----:B------:R-:W-:Y:S01]  /*bd820*/  IADD3 R4, P1, PT, R12, R74, RZ ;  /* 0x0000004a0c047210 */ /* 0x000fe20007f3e0ff */
[C---:B------:R-:W-:Y:S01]  /*bd830*/  IMAD.X R9, R10.reuse, 0x1, R69, P6 ;  /* 0x000000010a097824 */ /* 0x040fe200030e0645 */
[----:B------:R-:W1:Y:S01]  /*bd840*/  LDC R17, c[0x0][0x398] ;  /* 0x0000e600ff117b82 */ /* 0x000e620000000800 */
[----:B------:R0:W-:Y:S02]  /*bd850*/  STL [R1+0x480], R5 ;  /* 0x0004800501007387 */ /* 0x0001e40000100800 */
[----:B0-----:R-:W-:Y:S02]  /*bd860*/  ISETP.LT.AND P0, PT, R93, R16, !P0 ;  /* 0x000000105d00720c */ /* 0x001fe40004701270 */
[----:B------:R-:W2:Y:S03]  /*bd870*/  LDL.LU R86, [R1+0x300] ;  /* 0x0003000001567983 */ /* 0x000ea60000300800 */
[----:B------:R-:W0:Y:S01]  /*bd880*/  LDC R16, c[0x0][0x39c] ;  /* 0x0000e700ff107b82 */ /* 0x000e220000000800 */
[----:B------:R-:W-:Y:S01]  /*bd890*/  IMAD.X R5, R10, 0x1, R75, P1 ;  /* 0x000000010a057824 */ /* 0x000fe200008e064b */
[----:B------:R0:W-:Y:S02]  /*bd8a0*/  @P2 STG.E.U8 desc[UR8][R6.64], R88 ;  /* 0x0000005806002986 */ /* 0x0001e4000c101108 */
[----:B0-----:R-:W-:-:S05]  /*bd8b0*/  VIADD R6, R72, 0x4f ;  /* 0x0000004f48067836 */ /* 0x001fca0000000000 */
[----:B------:R-:W-:Y:S01]  /*bd8c0*/  ISETP.GE.AND P1, PT, R6, R13, PT ;  /* 0x0000000d0600720c */ /* 0x000fe20003f26270 */
[----:B---3--:R0:W-:Y:S01]  /*bd8d0*/  @P3 STG.E.U8 desc[UR8][R4.64], R89 ;  /* 0x0000005904003986 */ /* 0x0081e2000c101108 */
[----:B------:R-:W3:Y:S03]  /*bd8e0*/  LDC R13, c[0x0][0x398] ;  /* 0x0000e600ff0d7b82 */ /* 0x000ee60000000800 */
[----:B------:R1:W-:Y:S01]  /*bd8f0*/  @P5 STG.E.U8 desc[UR8][R8.64], R66 ;  /* 0x0000004208005986 */ /* 0x0003e2000c101108 */
[----:B0-----:R-:W-:Y:S02]  /*bd900*/  PRMT R5, R88, 0x9910, RZ ;  /* 0x0000991058057816 */ /* 0x001fe400000000ff */
[----:B----4-:R-:W-:Y:S01]  /*bd910*/  ISETP.LT.AND P5, PT, R90, R15, !P1 ;  /* 0x0000000f5a00720c */ /* 0x010fe20004fa1270 */
[----:B------:R-:W4:Y:S01]  /*bd920*/  LDL.LU R88, [R1+0x2dc] ;  /* 0x0002dc0001587983 */ /* 0x000f220000300800 */
[C---:B------:R-:W-:Y:S01]  /*bd930*/  IADD3 R4, P2, PT, R12.reuse, R2, RZ ;  /* 0x000000020c047210 */ /* 0x040fe20007f5e0ff */
[----:B------:R-:W-:Y:S01]  /*bd940*/  IMAD.MOV.U32 R11, RZ, RZ, R5 ;  /* 0x000000ffff0b7224 */ /* 0x000fe200078e0005 */
[----:B------:R-:W0:Y:S01]  /*bd950*/  LDC R15, c[0x0][0x398] ;  /* 0x0000e600ff0f7b82 */ /* 0x000e220000000800 */
[----:B-1----:R-:W-:-:S05]  /*bd960*/  IMAD.IADD R9, R12, 0x1, R25 ;  /* 0x000000010c097824 */ /* 0x002fca00078e0219 */
[----:B------:R-:W-:Y:S02]  /*bd970*/  SHF.R.S32.HI R8, RZ, 0x1f, R9 ;  /* 0x0000001fff087819 */ /* 0x000fe40000011409 */
[----:B------:R-:W-:Y:S01]  /*bd980*/  IADD3 R6, P3, PT, R9, R0, RZ ;  /* 0x0000000009067210 */ /* 0x000fe20007f7e0ff */
[----:B------:R-:W-:Y:S01]  /*bd990*/  IMAD.X R5, R10, 0x1, R3, P2 ;  /* 0x000000010a057824 */ /* 0x000fe200010e0603 */
[----:B------:R-:W-:-:S03]  /*bd9a0*/  SHF.R.S32.HI R11, RZ, 0x8, R11 ;  /* 0x00000008ff0b7819 */ /* 0x000fc6000001140b */
[----:B------:R-:W-:Y:S01]  /*bd9b0*/  IMAD.X R7, R8, 0x1, R68, P3 ;  /* 0x0000000108077824 */ /* 0x000fe200018e0644 */
[----:B------:R-:W-:Y:S04]  /*bd9c0*/  @P0 STG.E.U8 desc[UR8][R4.64], R18 ;  /* 0x0000001204000986 */ /* 0x000fe8000c101108 */
[----:B------:R1:W-:Y:S02]  /*bd9d0*/  @P5 STG.E.U8 desc[UR8][R6.64], R11 ;  /* 0x0000000b06005986 */ /* 0x0003e4000c101108 */
[----:B-1----:R-:W-:Y:S02]  /*bd9e0*/  PRMT R11, R89, 0x9910, RZ ;  /* 0x00009910590b7816 */ /* 0x002fe400000000ff */
[----:B------:R-:W4:Y:S01]  /*bd9f0*/  LDL.LU R89, [R1+0x2a0] ;  /* 0x0002a00001597983 */ /* 0x000f220000300800 */
[----:B--2---:R-:W-:-:S02]  /*bda00*/  ISETP.LT.AND P3, PT, R91, R14, !P1 ;  /* 0x0000000e5b00720c */ /* 0x004fc40004f61270 */
[C---:B------:R-:W-:Y:S01]  /*bda10*/  IADD3 R4, P0, PT, R9.reuse, R74, RZ ;  /* 0x0000004a09047210 */ /* 0x040fe20007f1e0ff */
[----:B------:R-:W-:Y:S01]  /*bda20*/  VIADD R10, R72, 0x50 ;  /* 0x00000050480a7836 */ /* 0x000fe20000000000 */
[----:B---3--:R-:W-:Y:S01]  /*bda30*/  ISETP.LT.AND P5, PT, R92, R13, !P1 ;  /* 0x0000000d5c00720c */ /* 0x008fe20004fa1270 */
[----:B------:R-:W1:Y:S01]  /*bda40*/  LDC R14, c[0x0][0x39c] ;  /* 0x0000e700ff0e7b82 */ /* 0x000e620000000800 */
[----:B------:R-:W-:Y:S01]  /*bda50*/  IADD3 R6, P2, PT, R9, R73, RZ ;  /* 0x0000004909067210 */ /* 0x000fe20007f5e0ff */
[----:B------:R-:W-:Y:S01]  /*bda60*/  IMAD.X R5, R8, 0x1, R75, P0 ;  /* 0x0000000108057824 */ /* 0x000fe200000e064b */
[----:B------:R-:W-:Y:S02]  /*bda70*/  SHF.R.S32.HI R11, RZ, 0x8, R11 ;  /* 0x00000008ff0b7819 */ /* 0x000fe4000001140b */
[----:B------:R-:W-:-:S03]  /*bda80*/  PRMT R12, R66, 0x9910, RZ ;  /* 0x00009910420c7816 */ /* 0x000fc600000000ff */
[----:B------:R-:W2:Y:S01]  /*bda90*/  LDC R13, c[0x0][0x398] ;  /* 0x0000e600ff0d7b82 */ /* 0x000ea20000000800 */
[----:B------:R-:W-:Y:S01]  /*bdaa0*/  ISETP.GE.AND P0, PT, R10, R16, PT ;  /* 0x000000100a00720c */ /* 0x000fe20003f06270 */
[----:B------:R-:W-:Y:S01]  /*bdab0*/  IMAD.X R7, R8, 0x1, R69, P2 ;  /* 0x0000000108077824 */ /* 0x000fe200010e0645 */
[----:B------:R-:W-:Y:S01]  /*bdac0*/  SHF.R.S32.HI R12, RZ, 0x8, R12 ;  /* 0x00000008ff0c7819 */ /* 0x000fe2000001140c */
[----:B------:R3:W-:Y:S01]  /*bdad0*/  @P3 STG.E.U8 desc[UR8][R4.64], R11 ;  /* 0x0000000b04003986 */ /* 0x0007e2000c101108 */
[----:B0-----:R-:W-:Y:S01]  /*bdae0*/  ISETP.LT.AND P3, PT, R90, R15, !P0 ;  /* 0x0000000f5a00720c */ /* 0x001fe20004761270 */
[----:B------:R-:W-:Y:S01]  /*bdaf0*/  IMAD.IADD R10, R9, 0x1, R25 ;  /* 0x00000001090a7824 */ /* 0x000fe200078e0219 */
[----:B------:R-:W-:Y:S01]  /*bdb00*/  ISETP.LT.AND P1, PT, R93, R19, !P1 ;  /* 0x000000135d00720c */ /* 0x000fe20004f21270 */
[----:B------:R-:W0:Y:S01]  /*bdb10*/  LDC R16, c[0x0][0x398] ;  /* 0x0000e600ff107b82 */ /* 0x000e220000000800 */
[----:B------:R3:W-:Y:S01]  /*bdb20*/  @P5 STG.E.U8 desc[UR8][R6.64], R12 ;  /* 0x0000000c06005986 */ /* 0x0007e2000c101108 */
[----:B------:R-:W-:-:S06]  /*bdb30*/  ISETP.LT.AND P2, PT, R91, R17, !P0 ;  /* 0x000000115b00720c */ /* 0x000fcc0004741270 */
[----:B------:R-:W0:Y:S01]  /*bdb40*/  LDC R15, c[0x0][0x398] ;  /* 0x0000e600ff0f7b82 */ /* 0x000e220000000800 */
[----:B---3--:R-:W-:Y:S02]  /*bdb50*/  IADD3 R4, P6, PT, R9, R2, RZ ;  /* 0x0000000209047210 */ /* 0x008fe40007fde0ff */
[----:B------:R-:W-:Y:S02]  /*bdb60*/  SHF.R.S32.HI R11, RZ, 0x1f, R10 ;  /* 0x0000001fff0b7819 */ /* 0x000fe4000001140a */
[----:B------:R-:W-:Y:S01]  /*bdb70*/  PRMT R7, R18, 0x9910, RZ ;  /* 0x0000991012077816 */ /* 0x000fe200000000ff */
[----:B------:R-:W-:Y:S01]  /*bdb80*/  IMAD.X R5, R8, 0x1, R3, P6 ;  /* 0x0000000108057824 */ /* 0x000fe200030e0603 */
[C---:B------:R-:W-:Y:S01]  /*bdb90*/  IADD3 R6, P5, PT, R10.reuse, R0, RZ ;  /* 0x000000000a067210 */ /* 0x040fe20007fbe0ff */
[----:B------:R-:W3:Y:S01]  /*bdba0*/  LDC R18, c[0x0][0x398] ;  /* 0x0000e600ff127b82 */ /* 0x000ee20000000800 */
[----:B------:R-:W-:Y:S02]  /*bdbb0*/  IADD3 R8, P6, PT, R10, R74, RZ ;  /* 0x0000004a0a087210 */ /* 0x000fe40007fde0ff */
[----:B------:R-:W-:Y:S01]  /*bdbc0*/  SHF.R.S32.HI R12, RZ, 0x8, R7 ;  /* 0x00000008ff0c7819 */ /* 0x000fe20000011407 */
[----:B------:R-:W-:-:S02]  /*bdbd0*/  IMAD.X R7, R11, 0x1, R68, P5 ;  /* 0x000000010b077824 */ /* 0x000fc400028e0644 */
[----:B------:R-:W-:Y:S02]  /*bdbe0*/  IMAD.X R9, R11, 0x1, R75, P6 ;  /* 0x000000010b097824 */ /* 0x000fe400030e064b */
[----:B------:R1:W-:Y:S01]  /*bdbf0*/  @P1 STG.E.U8 desc[UR8][R4.64], R12 ;  /* 0x0000000c04001986 */ /* 0x0003e2000c101108 */
[----:B------:R-:W-:Y:S01]  /*bdc00*/  F2FP.SATFINITE.E4M3.F32.PACK_AB_MERGE_C R66, R63, R62, RZ ;  /* 0x0000003e3f42723e */ /* 0x000fe200048070ff */
[----:B------:R-:W2:Y:S02]  /*bdc10*/  LDC R17, c[0x0][0x398] ;  /* 0x0000e600ff117b82 */ /* 0x000ea40000000800 */
[----:B------:R1:W-:Y:S02]  /*bdc20*/  @P3 STG.E.U8 desc[UR8][R6.64], R86 ;  /* 0x0000005606003986 */ /* 0x0003e4000c101108 */
[----:B-1----:R-:W-:-:S04]  /*bdc30*/  VIADD R4, R72, 0x51 ;  /* 0x0000005148047836 */ /* 0x002fc80000000000 */
[----:B------:R-:W1:Y:S01]  /*bdc40*/  LDC R12, c[0x0][0x398] ;  /* 0x0000e600ff0c7b82 */ /* 0x000e620000000800 */
[----:B------:R-:W-:Y:S02]  /*bdc50*/  ISETP.GE.AND P1, PT, R4, R14, PT ;  /* 0x0000000e0400720c */ /* 0x000fe40003f26270 */
[C---:B------:R-:W-:Y:S02]  /*bdc60*/  IADD3 R4, P5, PT, R10.reuse, R73, RZ ;  /* 0x000000490a047210 */ /* 0x040fe40007fbe0ff */
[C---:B------:R-:W-:Y:S01]  /*bdc70*/  IADD3 R6, P6, PT, R10.reuse, R2, RZ ;  /* 0x000000020a067210 */ /* 0x040fe20007fde0ff */
[----:B------:R-:W-:Y:S01]  /*bdc80*/  IMAD.IADD R10, R10, 0x1, R25 ;  /* 0x000000010a0a7824 */ /* 0x000fe200078e0219 */
[----:B0-----:R-:W-:Y:S01]  /*bdc90*/  ISETP.LT.AND P3, PT, R90, R15, !P1 ;  /* 0x0000000f5a00720c */ /* 0x001fe20004f61270 */
[C---:B------:R-:W-:Y:S01]  /*bdca0*/  IMAD.X R5, R11.reuse, 0x1, R69, P5 ;  /* 0x000000010b057824 */ /* 0x040fe200028e0645 */
[----:B------:R-:W-:Y:S01]  /*bdcb0*/  STL [R1+0x3710], R66 ;  /* 0x0037104201007387 */ /* 0x000fe20000100800 */
[----:B------:R-:W-:Y:S01]  /*bdcc0*/  IMAD.X R7, R11, 0x1, R3, P6 ;  /* 0x000000010b077824 */ /* 0x000fe200030e0603 */
[----:B------:R-:W-:Y:S01]  /*bdcd0*/  SHF.R.S32.HI R11, RZ, 0x1f, R10 ;  /* 0x0000001fff0b7819 */ /* 0x000fe2000001140a */
[----:B------:R-:W0:Y:S01]  /*bdce0*/  LDC R15, c[0x0][0x398] ;  /* 0x0000e600ff0f7b82 */ /* 0x000e220000000800 */
[----:B------:R-:W3:Y:S07]  /*bdcf0*/  LDL.LU R87, [R1+0x304] ;  /* 0x0003040001577983 */ /* 0x000eee0000300800 */
[----:B------:R-:W0:Y:S01]  /*bdd00*/  LDC R14, c[0x0][0x398] ;  /* 0x0000e600ff0e7b82 */ /* 0x000e220000000800 */
[----:B----4-:R4:W-:Y:S01]  /*bdd10*/  @P2 STG.E.U8 desc[UR8][R8.64], R88 ;  /* 0x0000005808002986 */ /* 0x0109e2000c101108 */
[----:B--2---:R-:W-:-:S02]  /*bdd20*/  ISETP.LT.AND P2, PT, R92, R13, !P0 ;  /* 0x0000000d5c00720c */ /* 0x004fc40004741270 */
[----:B------:R-:W-:-:S04]  /*bdd30*/  ISETP.LT.AND P0, PT, R93, R16, !P0 ;  /* 0x000000105d00720c */ /* 0x000fc80004701270 */
[----:B------:R-:W2:Y:S01]  /*bdd40*/  LDC R13, c[0x0][0x398] ;  /* 0x0000e600ff0d7b82 */ /* 0x000ea20000000800 */
[----:B----4-:R-:W-:-:S07]  /*bdd50*/  PRMT R9, R86, 0x9910, RZ ;  /* 0x0000991056097816 */ /* 0x010fce00000000ff */
[----:B------:R-:W4:Y:S01]  /*bdd60*/  LDC R16, c[0x0][0x39c] ;  /* 0x0000e700ff107b82 */ /* 0x000f220000000800 */
[----:B------:R-:W-:Y:S01]  /*bdd70*/  IADD3 R8, P5, PT, R10, R0, RZ ;  /* 0x000000000a087210 */ /* 0x000fe20007fbe0ff */
[----:B------:R-:W3:Y:S04]  /*bdd80*/  LDL.LU R86, [R1+0x2e4] ;  /* 0x0002e40001567983 */ /* 0x000ee80000300800 */
[----:B------:R0:W-:Y:S04]  /*bdd90*/  @P2 STG.E.U8 desc[UR8][R4.64], R89 ;  /* 0x0000005904002986 */ /* 0x0001e8000c101108 */
[----:B------:R-:W-:Y:S01]  /*bdda0*/  @P0 STG.E.U8 desc[UR8][R6.64], R20 ;  /* 0x0000001406000986 */ /* 0x000fe2000c101108 */
[----:B0-----:R-:W-:Y:S01]  /*bddb0*/  SHF.R.S32.HI R4, RZ, 0x8, R9 ;  /* 0x00000008ff047819 */ /* 0x001fe20000011409 */
[----:B------:R-:W-:-:S05]  /*bddc0*/  IMAD.X R9, R11, 0x1, R68, P5 ;  /* 0x000000010b097824 */ /* 0x000fca00028e0644 */
[----:B------:R0:W-:Y:S02]  /*bddd0*/  @P3 STG.E.U8 desc[UR8][R8.64], R4 ;  /* 0x0000000408003986 */ /* 0x0001e4000c101108 */
[----:B0-----:R-:W-:Y:S02]  /*bdde0*/  PRMT R9, R89, 0x9910, RZ ;  /* 0x0000991059097816 */ /* 0x001fe400000000ff */
[----:B------:R-:W3:Y:S01]  /*bddf0*/  LDL.LU R89, [R1+0x2ac] ;  /* 0x0002ac0001597983 */ /* 0x000ee20000300800 */
[----:B--2---:R-:W-:Y:S02]  /*bde00*/  ISETP.LT.AND P3, PT, R91, R13, !P1 ;  /* 0x0000000d5b00720c */ /* 0x004fe40004f61270 */
[----:B-1----:R-:W-:Y:S02]  /*bde10*/  ISETP.LT.AND P5, PT, R92, R12, !P1 ;  /* 0x0000000c5c00720c */ /* 0x002fe40004fa1270 */
[C---:B------:R-:W-:Y:S02]  /*bde20*/  IADD3 R4, P0, PT, R10.reuse, R74, RZ ;  /* 0x0000004a0a047210 */ /* 0x040fe40007f1e0ff */
[----:B------:R-:W-:Y:S01]  /*bde30*/  IADD3 R6, P2, PT, R10, R73, RZ ;  /* 0x000000490a067210 */ /* 0x000fe20007f5e0ff */
[----:B------:R-:W-:Y:S01]  /*bde40*/  VIADD R8, R72, 0x52 ;  /* 0x0000005248087836 */ /* 0x000fe20000000000 */
[----:B------:R-:W-:Y:S01]  /*bde50*/  PRMT R12, R88, 0x9910, RZ ;  /* 0x00009910580c7816 */ /* 0x000fe200000000ff */
[C---:B------:R-:W-:Y:S01]  /*bde60*/  IMAD.X R5, R11.reuse, 0x1, R75, P0 ;  /* 0x000000010b057824 */ /* 0x040fe200000e064b */
[----:B------:R-:W-:Y:S01]  /*bde70*/  SHF.R.S32.HI R9, RZ, 0x8, R9 ;  /* 0x00000008ff097819 */ /* 0x000fe20000011409 */
[----:B------:R-:W-:Y:S01]  /*bde80*/  IMAD.X R7, R11, 0x1, R69, P2 ;  /* 0x000000010b077824 */ /* 0x000fe200010e0645 */
[----:B------:R-:W-:Y:S01]  /*bde90*/  SHF.R.S32.HI R12, RZ, 0x8, R12 ;  /* 0x00000008ff0c7819 */ /* 0x000fe2000001140c */
[----:B------:R-:W0:Y:S01]  /*bdea0*/  LDC R13, c[0x0][0x398] ;  /* 0x0000e600ff0d7b82 */ /* 0x000e220000000800 */
[----:B----4-:R-:W-:-:S02]  /*bdeb0*/  ISETP.GE.AND P0, PT, R8, R16, PT ;  /* 0x000000100800720c */ /* 0x010fc40003f06270 */
[----:B------:R-:W-:Y:S01]  /*bdec0*/  ISETP.LT.AND P1, PT, R93, R15, !P1 ;  /* 0x0000000f5d00720c */ /* 0x000fe20004f21270 */
[----:B------:R1:W-:Y:S04]  /*bded0*/  @P3 STG.E.U8 desc[UR8][R4.64], R12 ;  /* 0x0000000c04003986 */ /* 0x0003e8000c101108 */
[----:B------:R-:W2:Y:S01]  /*bdee0*/  LDC R15, c[0x0][0x39c] ;  /* 0x0000e700ff0f7b82 */ /* 0x000ea20000000800 */
[----:B------:R4:W-:Y:S01]  /*bdef0*/  @P5 STG.E.U8 desc[UR8][R6.64], R9 ;  /* 0x0000000906005986 */ /* 0x0009e2000c101108 */
[----:B------:R-:W-:-:S06]  /*bdf00*/  ISETP.LT.AND P5, PT, R90, R14, !P0 ;  /* 0x0000000e5a00720c */ /* 0x000fcc00047a1270 */
[----:B------:R-:W0:Y:S01]  /*bdf10*/  LDC R14, c[0x0][0x398] ;  /* 0x0000e600ff0e7b82 */ /* 0x000e220000000800 */
[----:B-1----:R-:W-:Y:S02]  /*bdf20*/  PRMT R5, R20, 0x9910, RZ ;  /* 0x0000991014057816 */ /* 0x002fe400000000ff */
[----:B----4-:R-:W-:-:S05]  /*bdf30*/  IADD3 R6, P2, PT, R10, R2, RZ ;  /* 0x000000020a067210 */ /* 0x010fca0007f5e0ff */
[----:B------:R-:W1:Y:S01]  /*bdf40*/  LDC R16, c[0x0][0x398] ;  /* 0x0000e600ff107b82 */ /* 0x000e620000000800 */
[----:B------:R-:W-:Y:S01]  /*bdf50*/  IMAD.IADD R10, R10, 0x1, R25 ;  /* 0x000000010a0a7824 */ /* 0x000fe200078e0219 */
[----:B------:R-:W-:Y:S01]  /*bdf60*/  SHF.R.S32.HI R5, RZ, 0x8, R5 ;  /* 0x00000008ff057819 */ /* 0x000fe20000011405 */
[----:B------:R-:W-:Y:S01]  /*bdf70*/  IMAD.X R7, R11, 0x1, R3, P2 ;  /* 0x000000010b077824 */ /* 0x000fe200010e0603 */
[----:B---3--:R-:W-:Y:S02]  /*bdf80*/  ISETP.LT.AND P3, PT, R91, R18, !P0 ;  /* 0x000000125b00720c */ /* 0x008fe40004761270 */
[----:B------:R-:W-:Y:S02]  /*bdf90*/  SHF.R.S32.HI R11, RZ, 0x1f, R10 ;  /* 0x0000001fff0b7819 */ /* 0x000fe4000001140a */
[----:B------:R-:W-:Y:S01]  /*bdfa0*/  IADD3 R4, P6, PT, R10, R0, RZ ;  /* 0x000000000a047210 */ /* 0x000fe20007fde0ff */
[----:B------:R3:W-:Y:S01]  /*bdfb0*/  @P1 STG.E.U8 desc[UR8][R6.64], R5 ;  /* 0x0000000506001986 */ /* 0x0007e2000c101108 */
[----:B------:R-:W-:Y:S01]  /*bdfc0*/  VIADD R12, R72, 0x53 ;  /* 0x00000053480c7836 */ /* 0x000fe20000000000 */
[----:B------:R-:W-:Y:S01]  /*bdfd0*/  ISETP.LT.AND P2, PT, R92, R17, !P0 ;  /* 0x000000115c00720c */ /* 0x000fe20004741270 */
[----:B------:R-:W4:Y:S08]  /*bdfe0*/  LDC R18, c[0x0][0x398] ;  /* 0x0000e600ff127b82 */ /* 0x000f300000000800 */
[----:B------:R-:W0:Y:S01]  /*bdff0*/  LDC R17, c[0x0][0x398] ;  /* 0x0000e600ff117b82 */ /* 0x000e220000000800 */
[C---:B---3--:R-:W-:Y:S01]  /*be000*/  IADD3 R6, P1, PT, R10.reuse, R74, RZ ;  /* 0x0000004a0a067210 */ /* 0x048fe20007f3e0ff */
[----:B------:R-:W-:Y:S01]  /*be010*/  IMAD.X R5, R11, 0x1, R68, P6 ;  /* 0x000000010b057824 */ /* 0x000fe200030e0644 */
[----:B------:R-:W-:-:S03]  /*be020*/  IADD3 R8, P6, PT, R10, R73, RZ ;  /* 0x000000490a087210 */ /* 0x000fc60007fde0ff */
[C---:B------:R-:W-:Y:S01]  /*be030*/  IMAD.X R7, R11.reuse, 0x1, R75, P1 ;  /* 0x000000010b077824 */ /* 0x040fe200008e064b */
[----:B--2---:R-:W-:Y:S01]  /*be040*/  ISETP.GE.AND P1, PT, R12, R15, PT ;  /* 0x0000000f0c00720c */ /* 0x004fe20003f26270 */
[----:B------:R2:W-:Y:S01]  /*be050*/  @P5 STG.E.U8 desc[UR8][R4.64], R87 ;  /* 0x0000005704005986 */ /* 0x0005e2000c101108 */
[----:B------:R-:W3:Y:S01]  /*be060*/  LDC R15, c[0x0][0x39c] ;  /* 0x0000e700ff0f7b82 */ /* 0x000ee20000000800 */
[----:B------:R-:W-:Y:S01]  /*be070*/  IMAD.X R9, R11, 0x1, R69, P6 ;  /* 0x000000010b097824 */ /* 0x000fe200030e0645 */
[----:B-1----:R-:W-:-:S06]  /*be080*/  ISETP.LT.AND P0, PT, R93, R16, !P0 ;  /* 0x000000105d00720c */ /* 0x002fcc0004701270 */
[----:B------:R-:W1:Y:S01]  /*be090*/  LDC R16, c[0x0][0x398] ;  /* 0x0000e600ff107b82 */ /* 0x000e620000000800 */
[----:B--2---:R-:W-:-:S05]  /*be0a0*/  IADD3 R4, P5, PT, R10, R2, RZ ;  /* 0x000000020a047210 */ /* 0x004fca0007fbe0ff */
[----:B------:R-:W-:Y:S02]  /*be0b0*/  IMAD.X R5, R11, 0x1, R3, P5 ;  /* 0x000000010b057824 */ /* 0x000fe400028e0603 */
[----:B------:R-:W-:-:S04]  /*be0c0*/  IMAD.MOV.U32 R88, RZ, RZ, R67 ;  /* 0x000000ffff587224 */ /* 0x000fc800078e0043 */
[----:B------:R-:W-:Y:S01]  /*be0d0*/  IMAD.MOV.U32 R80, RZ, RZ, R88 ;  /* 0x000000ffff507224 */ /* 0x000fe200078e0058 */
[----:B------:R-:W-:-:S05]  /*be0e0*/  F2FP.SATFINITE.E4M3.F32.PACK_AB_MERGE_C R67, R65, R64, RZ ;  /* 0x000000404143723e */ /* 0x000fca00048070ff */
[----:B------:R-:W-:Y:S04]  /*be0f0*/  STL [R1+0x3730], R67 ;  /* 0x0037304301007387 */ /* 0x000fe80000100800 */
[----:B------:R2:W-:Y:S01]  /*be100*/  @P3 STG.E.U8 desc[UR8][R6.64], R86 ;  /* 0x0000005606003986 */ /* 0x0005e2000c101108 */
[----:B0-----:R-:W-:Y:S02]  /*be110*/  ISETP.LT.AND P3, PT, R90, R14, !P1 ;  /* 0x0000000e5a00720c */ /* 0x001fe40004f61270 */
[----:B------:R-:W0:Y:S01]  /*be120*/  LDC R14, c[0x0][0x398] ;  /* 0x0000e600ff0e7b82 */ /* 0x000e220000000800 */
[----:B--2---:R-:W-:-:S04]  /*be130*/  PRMT R7, R87, 0x9910, RZ ;  /* 0x0000991057077816 */ /* 0x004fc800000000ff */
[----:B------:R-:W-:Y:S01]  /*be140*/  SHF.R.S32.HI R11, RZ, 0x8, R7 ;  /* 0x00000008ff0b7819 */ /* 0x000fe20000011407 */
[----:B------:R2:W-:Y:S01]  /*be150*/  @P2 STG.E.U8 desc[UR8][R8.64], R89 ;  /* 0x0000005908002986 */ /* 0x0005e2000c101108 */
[----:B------:R-:W-:Y:S01]  /*be160*/  ISETP.LT.AND P2, PT, R91, R13, !P1 ;  /* 0x0000000d5b00720c */ /* 0x000fe20004f41270 */
[----:B------:R-:W-:-:S05]  /*be170*/  IMAD.IADD R13, R10, 0x1, R25 ;  /* 0x000000010a0d7824 */ /* 0x000fca00078e0219 */
[----:B------:R-:W-:Y:S02]  /*be180*/  SHF.R.S32.HI R10, RZ, 0x1f, R13 ;  /* 0x0000001fff0a7819 */ /* 0x000fe4000001140d */
[----:B--2---:R-:W-:Y:S02]  /*be190*/  PRMT R8, R86, 0x9910, RZ ;  /* 0x0000991056087816 */ /* 0x004fe400000000ff */
[----:B------:R-:W-:-:S03]  /*be1a0*/  IADD3 R6, P5, PT, R13, R0, RZ ;  /* 0x000000000d067210 */ /* 0x000fc60007fbe0ff */
[----:B------:R-:W-:Y:S01]  /*be1b0*/  IMAD.MOV.U32 R12, RZ, RZ, R8 ;  /* 0x000000ffff0c7224 */ /* 0x000fe200078e0008 */
[----:B------:R-:W-:Y:S01]  /*be1c0*/  IADD3 R8, P6, PT, R13, R74, RZ ;  /* 0x0000004a0d087210 */ /* 0x000fe20007fde0ff */
[----:B------:R2:W-:Y:S01]  /*be1d0*/  @P0 STG.E.U8 desc[UR8][R4.64], R22 ;  /* 0x0000001604000986 */ /* 0x0005e2000c101108 */
[C---:B------:R-:W-:Y:S02]  /*be1e0*/  IMAD.X R7, R10.reuse, 0x1, R68, P5 ;  /* 0x000000010a077824 */ /* 0x040fe400028e0644 */
[----:B------:R-:W-:Y:S01]  /*be1f0*/  SHF.R.S32.HI R12, RZ, 0x8, R12 ;  /* 0x00000008ff0c7819 */ /* 0x000fe2000001140c */
[----:B------:R-:W-:Y:S02]  /*be200*/  IMAD.X R9, R10, 0x1, R75, P6 ;  /* 0x000000010a097824 */ /* 0x000fe400030e064b */
[----:B------:R-:W-:Y:S01]  /*be210*/  @P3 STG.E.U8 desc[UR8][R6.64], R11 ;  /* 0x0000000b06003986 */ /* 0x000fe2000c101108 */
[----:B--2---:R-:W-:-:S03]  /*be220*/  VIADD R4, R72, 0x54 ;  /* 0x0000005448047836 */ /* 0x004fc60000000000 */
[----:B------:R2:W-:Y:S01]  /*be230*/  @P2 STG.E.U8 desc[UR8][R8.64], R12 ;  /* 0x0000000c08002986 */ /* 0x0005e2000c101108 */
[----:B0-----:R-:W-:Y:S02]  /*be240*/  ISETP.LT.AND P2, PT, R92, R14, !P1 ;  /* 0x0000000e5c00720c */ /* 0x001fe40004f41270 */
[----:B---3--:R-:W-:Y:S01]  /*be250*/  ISETP.GE.AND P0, PT, R4, R15, PT ;  /* 0x0000000f0400720c */ /* 0x008fe20003f06270 */
[----:B------:R-:W0:Y:S01]  /*be260*/  LDC R14, c[0x0][0x398] ;  /* 0x0000e600ff0e7b82 */ /* 0x000e220000000800 */
[----:B------:R-:W-:Y:S02]  /*be270*/  IADD3 R4, P6, PT, R13, R73, RZ ;  /* 0x000000490d047210 */ /* 0x000fe40007fde0ff */
[----:B----4-:R-:W-:Y:S02]  /*be280*/  ISETP.LT.AND P1, PT, R93, R18, !P1 ;  /* 0x000000125d00720c */ /* 0x010fe40004f21270 */
[----:B------:R-:W-:Y:S01]  /*be290*/  ISETP.LT.AND P3, PT, R90, R17, !P0 ;  /* 0x000000115a00720c */ /* 0x000fe20004761270 */
[----:B--2---:R-:W-:-:S02]  /*be2a0*/  IMAD.IADD R12, R13, 0x1, R25 ;  /* 0x000000010d0c7824 */ /* 0x004fc400078e0219 */
[----:B------:R-:W2:Y:S01]  /*be2b0*/  LDC R15, c[0x0][0x398] ;  /* 0x0000e600ff0f7b82 */ /* 0x000ea20000000800 */
[----:B------:R-:W-:Y:S01]  /*be2c0*/  PRMT R7, R89, 0x9910, RZ ;  /* 0x0000991059077816 */ /* 0x000fe200000000ff */
[----:B------:R-:W-:Y:S01]  /*be2d0*/  IMAD.X R5, R10, 0x1, R69, P6 ;  /* 0x000000010a057824 */ /* 0x000fe200030e0645 */
[----:B------:R-:W-:Y:S02]  /*be2e0*/  IADD3 R6, P5, PT, R13, R2, RZ ;  /* 0x000000020d067210 */ /* 0x000fe40007fbe0ff */
[----:B------:R-:W-:Y:S02]  /*be2f0*/  PRMT R9, R22, 0x9910, RZ ;  /* 0x0000991016097816 */ /* 0x000fe400000000ff */
[----:B------:R-:W-:Y:S02]  /*be300*/  SHF.R.S32.HI R11, RZ, 0x1f, R12 ;  /* 0x0000001fff0b7819 */ /* 0x000fe4000001140c */
[----:B------:R-:W-:Y:S02]  /*be310*/  IADD3 R8, P6, PT, R12, R0, RZ ;  /* 0x000000000c087210 */ /* 0x000fe40007fde0ff */
[----:B------:R-:W-:Y:S01]  /*be320*/  SHF.R.S32.HI R13, RZ, 0x8, R7 ;  /* 0x00000008ff0d7819 */ /* 0x000fe20000011407 */
[----:B------:R-:W-:Y:S01]  /*be330*/  IMAD.X R7, R10, 0x1, R3, P5 ;  /* 0x000000010a077824 */ /* 0x000fe200028e0603 */
[----:B------:R-:W-:Y:S01]  /*be340*/  SHF.R.S32.HI R10, RZ, 0x8, R9 ;  /* 0x00000008ff0a7819 */ /* 0x000fe20000011409 */
[----:B------:R-:W-:-:S02]  /*be350*/  IMAD.X R9, R11, 0x1, R68, P6 ;  /* 0x000000010b097824 */ /* 0x000fc400030e0644 */
[----:B------:R3:W-:Y:S04]  /*be360*/  @P2 STG.E.U8 desc[UR8][R4.64], R13 ;  /* 0x0000000d04002986 */ /* 0x0007e8000c101108 */
[----:B------:R-:W-:Y:S04]  /*be370*/  @P1 STG.E.U8 desc[UR8][R6.64], R10 ;  /* 0x0000000a06001986 */ /* 0x000fe8000c101108 */
[----:B------:R4:W-:Y:S01]  /*be380*/  @P3 STG.E.U8 desc[UR8][R8.64], R80 ;  /* 0x0000005008003986 */ /* 0x0009e2000c101108 */
[----:B-1----:R-:W-:Y:S01]  /*be390*/  ISETP.LT.AND P2, PT, R91, R16, !P0 ;  /* 0x000000105b00720c */ /* 0x002fe20004741270 */
[C---:B---3--:R-:W-:Y:S01]  /*be3a0*/  IMAD.IADD R5, R12.reuse, 0x1, R25 ;  /* 0x000000010c057824 */ /* 0x048fe200078e0219 */
[----:B------:R-:W-:-:S02]  /*be3b0*/  IADD3 R16, P5, PT, R12, R73, RZ ;  /* 0x000000490c107210 */ /* 0x000fc40007fbe0ff */
[C---:B------:R-:W-:Y:S02]  /*be3c0*/  IADD3 R20, P6, PT, R12.reuse, R2, RZ ;  /* 0x000000020c147210 */ /* 0x040fe40007fde0ff */
[----:B----4-:R-:W-:Y:S02]  /*be3d0*/  IADD3 R8, P1, PT, R12, R74, RZ ;  /* 0x0000004a0c087210 */ /* 0x010fe40007f3e0ff */
[----:B------:R-:W-:-:S03]  /*be3e0*/  SHF.R.S32.HI R6, RZ, 0x1f, R5 ;  /* 0x0000001fff067819 */ /* 0x000fc60000011405 */
[----:B------:R-:W-:Y:S01]  /*be3f0*/  IMAD.X R9, R11, 0x1, R75, P1 ;  /* 0x000000010b097824 */ /* 0x000fe200008e064b */
[----:B------:R-:W-:Y:S01]  /*be400*/  IADD3 R10, P1, PT, R5, R0, RZ ;  /* 0x00000000050a7210 */ /* 0x000fe20007f3e0ff */
[C---:B------:R-:W-:Y:S01]  /*be410*/  IMAD.X R17, R11.reuse, 0x1, R69, P5 ;  /* 0x000000010b117824 */ /* 0x040fe200028e0645 */
[----:B--2---:R-:W-:Y:S01]  /*be420*/  ISETP.LT.AND P3, PT, R92, R15, !P0 ;  /* 0x0000000f5c00720c */ /* 0x004fe20004761270 */
[----:B------:R-:W-:Y:S01]  /*be430*/  IMAD.X R21, R11, 0x1, R3, P6 ;  /* 0x000000010b157824 */ /* 0x000fe200030e0603 */
[C---:B------:R-:W-:Y:S01]  /*be440*/  IADD3 R18, P5, PT, R5.reuse, R74, RZ ;  /* 0x0000004a05127210 */ /* 0x040fe20007fbe0ff */
[----:B------:R-:W-:Y:S01]  /*be450*/  IMAD.IADD R4, R5, 0x1, R25 ;  /* 0x0000000105047824 */ /* 0x000fe200078e0219 */
[----:B0-----:R-:W-:Y:S01]  /*be460*/  ISETP.LT.AND P0, PT, R93, R14, !P0 ;  /* 0x0000000e5d00720c */ /* 0x001fe20004701270 */
[C---:B------:R-:W-:Y:S01]  /*be470*/  IMAD.X R11, R6.reuse, 0x1, R68, P1 ;  /* 0x00000001060b7824 */ /* 0x040fe200008e0644 */
[C---:B------:R-:W-:Y:S01]  /*be480*/  IADD3 R14, P1, PT, R5.reuse, R2, RZ ;  /* 0x00000002050e7210 */ /* 0x040fe20007f3e0ff */
[----:B------:R-:W-:Y:S01]  /*be490*/  IMAD.X R19, R6, 0x1, R75, P5 ;  /* 0x0000000106137824 */ /* 0x000fe200028e064b */
[----:B------:R-:W-:-:S02]  /*be4a0*/  IADD3 R78, P6, PT, R5, R73, RZ ;  /* 0x00000049054e7210 */ /* 0x000fc40007fde0ff */
[----:B------:R-:W-:Y:S01]  /*be4b0*/  SHF.R.S32.HI R5, RZ, 0x1f, R4 ;  /* 0x0000001fff057819 */ /* 0x000fe20000011404 */
[----:B------:R-:W-:Y:S01]  /*be4c0*/  IMAD.X R15, R6, 0x1, R3, P1 ;  /* 0x00000001060f7824 */ /* 0x000fe200008e0603 */
[----:B------:R-:W-:Y:S01]  /*be4d0*/  IADD3 R22, P5, PT, R4, R0, RZ ;  /* 0x0000000004167210 */ /* 0x000fe20007fbe0ff */
[--C-:B------:R-:W-:Y:S01]  /*be4e0*/  IMAD.X R79, R6, 0x1, R69.reuse, P6 ;  /* 0x00000001064f7824 */ /* 0x100fe200030e0645 */
[C---:B------:R-:W-:Y:S02]  /*be4f0*/  IADD3 R12, P1, PT, R4.reuse, R73, RZ ;  /* 0x00000049040c7210 */ /* 0x040fe40007f3e0ff */
[----:B------:R0:W-:Y:S01]  /*be500*/  STL.64 [R1+0x420], R14 ;  /* 0x0004200e01007387 */ /* 0x0001e20000100a00 */
[C---:B------:R-:W-:Y:S01]  /*be510*/  IMAD.X R23, R5.reuse, 0x1, R68, P5 ;  /* 0x0000000105177824 */ /* 0x040fe200028e0644 */
[----:B------:R-:W-:Y:S01]  /*be520*/  IADD3 R6, P5, PT, R4, R2, RZ ;  /* 0x0000000204067210 */ /* 0x000fe20007fbe0ff */
[----:B------:R-:W-:-:S04]  /*be530*/  IMAD.X R13, R5, 0x1, R69, P1 ;  /* 0x00000001050d7824 */ /* 0x000fc800008e0645 */
[C---:B------:R-:W-:Y:S01]  /*be540*/  IMAD.X R7, R5.reuse, 0x1, R3, P5 ;  /* 0x0000000105077824 */ /* 0x040fe200028e0603 */
[CC--:B0-----:R-:W-:Y:S01]  /*be550*/  IADD3 R14, P6, PT, R4.reuse, R74.reuse, RZ ;  /* 0x0000004a040e7210 */ /* 0x0c1fe20007fde0ff */
[----:B------:R-:W-:Y:S01]  /*be560*/  IMAD.IADD R4, R4, 0x1, R25 ;  /* 0x0000000104047824 */ /* 0x000fe200078e0219 */
[----:B------:R0:W-:Y:S03]  /*be570*/  STL.64 [R1+0x418], R22 ;  /* 0x0004181601007387 */ /* 0x0001e60000100a00 */
[----:B------:R-:W-:Y:S01]  /*be580*/  IMAD.X R15, R5, 0x1, R75, P6 ;  /* 0x00000001050f7824 */ /* 0x000fe200030e064b */
[----:B------:R1:W-:Y:S04]  /*be590*/  STL.64 [R1+0x400], R6 ;  /* 0x0004000601007387 */ /* 0x0003e80000100a00 */
[----:B------:R-:W-:Y:S04]  /*be5a0*/  STL.64 [R1+0x410], R14 ;  /* 0x0004100e01007387 */ /* 0x000fe80000100a00 */
[----:B------:R2:W-:Y:S01]  /*be5b0*/  STL.64 [R1+0x408], R12 ;  /* 0x0004080c01007387 */ /* 0x0005e20000100a00 */
[----:B0-----:R-:W-:-:S02]  /*be5c0*/  IADD3 R22, P5, PT, R4, R74, RZ ;  /* 0x0000004a04167210 */ /* 0x001fc40007fbe0ff */
[----:B-1----:R-:W-:Y:S02]  /*be5d0*/  SHF.R.S32.HI R6, RZ, 0x1f, R4 ;  /* 0x0000001fff067819 */ /* 0x002fe40000011404 */
[----:B--2---:R-:W-:-:S03]  /*be5e0*/  IADD3 R12, P1, PT, R4, R0, RZ ;  /* 0x00000000040c7210 */ /* 0x004fc60007f3e0ff */
[C---:B------:R-:W-:Y:S02]  /*be5f0*/  IMAD.X R23, R6.reuse, 0x1, R75, P5 ;  /* 0x0000000106177824 */ /* 0x040fe400028e064b */
[----:B------:R-:W-:Y:S01]  /*be600*/  IMAD.X R13, R6, 0x1, R68, P1 ;  /* 0x00000001060d7824 */ /* 0x000fe200008e0644 */
[C---:B------:R-:W-:Y:S01]  /*be610*/  IADD3 R14, P6, PT, R4.reuse, R73, RZ ;  /* 0x00000049040e7210 */ /* 0x040fe20007fde0ff */
[----:B------:R-:W-:-:S03]  /*be620*/  IMAD.IADD R5, R4, 0x1, R25 ;  /* 0x0000000104057824 */ /* 0x000fc600078e0219 */
[----:B------:R0:W-:Y:S01]  /*be630*/  STL.64 [R1+0x3f8], R12 ;  /* 0x0003f80c01007387 */ /* 0x0001e20000100a00 */
[----:B------:R-:W-:-:S03]  /*be640*/  IMAD.X R15, R6, 0x1, R69, P6 ;  /* 0x00000001060f7824 */ /* 0x000fc600030e0645 */
[----:B------:R1:W-:Y:S01]  /*be650*/  STL.64 [R1+0x3f0], R22 ;  /* 0x0003f01601007387 */ /* 0x0003e20000100a00 */
[----:B0-----:R-:W-:Y:S02]  /*be660*/  IADD3 R12, P1, PT, R4, R2, RZ ;  /* 0x00000002040c7210 */ /* 0x001fe40007f3e0ff */
[----:B------:R-:W-:Y:S02]  /*be670*/  SHF.R.S32.HI R4, RZ, 0x1f, R5 ;  /* 0x0000001fff047819 */ /* 0x000fe40000011405 */
[C---:B-1----:R-:W-:Y:S01]  /*be680*/  IADD3 R22, P5, PT, R5.reuse, R0, RZ ;  /* 0x0000000005167210 */ /* 0x042fe20007fbe0ff */
[----:B------:R-:W-:Y:S01]  /*be690*/  IMAD.X R13, R6, 0x1, R3, P1 ;  /* 0x00000001060d7824 */ /* 0x000fe200008e0603 */
[----:B------:R0:W-:Y:S03]  /*be6a0*/  STL.64 [R1+0x3e8], R14 ;  /* 0x0003e80e01007387 */ /* 0x0001e60000100a00 */
[----:B------:R-:W-:Y:S01]  /*be6b0*/  IMAD.X R23, R4, 0x1, R68, P5 ;  /* 0x0000000104177824 */ /* 0x000fe200028e0644 */
[C---:B------:R-:W-:Y:S01]  /*be6c0*/  IADD3 R6, P5, PT, R5.reuse, R2, RZ ;  /* 0x0000000205067210 */ /* 0x040fe20007fbe0ff */
[----:B------:R1:W-:Y:S01]  /*be6d0*/  STL.64 [R1+0x3e0], R12 ;  /* 0x0003e00c01007387 */ /* 0x0003e20000100a00 */
[----:B0-----:R-:W-:-:S03]  /*be6e0*/  IADD3 R14, P6, PT, R5, R74, RZ ;  /* 0x0000004a050e7210 */ /* 0x001fc60007fde0ff */
[C---:B------:R-:W-:Y:S01]  /*be6f0*/  IMAD.X R7, R4.reuse, 0x1, R3, P5 ;  /* 0x0000000104077824 */ /* 0x040fe200028e0603 */
[C---:B-1----:R-:W-:Y:S01]  /*be700*/  IADD3 R12, P1, PT, R5.reuse, R73, RZ ;  /* 0x00000049050c7210 */ /* 0x042fe20007f3e0ff */
[C---:B------:R-:W-:Y:S01]  /*be710*/  IMAD.X R15, R4.reuse, 0x1, R75, P6 ;  /* 0x00000001040f7824 */ /* 0x040fe200030e064b */
[----:B------:R0:W-:Y:S01]  /*be720*/  STL.64 [R1+0x3d8], R22 ;  /* 0x0003d81601007387 */ /* 0x0001e20000100a00 */
[----:B------:R-:W-:Y:S02]  /*be730*/  IMAD.IADD R5, R5, 0x1, R25 ;  /* 0x0000000105057824 */ /* 0x000fe400078e0219 */
        /* <DEDUP_REMOVED lines=16> */
[----:B-1----:R-:W-:Y:S01]  /*be840*/  IADD3 R22, P5, PT, R4, R0, RZ ;  /* 0x0000000004167210 */ /* 0x002fe20007fbe0ff */
        /* <DEDUP_REMOVED lines=292> */
[----:B------:R-:W-:Y:S02]  /*bfa90*/  STL.64 [R1+0x3780], R66 ;  /* 0x0037804201007387 */ /* 0x000fe40000100a00 */
[----:B------:R-:W-:Y:S02]  /*bfaa0*/  SHF.R.S32.HI R6, RZ, 0x1f, R4 ;  /* 0x0000001fff067819 */ /* 0x000fe40000011404 */
[----:B------:R-:W-:Y:S04]  /*bfab0*/  STL.64 [R1+0xd8], R14 ;  /* 0x0000d80e01007387 */ /* 0x000fe80000100a00 */
[----:B------:R1:W-:Y:S01]  /*bfac0*/  STL.64 [R1+0xd0], R12 ;  /* 0x0000d00c01007387 */ /* 0x0003e20000100a00 */
[C---:B0-----:R-:W-:Y:S01]  /*bfad0*/  IADD3 R22, P5, PT, R4.reuse, R74, RZ ;  /* 0x0000004a04167210 */ /* 0x041fe20007fbe0ff */
[C---:B------:R-:W-:Y:S01]  /*bfae0*/  IMAD.IADD R5, R4.reuse, 0x1, R25 ;  /* 0x0000000104057824 */ /* 0x040fe200078e0219 */
[----:B-1----:R-:W-:-:S03]  /*bfaf0*/  IADD3 R12, P1, PT, R4, R0, RZ ;  /* 0x00000000040c7210 */ /* 0x002fc60007f3e0ff */
[C---:B------:R-:W-:Y:S02]  /*bfb00*/  IMAD.X R23, R6.reuse, 0x1, R75, P5 ;  /* 0x0000000106177824 */ /* 0x040fe400028e064b */
[----:B------:R-:W-:Y:S01]  /*bfb10*/  IMAD.X R13, R6, 0x1, R68, P1 ;  /* 0x00000001060d7824 */ /* 0x000fe200008e0644 */
[----:B------:R-:W-:-:S04]  /*bfb20*/  IADD3 R14, P6, PT, R4, R73, RZ ;  /* 0x00000049040e7210 */ /* 0x000fc80007fde0ff */
        /* <DEDUP_REMOVED lines=15> */
[----:B------:R-:W-:Y:S01]  /*bfc20*/  STL.64 [R1+0xa0], R22 ;  /* 0x0000a01601007387 */ /* 0x000fe20000100a00 */
[----:B------:R-:W-:Y:S02]  /*bfc30*/  IMAD.IADD R5, R5, 0x1, R25 ;  /* 0x0000000105057824 */ /* 0x000fe400078e0219 */
[----:B------:R-:W-:Y:S01]  /*bfc40*/  IMAD.X R13, R4, 0x1, R69, P1 ;  /* 0x00000001040d7824 */ /* 0x000fe200008e0645 */
[----:B------:R0:W-:Y:S04]  /*bfc50*/  STL.64 [R1+0x88], R6 ;  /* 0x0000880601007387 */ /* 0x0001e80000100a00 */
[----:B------:R-:W-:Y:S04]  /*bfc60*/  STL.64 [R1+0x98], R14 ;  /* 0x0000980e01007387 */ /* 0x000fe80000100a00 */
[----:B------:R1:W-:Y:S01]  /*bfc70*/  STL.64 [R1+0x90], R12 ;  /* 0x0000900c01007387 */ /* 0x0003e20000100a00 */
[----:B0-----:R-:W-:-:S02]  /*bfc80*/  SHF.R.S32.HI R6, RZ, 0x1f, R5 ;  /* 0x0000001fff067819 */ /* 0x001fc40000011405 */
[C---:B------:R-:W-:Y:S02]  /*bfc90*/  IADD3 R22, P5, PT, R5.reuse, R74, RZ ;  /* 0x0000004a05167210 */ /* 0x040fe40007fbe0ff */
[----:B-1----:R-:W-:-:S05]  /*bfca0*/  IADD3 R12, P1, PT, R5, R0, RZ ;  /* 0x00000000050c7210 */ /* 0x002fca0007f3e0ff */
[C---:B------:R-:W-:Y:S01]  /*bfcb0*/  IMAD.X R13, R6.reuse, 0x1, R68, P1 ;  /* 0x00000001060d7824 */ /* 0x040fe200008e0644 */
[----:B------:R-:W-:Y:S01]  /*bfcc0*/  IADD3 R14, P6, PT, R5, R73, RZ ;  /* 0x00000049050e7210 */ /* 0x000fe20007fde0ff */
[----:B------:R-:W-:-:S03]  /*bfcd0*/  IMAD.X R23, R6, 0x1, R75, P5 ;  /* 0x0000000106177824 */ /* 0x000fc600028e064b */
[----:B------:R0:W-:Y:S01]  /*bfce0*/  STL.64 [R1+0x80], R12 ;  /* 0x0000800c01007387 */ /* 0x0001e20000100a00 */
[C---:B------:R-:W-:Y:S02]  /*bfcf0*/  IMAD.IADD R4, R5.reuse, 0x1, R25 ;  /* 0x0000000105047824 */ /* 0x040fe400078e0219 */
[----:B------:R-:W-:Y:S01]  /*bfd00*/  IMAD.X R15, R6, 0x1, R69, P6 ;  /* 0x00000001060f7824 */ /* 0x000fe200030e0645 */
[----:B------:R1:W-:Y:S01]  /*bfd10*/  STL.64 [R1+0x78], R22 ;  /* 0x0000781601007387 */ /* 0x0003e20000100a00 */
[----:B0-----:R-:W-:Y:S02]  /*bfd20*/  IADD3 R12, P1, PT, R5, R2, RZ ;  /* 0x00000002050c7210 */ /* 0x001fe40007f3e0ff */
[----:B------:R-:W-:Y:S02]  /*bfd30*/  SHF.R.S32.HI R5, RZ, 0x1f, R4 ;  /* 0x0000001fff057819 */ /* 0x000fe40000011404 */
[----:B-1----:R-:W-:Y:S01]  /*bfd40*/  IADD3 R22, P5, PT, R4, R0, RZ ;  /* 0x0000000004167210 */ /* 0x002fe20007fbe0ff */
[----:B------:R-:W-:Y:S01]  /*bfd50*/  IMAD.X R13, R6, 0x1, R3, P1 ;  /* 0x00000001060d7824 */ /* 0x000fe200008e0603 */
[----:B------:R0:W-:Y:S03]  /*bfd60*/  STL.64 [R1+0x70], R14 ;  /* 0x0000700e01007387 */ /* 0x0001e60000100a00 */
[----:B------:R-:W-:Y:S01]  /*bfd70*/  IMAD.X R23, R5, 0x1, R68, P5 ;  /* 0x0000000105177824 */ /* 0x000fe200028e0644 */
[----:B------:R1:W-:Y:S01]  /*bfd80*/  STL.64 [R1+0x68], R12 ;  /* 0x0000680c01007387 */ /* 0x0003e20000100a00 */
[----:B------:R-:W-:-:S02]  /*bfd90*/  IADD3 R6, P5, PT, R4, R2, RZ ;  /* 0x0000000204067210 */ /* 0x000fc40007fbe0ff */
[C---:B0-----:R-:W-:Y:S02]  /*bfda0*/  IADD3 R14, P6, PT, R4.reuse, R74, RZ ;  /* 0x0000004a040e7210 */ /* 0x041fe40007fde0ff */
[----:B-1----:R-:W-:-:S03]  /*bfdb0*/  IADD3 R12, P1, PT, R4, R73, RZ ;  /* 0x00000049040c7210 */ /* 0x002fc60007f3e0ff */
[C---:B------:R-:W-:Y:S02]  /*bfdc0*/  IMAD.X R15, R5.reuse, 0x1, R75, P6 ;  /* 0x00000001050f7824 */ /* 0x040fe400030e064b */
[----:B------:R-:W-:Y:S02]  /*bfdd0*/  IMAD.IADD R4, R4, 0x1, R25 ;  /* 0x0000000104047824 */ /* 0x000fe400078e0219 */
[C---:B------:R-:W-:Y:S02]  /*bfde0*/  IMAD.X R13, R5.reuse, 0x1, R69, P1 ;  /* 0x00000001050d7824 */ /* 0x040fe400008e0645 */
[----:B------:R-:W-:Y:S01]  /*bfdf0*/  IMAD.X R7, R5, 0x1, R3, P5 ;  /* 0x0000000105077824 */ /* 0x000fe200028e0603 */
[----:B------:R-:W-:Y:S01]  /*bfe00*/  STL.64 [R1+0x60], R22 ;  /* 0x0000601601007387 */ /* 0x000fe20000100a00 */
[----:B------:R-:W-:-:S03]  /*bfe10*/  SHF.R.S32.HI R5, RZ, 0x1f, R4 ;  /* 0x0000001fff057819 */ /* 0x000fc60000011404 */
[----:B------:R-:W-:Y:S04]  /*bfe20*/  STL.64 [R1+0x58], R14 ;  /* 0x0000580e01007387 */ /* 0x000fe80000100a00 */
[----:B------:R0:W-:Y:S04]  /*bfe30*/  STL.64 [R1+0x50], R12 ;  /* 0x0000500c01007387 */ /* 0x0001e80000100a00 */
[----:B------:R1:W-:Y:S01]  /*bfe40*/  STL.64 [R1+0x48], R6 ;  /* 0x0000480601007387 */ /* 0x0003e20000100a00 */
[C---:B------:R-:W-:Y:S01]  /*bfe50*/  IMAD.IADD R88, R4.reuse, 0x1, R25 ;  /* 0x0000000104587824 */ /* 0x040fe200078e0219 */
[----:B0-----:R-:W-:-:S02]  /*bfe60*/  IADD3 R12, P1, PT, R4, R0, RZ ;  /* 0x00000000040c7210 */ /* 0x001fc40007f3e0ff */
[----:B-1----:R-:W-:-:S03]  /*bfe70*/  IADD3 R6, P6, PT, R4, R73, RZ ;  /* 0x0000004904067210 */ /* 0x002fc60007fde0ff */
[C---:B------:R-:W-:Y:S01]  /*bfe80*/  IMAD.X R13, R5.reuse, 0x1, R68, P1 ;  /* 0x00000001050d7824 */ /* 0x040fe200008e0644 */
[----:B------:R-:W-:Y:S01]  /*bfe90*/  IADD3 R14, P5, PT, R4, R74, RZ ;  /* 0x0000004a040e7210 */ /* 0x000fe20007fbe0ff */
[----:B------:R-:W-:-:S03]  /*bfea0*/  IMAD.X R7, R5, 0x1, R69, P6 ;  /* 0x0000000105077824 */ /* 0x000fc600030e0645 */
        /* <DEDUP_REMOVED lines=9> */
[----:B------:R-:W-:Y:S04]  /*bff40*/  STL.64 [R1+0x28], R12 ;  /* 0x0000280c01007387 */ /* 0x000fe80000100a00 */
[----:B------:R1:W-:Y:S01]  /*bff50*/  STL.64 [R1+0x20], R6 ;  /* 0x0000200601007387 */ /* 0x0003e20000100a00 */
[----:B0-----:R-:W-:-:S02]  /*bff60*/  IADD3 R14, P6, PT, R88, R74, RZ ;  /* 0x0000004a580e7210 */ /* 0x001fc40007fde0ff */
[----:B-1----:R-:W-:-:S03]  /*bff70*/  IADD3 R6, P5, PT, R88, R2, RZ ;  /* 0x0000000258067210 */ /* 0x002fc60007fbe0ff */
[----:B------:R-:W-:Y:S01]  /*bff80*/  IMAD.X R15, R4, 0x1, R75, P6 ;  /* 0x00000001040f7824 */ /* 0x000fe200030e064b */
[CC--:B------:R-:W-:Y:S01]  /*bff90*/  IADD3 R12, P1, PT, R88.reuse, R73.reuse, RZ ;  /* 0x00000049580c7210 */ /* 0x0c0fe20007f3e0ff */
[----:B------:R-:W-:Y:S02]  /*bffa0*/  IMAD.IADD R88, R88, 0x1, R25 ;  /* 0x0000000158587824 */ /* 0x000fe400078e0219 */
[C---:B------:R-:W-:Y:S01]  /*bffb0*/  IMAD.X R7, R4.reuse, 0x1, R3, P5 ;  /* 0x0000000104077824 */ /* 0x040fe200028e0603 */
[----:B------:R-:W-:Y:S01]  /*bffc0*/  STL.64 [R1+0x18], R14 ;  /* 0x0000180e01007387 */ /* 0x000fe20000100a00 */
[----:B------:R-:W-:Y:S01]  /*bffd0*/  IMAD.X R13, R4, 0x1, R69, P1 ;  /* 0x00000001040d7824 */ /* 0x000fe200008e0645 */
[----:B------:R-:W-:Y:S02]  /*bffe0*/  SHF.R.S32.HI R5, RZ, 0x1f, R88 ;  /* 0x0000001fff057819 */ /* 0x000fe40000011458 */
[----:B------:R0:W-:Y:S01]  /*bfff0*/  STL.64 [R1+0x8], R6 ;  /* 0x0000080601007387 */ /* 0x0001e20000100a00 */
[C---:B------:R-:W-:Y:S01]  /*c0000*/  IADD3 R92, P5, PT, R88.reuse, R74, RZ ;  /* 0x0000004a585c7210 */ /* 0x040fe20007fbe0ff */
[C---:B------:R-:W-:Y:S01]  /*c0010*/  IMAD.IADD R60, R88.reuse, 0x1, R25 ;  /* 0x00000001583c7824 */ /* 0x040fe200078e0219 */
[----:B------:R-:W-:-:S03]  /*c0020*/  IADD3 R90, P6, PT, R88, R73, RZ ;  /* 0x00000049585a7210 */ /* 0x000fc60007fde0ff */
[C---:B------:R-:W-:Y:S01]  /*c0030*/  IMAD.X R93, R5.reuse, 0x1, R75, P5 ;  /* 0x00000001055d7824 */ /* 0x040fe200028e064b */
[-C--:B0-----:R-:W-:Y:S02]  /*c0040*/  IADD3 R6, P1, PT, R88, R0.reuse, RZ ;  /* 0x0000000058067210 */ /* 0x081fe40007f3e0ff */
[----:B------:R-:W-:Y:S02]  /*c0050*/  SHF.R.S32.HI R4, RZ, 0x1f, R60 ;  /* 0x0000001fff047819 */ /* 0x000fe4000001143c */
[----:B------:R-:W-:Y:S01]  /*c0060*/  IADD3 R86, P5, PT, R60, R0, RZ ;  /* 0x000000003c567210 */ /* 0x000fe20007fbe0ff */
[C-C-:B------:R-:W-:Y:S01]  /*c0070*/  IMAD.X R7, R5.reuse, 0x1, R68.reuse, P1 ;  /* 0x0000000105077824 */ /* 0x140fe200008e0644 */
[----:B------:R-:W-:Y:S01]  /*c0080*/  IADD3 R88, P1, PT, R88, R2, RZ ;  /* 0x0000000258587210 */ /* 0x000fe20007f3e0ff */
[C---:B------:R-:W-:Y:S01]  /*c0090*/  IMAD.X R91, R5.reuse, 0x1, R69, P6 ;  /* 0x00000001055b7824 */ /* 0x040fe200030e0645 */
[----:B------:R-:W-:Y:S01]  /*c00a0*/  IADD3 R84, P6, PT, R60, R74, RZ ;  /* 0x0000004a3c547210 */ /* 0x000fe20007fde0ff */
[----:B------:R-:W-:Y:S01]  /*c00b0*/  IMAD.X R87, R4, 0x1, R68, P5 ;  /* 0x0000000104577824 */ /* 0x000fe200028e0644 */
[C---:B------:R-:W-:Y:S01]  /*c00c0*/  IADD3 R70, P5, PT, R60.reuse, R2, RZ ;  /* 0x000000023c467210 */ /* 0x040fe20007fbe0ff */
[----:B------:R-:W-:Y:S01]  /*c00d0*/  IMAD.X R89, R5, 0x1, R3, P1 ;  /* 0x0000000105597824 */ /* 0x000fe200008e0603 */
[C---:B------:R-:W-:Y:S01]  /*c00e0*/  IADD3 R82, P1, PT, R60.reuse, R73, RZ ;  /* 0x000000493c527210 */ /* 0x040fe20007f3e0ff */
[----:B------:R-:W-:-:S02]  /*c00f0*/  IMAD.IADD R60, R60, 0x1, R25 ;  /* 0x000000013c3c7824 */ /* 0x000fc400078e0219 */
[C---:B------:R-:W-:Y:S02]  /*c0100*/  IMAD.X R71, R4.reuse, 0x1, R3, P5 ;  /* 0x0000000104477824 */ /* 0x040fe400028e0603 */
[----:B------:R-:W-:Y:S01]  /*c0110*/  IMAD.X R83, R4, 0x1, R69, P1 ;  /* 0x0000000104537824 */ /* 0x000fe200008e0645 */
[----:B------:R-:W-:Y:S01]  /*c0120*/  SHF.R.S32.HI R5, RZ, 0x1f, R60 ;  /* 0x0000001fff057819 */ /* 0x000fe2000001143c */
[C---:B------:R-:W-:Y:S01]  /*c0130*/  IMAD.IADD R44, R60.reuse, 0x1, R25 ;  /* 0x000000013c2c7824 */ /* 0x040fe200078e0219 */
[C---:B------:R-:W-:Y:S02]  /*c0140*/  IADD3 R62, P1, PT, R60.reuse, R0, RZ ;  /* 0x000000003c3e7210 */ /* 0x040fe40007f3e0ff */
[----:B------:R-:W-:Y:S01]  /*c0150*/  IADD3 R76, P5, PT, R60, R74, RZ ;  /* 0x0000004a3c4c7210 */ /* 0x000fe20007fbe0ff */
[--C-:B------:R-:W-:Y:S01]  /*c0160*/  IMAD.X R85, R4, 0x1, R75.reuse, P6 ;  /* 0x0000000104557824 */ /* 0x100fe200030e064b */
[C---:B------:R-:W-:Y:S01]  /*c0170*/  IADD3 R64, P6, PT, R60.reuse, R73, RZ ;  /* 0x000000493c407210 */ /* 0x040fe20007fde0ff */
[C---:B------:R-:W-:Y:S01]  /*c0180*/  IMAD.X R63, R5.reuse, 0x1, R68, P1 ;  /* 0x00000001053f7824 */ /* 0x040fe200008e0644 */
[----:B------:R-:W-:Y:S01]  /*c0190*/  IADD3 R60, P1, PT, R60, R2, RZ ;  /* 0x000000023c3c7210 */ /* 0x000fe20007f3e0ff */
[----:B------:R-:W-:Y:S01]  /*c01a0*/  IMAD.X R77, R5, 0x1, R75, P5 ;  /* 0x00000001054d7824 */ /* 0x000fe200028e064b */
[----:B------:R-:W-:-:S02]  /*c01b0*/  SHF.R.S32.HI R4, RZ, 0x1f, R44 ;  /* 0x0000001fff047819 */ /* 0x000fc4000001142c */
[C---:B------:R-:W-:Y:S01]  /*c01c0*/  IADD3 R58, P5, PT, R44.reuse, R0, RZ ;  /* 0x000000002c3a7210 */ /* 0x040fe20007fbe0ff */
[C---:B------:R-:W-:Y:S01]  /*c01d0*/  IMAD.X R65, R5.reuse, 0x1, R69, P6 ;  /* 0x0000000105417824 */ /* 0x040fe200030e0645 */
[C---:B------:R-:W-:Y:S01]  /*c01e0*/  IADD3 R56, P6, PT, R44.reuse, R74, RZ ;  /* 0x0000004a2c387210 */ /* 0x040fe20007fde0ff */
[----:B------:R-:W-:Y:S01]  /*c01f0*/  IMAD.X R61, R5, 0x1, R3, P1 ;  /* 0x00000001053d7824 */ /* 0x000fe200008e0603 */
[----:B------:R-:W-:Y:S01]  /*c0200*/  IADD3 R54, P1, PT, R44, R73, RZ ;  /* 0x000000492c367210 */ /* 0x000fe20007f3e0ff */
[----:B------:R-:W-:Y:S01]  /*c0210*/  IMAD.X R59, R4, 0x1, R68, P5 ;  /* 0x00000001043b7824 */ /* 0x000fe200028e0644 */
[C---:B------:R-:W-:Y:S01]  /*c0220*/  IADD3 R52, P5, PT, R44.reuse, R2, RZ ;  /* 0x000000022c347210 */ /* 0x040fe20007fbe0ff */
[----:B------:R-:W-:Y:S02]  /*c0230*/  IMAD.IADD R44, R44, 0x1, R25 ;  /* 0x000000012c2c7824 */ /* 0x000fe400078e0219 */
[C---:B------:R-:W-:Y:S02]  /*c0240*/  IMAD.X R55, R4.reuse, 0x1, R69, P1 ;  /* 0x0000000104377824 */ /* 0x040fe400008e0645 */
[----:B------:R-:W-:Y:S01]  /*c0250*/  IMAD.X R53, R4, 0x1, R3, P5 ;  /* 0x0000000104357824 */ /* 0x000fe200028e0603 */
[----:B------:R-:W-:Y:S01]  /*c0260*/  SHF.R.S32.HI R5, RZ, 0x1f, R44 ;  /* 0x0000001fff057819 */ /* 0x000fe2000001142c */
[C---:B------:R-:W-:Y:S01]  /*c0270*/  IMAD.IADD R32, R44.reuse, 0x1, R25 ;  /* 0x000000012c207824 */ /* 0x040fe200078e0219 */
[----:B------:R-:W-:-:S02]  /*c0280*/  IADD3 R50, P1, PT, R44, R0, RZ ;  /* 0x000000002c327210 */ /* 0x000fc40007f3e0ff */
[----:B------:R-:W-:Y:S01]  /*c0290*/  IADD3 R46, P5, PT, R44, R74, RZ ;  /* 0x0000004a2c2e7210 */ /* 0x000fe20007fbe0ff */
[--C-:B------:R-:W-:Y:S01]  /*c02a0*/  IMAD.X R57, R4, 0x1, R75.reuse, P6 ;  /* 0x0000000104397824 */ /* 0x100fe200030e064b */
[CC--:B------:R-:W-:Y:S01]  /*c02b0*/  IADD3 R48, P6, PT, R44.reuse, R73.reuse, RZ ;  /* 0x000000492c307210 */ /* 0x0c0fe20007fde0ff */
[C---:B------:R-:W-:Y:S01]  /*c02c0*/  IMAD.X R51, R5.reuse, 0x1, R68, P1 ;  /* 0x0000000105337824 */ /* 0x040fe200008e0644 */
[----:B------:R-:W-:Y:S01]  /*c02d0*/  IADD3 R44, P1, PT, R44, R2, RZ ;  /* 0x000000022c2c7210 */ /* 0x000fe20007f3e0ff */
[C---:B------:R-:W-:Y:S01]  /*c02e0*/  IMAD.X R47, R5.reuse, 0x1, R75, P5 ;  /* 0x00000001052f7824 */ /* 0x040fe200028e064b */
[----:B------:R-:W-:Y:S02]  /*c02f0*/  SHF.R.S32.HI R4, RZ, 0x1f, R32 ;  /* 0x0000001fff047819 */ /* 0x000fe40000011420 */
[C---:B------:R-:W-:Y:S01]  /*c0300*/  IADD3 R42, P5, PT, R32.reuse, R0, RZ ;  /* 0x00000000202a7210 */ /* 0x040fe20007fbe0ff */
[C---:B------:R-:W-:Y:S01]  /*c0310*/  IMAD.X R49, R5.reuse, 0x1, R69, P6 ;  /* 0x0000000105317824 */ /* 0x040fe200030e0645 */
[C---:B------:R-:W-:Y:S01]  /*c0320*/  IADD3 R40, P6, PT, R32.reuse, R74, RZ ;  /* 0x0000004a20287210 */ /* 0x040fe20007fde0ff */
[----:B------:R-:W-:Y:S01]  /*c0330*/  IMAD.X R45, R5, 0x1, R3, P1 ;  /* 0x00000001052d7824 */ /* 0x000fe200008e0603 */
[----:B------:R-:W-:Y:S01]  /*c0340*/  IADD3 R36, P1, PT, R32, R73, RZ ;  /* 0x0000004920247210 */ /* 0x000fe20007f3e0ff */
[----:B------:R-:W-:Y:S01]  /*c0350*/  IMAD.X R43, R4, 0x1, R68, P5 ;  /* 0x00000001042b7824 */ /* 0x000fe200028e0644 */
[C---:B------:R-:W-:Y:S01]  /*c0360*/  IADD3 R38, P5, PT, R32.reuse, R2, RZ ;  /* 0x0000000220267210 */ /* 0x040fe20007fbe0ff */
[----:B------:R-:W-:-:S02]  /*c0370*/  IMAD.IADD R32, R32, 0x1, R25 ;  /* 0x0000000120207824 */ /* 0x000fc400078e0219 */
[C---:B------:R-:W-:Y:S02]  /*c0380*/  IMAD.X R41, R4.reuse, 0x1, R75, P6 ;  /* 0x0000000104297824 */ /* 0x040fe400030e064b */
[----:B------:R-:W-:Y:S01]  /*c0390*/  IMAD.X R37, R4, 0x1, R69, P1 ;  /* 0x0000000104257824 */ /* 0x000fe200008e0645 */
[----:B------:R-:W-:Y:S01]  /*c03a0*/  IADD3 R34, P6, PT, R32, R0, RZ ;  /* 0x0000000020227210 */ /* 0x000fe20007fde0ff */
[----:B------:R-:W-:Y:S01]  /*c03b0*/  IMAD.X R39, R4, 0x1, R3, P5 ;  /* 0x0000000104277824 */ /* 0x000fe200028e0603 */
[----:B------:R-:W-:Y:S01]  /*c03c0*/  SHF.R.S32.HI R4, RZ, 0x1f, R32 ;  /* 0x0000001fff047819 */ /* 0x000fe20000011420 */
[C---:B------:R-:W-:Y:S01]  /*c03d0*/  IMAD.IADD R24, R32.reuse, 0x1, R25 ;  /* 0x0000000120187824 */ /* 0x040fe200078e0219 */
[C---:B------:R-:W-:Y:S02]  /*c03e0*/  IADD3 R28, P5, PT, R32.reuse, R74, RZ ;  /* 0x0000004a201c7210 */ /* 0x040fe40007fbe0ff */
[----:B------:R-:W-:Y:S01]  /*c03f0*/  IADD3 R30, P1, PT, R32, R73, RZ ;  /* 0x00000049201e7210 */ /* 0x000fe20007f3e0ff */
[----:B------:R-:W-:Y:S01]  /*c0400*/  IMAD.X R35, R4, 0x1, R68, P6 ;  /* 0x0000000104237824 */ /* 0x000fe200030e0644 */
[----:B------:R-:W-:Y:S01]  /*c0410*/  IADD3 R32, P6, PT, R32, R2, RZ ;  /* 0x0000000220207210 */ /* 0x000fe20007fde0ff */
[----:B------:R0:W-:Y:S04]  /*c0420*/  STL.64 [R1+0x10], R12 ;  /* 0x0000100c01007387 */ /* 0x0001e80000100a00 */
[----:B------:R-:W-:Y:S01]  /*c0430*/  STL.64 [R1+0x3718], R92 ;  /* 0x0037185c01007387 */ /* 0x000fe20000100a00 */
[----:B------:R-:W-:Y:S01]  /*c0440*/  IMAD.X R33, R4, 0x1, R3, P6 ;  /* 0x0000000104217824 */ /* 0x000fe200030e0603 */
[----:B------:R-:W-:-:S02]  /*c0450*/  IADD3 R22, P6, PT, R24, R0, RZ ;  /* 0x0000000018167210 */ /* 0x000fc40007fde0ff */
[----:B------:R1:W-:Y:S01]  /*c0460*/  STL.64 [R1], R6 ;  /* 0x0000000601007387 */ /* 0x0003e20000100a00 */
[----:B0-----:R-:W-:-:S03]  /*c0470*/  IMAD.IADD R12, R24, 0x1, R25 ;  /* 0x00000001180c7824 */ /* 0x001fc600078e0219 */
[----:B------:R0:W-:Y:S01]  /*c0480*/  STL.64 [R1+0x3720], R90 ;  /* 0x0037205a01007387 */ /* 0x0001e20000100a00 */
[----:B------:R-:W-:Y:S02]  /*c0490*/  IMAD.X R29, R4, 0x1, R75, P5 ;  /* 0x00000001041d7824 */ /* 0x000fe400028e064b */
[----:B------:R-:W-:Y:S01]  /*c04a0*/  IMAD.IADD R81, R12, 0x1, R25 ;  /* 0x000000010c517824 */ /* 0x000fe200078e0219 */
[----:B-1----:R-:W-:Y:S01]  /*c04b0*/  SHF.R.S32.HI R6, RZ, 0x1f, R24 ;  /* 0x0000001fff067819 */ /* 0x002fe20000011418 */
[----:B------:R-:W-:Y:S01]  /*c04c0*/  STL.64 [R1+0x3728], R88 ;  /* 0x0037285801007387 */ /* 0x000fe20000100a00 */
[----:B------:R-:W-:Y:S01]  /*c04d0*/  IMAD.X R31, R4, 0x1, R69, P1 ;  /* 0x00000001041f7824 */ /* 0x000fe200008e0645 */
[C---:B------:R-:W-:Y:S01]  /*c04e0*/  IADD3 R26, P1, PT, R24.reuse, R74, RZ ;  /* 0x0000004a181a7210 */ /* 0x040fe20007f3e0ff */
[----:B------:R-:W-:Y:S01]  /*c04f0*/  IMAD.IADD R4, R81, 0x1, R25 ;  /* 0x0000000151047824 */ /* 0x000fe200078e0219 */
[----:B------:R-:W-:Y:S01]  /*c0500*/  STL [R1+0x3758], R86 ;  /* 0x0037585601007387 */ /* 0x000fe20000100800 */
[----:B------:R-:W-:Y:S01]  /*c0510*/  IADD3 R14, P5, PT, R24, R73, RZ ;  /* 0x00000049180e7210 */ /* 0x000fe20007fbe0ff */
[----:B------:R-:W-:Y:S01]  /*c0520*/  IMAD.X R23, R6, 0x1, R68, P6 ;  /* 0x0000000106177824 */ /* 0x000fe200030e0644 */
[----:B------:R-:W-:Y:S01]  /*c0530*/  IADD3 R24, P6, PT, R24, R2, RZ ;  /* 0x0000000218187210 */ /* 0x000fe20007fde0ff */
[----:B------:R-:W-:Y:S01]  /*c0540*/  STL [R1+0x3734], R87 ;  /* 0x0037345701007387 */ /* 0x000fe20000100800 */
[----:B0-----:R-:W-:-:S03]  /*c0550*/  IMAD.MOV.U32 R90, RZ, RZ, R10 ;  /* 0x000000ffff5a7224 */ /* 0x001fc600078e000a */
[----:B------:R-:W-:Y:S01]  /*c0560*/  STL.64 [R1+0x3738], R84 ;  /* 0x0037385401007387 */ /* 0x000fe20000100a00 */
[----:B------:R-:W-:-:S03]  /*c0570*/  IMAD.X R15, R6, 0x1, R69, P5 ;  /* 0x00000001060f7824 */ /* 0x000fc600028e0645 */
[----:B------:R0:W-:Y:S01]  /*c0580*/  STL.64 [R1+0x3740], R82 ;  /* 0x0037405201007387 */ /* 0x0001e20000100a00 */
[----:B------:R-:W-:Y:S01]  /*c0590*/  SHF.R.S32.HI R5, RZ, 0x1f, R4 ;  /* 0x0000001fff057819 */ /* 0x000fe20000011404 */
[----:B------:R-:W-:Y:S02]  /*c05a0*/  IMAD.X R25, R6, 0x1, R3, P6 ;  /* 0x0000000106197824 */ /* 0x000fe400030e0603 */
[----:B------:R-:W-:Y:S01]  /*c05b0*/  STL.64 [R1+0x3748], R70 ;  /* 0x0037484601007387 */ /* 0x000fe20000100a00 */
[----:B------:R-:W-:-:S03]  /*c05c0*/  IADD3 R10, P5, PT, R4, R0, RZ ;  /* 0x00000000040a7210 */ /* 0x000fc60007fbe0ff */
[----:B------:R1:W-:Y:S01]  /*c05d0*/  STL.64 [R1+0x3750], R62 ;  /* 0x0037503e01007387 */ /* 0x0003e20000100a00 */
[----:B------:R-:W-:-:S03]  /*c05e0*/  SHF.R.S32.HI R7, RZ, 0x1f, R12 ;  /* 0x0000001fff077819 */ /* 0x000fc6000001140c */
[----:B------:R-:W-:Y:S01]  /*c05f0*/  STL.64 [R1+0x3760], R76 ;  /* 0x0037604c01007387 */ /* 0x000fe20000100a00 */
[----:B0-----:R-:W-:Y:S01]  /*c0600*/  IMAD.MOV.U32 R82, RZ, RZ, R16 ;  /* 0x000000ffff527224 */ /* 0x001fe200078e0010 */
[----:B------:R-:W-:Y:S02]  /*c0610*/  IADD3 R16, P6, PT, R12, R74, RZ ;  /* 0x0000004a0c107210 */ /* 0x000fe40007fde0ff */
[----:B------:R0:W-:Y:S01]  /*c0620*/  STL.64 [R1+0x3768], R64 ;  /* 0x0037684001007387 */ /* 0x0001e20000100a00 */
[----:B------:R-:W-:-:S03]  /*c0630*/  IMAD.MOV.U32 R91, RZ, RZ, R11 ;  /* 0x000000ffff5b7224 */ /* 0x000fc600078e000b */
[----:B------:R-:W-:Y:S01]  /*c0640*/  STL.64 [R1+0x3770], R60 ;  /* 0x0037703c01007387 */ /* 0x000fe20000100a00 */
[----:B------:R-:W-:Y:S01]  /*c0650*/  IMAD.MOV.U32 R83, RZ, RZ, R17 ;  /* 0x000000ffff537224 */ /* 0x000fe200078e0011 */
[----:B-1----:R-:W1:Y:S02]  /*c0660*/  LDC R62, c[0x0][0x39c] ;  /* 0x0000e700ff3e7b82 */ /* 0x002e640000000800 */
[----:B------:R2:W-:Y:S01]  /*c0670*/  STL.64 [R1+0x3778], R58 ;  /* 0x0037783a01007387 */ /* 0x0005e20000100a00 */
[----:B------:R-:W-:-:S03]  /*c0680*/  IMAD.X R11, R5, 0x1, R68, P5 ;  /* 0x00000001050b7824 */ /* 0x000fc600028e0644 */
[----:B------:R-:W-:Y:S01]  /*c0690*/  STL.64 [R1+0x3788], R56 ;  /* 0x0037883801007387 */ /* 0x000fe20000100a00 */
[----:B------:R-:W-:Y:S01]  /*c06a0*/  IMAD.MOV.U32 R70, RZ, RZ, R8 ;  /* 0x000000ffff467224 */ /* 0x000fe200078e0008 */
[----:B0-----:R-:W0:Y:S01]  /*c06b0*/  LDC R64, c[0x0][0x39c] ;  /* 0x0000e700ff407b82 */ /* 0x001e220000000800 */
[----:B------:R-:W-:Y:S01]  /*c06c0*/  IMAD.X R17, R7, 0x1, R75, P6 ;  /* 0x0000000107117824 */ /* 0x000fe200030e064b */
[----:B------:R-:W3:Y:S01]  /*c06d0*/  LDL.LU R66, [R1+0x4f8] ;  /* 0x0004f80001427983 */ /* 0x000ee20000300800 */
[----:B------:R-:W-:-:S03]  /*c06e0*/  IADD3 R8, P6, PT, R4, R74, RZ ;  /* 0x0000004a04087210 */ /* 0x000fc60007fde0ff */
[----:B------:R-:W4:Y:S01]  /*c06f0*/  LDL.LU R67, [R1+0x4cc] ;  /* 0x0004cc0001437983 */ /* 0x000f220000300800 */
[----:B------:R-:W-:Y:S01]  /*c0700*/  IMAD.MOV.U32 R71, RZ, RZ, R9 ;  /* 0x000000ffff477224 */ /* 0x000fe200078e0009 */
[----:B--2---:R-:W2:Y:S02]  /*c0710*/  LDC R58, c[0x0][0x398] ;  /* 0x0000e600ff3a7b82 */ /* 0x004ea40000000800 */
[----:B------:R-:W2:Y:S04]  /*c0720*/  LDL.LU R87, [R1+0x4c8] ;  /* 0x0004c80001577983 */ /* 0x000ea80000300800 */
[----:B------:R1:W-:Y:S01]  /*c0730*/  STL [R1+0x36f8], R10 ;  /* 0x0036f80a01007387 */ /* 0x0003e20000100800 */
[----:B------:R-:W-:Y:S01]  /*c0740*/  IMAD.MOV.U32 R84, RZ, RZ, R20 ;  /* 0x000000ffff547224 */ /* 0x000fe200078e0014 */
[----:B------:R-:W0:Y:S02]  /*c0750*/  LDC R60, c[0x0][0x39c] ;  /* 0x0000e700ff3c7b82 */ /* 0x000e240000000800 */
[----:B-1----:R-:W2:Y:S01]  /*c0760*/  LDL.LU R10, [R1+0x384] ;  /* 0x00038400010a7983 */ /* 0x002ea20000300800 */
[----:B------:R-:W-:-:S05]  /*c0770*/  IMAD.X R27, R6, 0x1, R75, P1 ;  /* 0x00000001061b7824 */ /* 0x000fca00008e064b */
[----:B------:R-:W1:Y:S01]  /*c0780*/  LDC R57, c[0x0][0x398] ;  /* 0x0000e600ff397b82 */ /* 0x000e620000000800 */
[----:B------:R0:W-:Y:S01]  /*c0790*/  STL [R1+0x36f4], R11 ;  /* 0x0036f40b01007387 */ /* 0x0001e20000100800 */
[----:B------:R-:W-:Y:S02]  /*c07a0*/  IMAD.MOV.U32 R85, RZ, RZ, R21 ;  /* 0x000000ffff557224 */ /* 0x000fe400078e0015 */
[----:B------:R-:W-:Y:S02]  /*c07b0*/  IMAD.MOV.U32 R92, RZ, RZ, R18 ;  /* 0x000000ffff5c7224 */ /* 0x000fe400078e0012 */
[----:B------:R-:W-:Y:S02]  /*c07c0*/  IMAD.MOV.U32 R88, RZ, RZ, R78 ;  /* 0x000000ffff587224 */ /* 0x000fe400078e004e */
[----:B------:R-:W1:Y:S01]  /*c07d0*/  LDC R61, c[0x0][0x398] ;  /* 0x0000e600ff3d7b82 */ /* 0x000e620000000800 */
[----:B0-----:R-:W2:Y:S04]  /*c07e0*/  LDL.LU R11, [R1+0x37c] ;  /* 0x00037c00010b7983 */ /* 0x001ea80000300800 */
[----:B------:R0:W-:Y:S01]  /*c07f0*/  STL [R1+0x3700], R8 ;  /* 0x0037000801007387 */ /* 0x0001e20000100800 */
[----:B------:R-:W-:-:S02]  /*c0800*/  VIADD R63, R72, 0x55 ;  /* 0x00000055483f7836 */ /* 0x000fc40000000000 */
[----:B------:R-:W1:Y:S01]  /*c0810*/  LDC R56, c[0x0][0x398] ;  /* 0x0000e600ff387b82 */ /* 0x000e620000000800 */
[----:B0-----:R-:W2:Y:S01]  /*c0820*/  LDL.LU R8, [R1+0x32c] ;  /* 0x00032c0001087983 */ /* 0x001ea20000300800 */
[----:B------:R-:W-:-:S06]  /*c0830*/  IMAD.X R9, R5, 0x1, R75, P6 ;  /* 0x0000000105097824 */ /* 0x000fcc00030e064b */
[----:B------:R-:W0:Y:S01]  /*c0840*/  LDC R59, c[0x0][0x398] ;  /* 0x0000e600ff3b7b82 */ /* 0x000e220000000800 */
[----:B------:R1:W-:Y:S04]  /*c0850*/  STL [R1+0x36fc], R9 ;  /* 0x0036fc0901007387 */ /* 0x0003e80000100800 */
[----:B-1----:R-:W2:Y:S01]  /*c0860*/  LDL.LU R9, [R1+0x358] ;  /* 0x0003580001097983 */ /* 0x002ea20000300800 */
[C---:B------:R-:W-:Y:S02]  /*c0870*/  IADD3 R20, P1, PT, R12.reuse, R0, RZ ;  /* 0x000000000c147210 */ /* 0x040fe40007f3e0ff */
[----:B------:R-:W-:-:S03]  /*c0880*/  IADD3 R18, P5, PT, R12, R73, RZ ;  /* 0x000000490c127210 */ /* 0x000fc60007fbe0ff */
[----:B------:R-:W-:Y:S01]  /*c0890*/  IMAD.X R21, R7, 0x1, R68, P1 ;  /* 0x0000000107157824 */ /* 0x000fe200008e0644 */
[----:B------:R-:W-:-:S05]  /*c08a0*/  IADD3 R12, P1, PT, R12, R2, RZ ;  /* 0x000000020c0c7210 */ /* 0x000fca0007f3e0ff */
[----:B------:R-:W-:Y:S01]  /*c08b0*/  IMAD.X R13, R7, 0x1, R3, P1 ;  /* 0x00000001070d7824 */ /* 0x000fe200008e0603 */
[----:B------:R-:W-:Y:S02]  /*c08c0*/  IADD3 R78, P1, PT, R81, R0, RZ ;  /* 0x00000000514e7210 */ /* 0x000fe40007f3e0ff */
[----:B------:R-:W-:Y:S01]  /*c08d0*/  SHF.R.S32.HI R0, RZ, 0x1f, R81 ;  /* 0x0000001fff007819 */ /* 0x000fe20000011451 */
[----:B------:R-:W-:-:S04]  /*c08e0*/  IMAD.MOV.U32 R89, RZ, RZ, R79 ;  /* 0x000000ffff597224 */ /* 0x000fc800078e004f */
[----:B------:R-:W-:Y:S01]  /*c08f0*/  IMAD.X R79, R0, 0x1, R68, P1 ;  /* 0x00000001004f7824 */ /* 0x000fe200008e0644 */
[----:B------:R-:W-:Y:S02]  /*c0900*/  ISETP.GE.AND P1, PT, R63, R62, PT ;  /* 0x0000003e3f00720c */ /* 0x000fe40003f26270 */
[----:B------:R-:W1:Y:S01]  /*c0910*/  LDC R63, c[0x0][0x398] ;  /* 0x0000e600ff3f7b82 */ /* 0x000e620000000800 */
[----:B------:R-:W-:Y:S02]  /*c0920*/  IMAD.MOV.U32 R93, RZ, RZ, R19 ;  /* 0x000000ffff5d7224 */ /* 0x000fe400078e0013 */
[----:B------:R-:W-:Y:S01]  /*c0930*/  IMAD.X R19, R7, 0x1, R69, P5 ;  /* 0x0000000107137824 */ /* 0x000fe200028e0645 */
[C---:B------:R-:W-:Y:S02]  /*c0940*/  IADD3 R6, P5, PT, R4.reuse, R73, RZ ;  /* 0x0000004904067210 */ /* 0x040fe40007fbe0ff */
[----:B------:R-:W-:-:S03]  /*c0950*/  IADD3 R4, P6, PT, R4, R2, RZ ;  /* 0x0000000204047210 */ /* 0x000fc60007fde0ff */
[----:B------:R-:W-:Y:S01]  /*c0960*/  IMAD.X R7, R5, 0x1, R69, P5 ;  /* 0x0000000105077824 */ /* 0x000fe200028e0645 */
[----:B------:R-:W-:Y:S01]  /*c0970*/  IADD3 R74, P5, PT, R81, R74, RZ ;  /* 0x0000004a514a7210 */ /* 0x000fe20007fbe0ff */
[----:B------:R-:W-:Y:S02]  /*c0980*/  IMAD.MOV.U32 R86, RZ, RZ, R80 ;  /* 0x000000ffff567224 */ /* 0x000fe400078e0050 */
[----:B------:R-:W-:Y:S01]  /*c0990*/  IMAD.X R5, R5, 0x1, R3, P6 ;  /* 0x0000000105057824 */ /* 0x000fe200030e0603 */
[C---:B------:R-:W-:Y:S01]  /*c09a0*/  IADD3 R80, P6, PT, R81.reuse, R73, RZ ;  /* 0x0000004951507210 */ /* 0x040fe20007fde0ff */
[----:B------:R-:W-:Y:S01]  /*c09b0*/  IMAD.X R75, R0, 0x1, R75, P5 ;  /* 0x00000001004b7824 */ /* 0x000fe200028e064b */
[----:B------:R-:W-:Y:S02]  /*c09c0*/  IADD3 R2, P5, PT, R81, R2, RZ ;  /* 0x0000000251027210 */ /* 0x000fe40007fbe0ff */
[----:B------:R-:W-:Y:S01]  /*c09d0*/  PRMT R68, R86, 0x9910, RZ ;  /* 0x0000991056447816 */ /* 0x000fe200000000ff */
[----:B------:R-:W-:-:S02]  /*c09e0*/  IMAD.X R81, R0, 0x1, R69, P6 ;  /* 0x0000000100517824 */ /* 0x000fc400030e0645 */
[----:B------:R-:W-:Y:S02]  /*c09f0*/  IMAD.X R3, R0, 0x1, R3, P5 ;  /* 0x0000000100037824 */ /* 0x000fe400028e0603 */
[----:B------:R-:W-:-:S05]  /*c0a00*/  IMAD.MOV.U32 R0, RZ, RZ, R68 ;  /* 0x000000ffff007224 */ /* 0x000fca00078e0044 */
[----:B------:R-:W-:Y:S01]  /*c0a10*/  SHF.R.S32.HI R0, RZ, 0x8, R0 ;  /* 0x00000008ff007819 */ /* 0x000fe20000011400 */
[----:B------:R-:W-:Y:S01]  /*c0a20*/  IMAD.MOV.U32 R62, RZ, RZ, R88 ;  /* 0x000000ffff3e7224 */ /* 0x000fe200078e0058 */
[----:B---3--:R3:W-:Y:S04]  /*c0a30*/  @P2 STG.E.U8 desc[UR8][R70.64], R66 ;  /* 0x0000004246002986 */ /* 0x0087e8000c101108 */
[----:B----4-:R4:W-:Y:S04]  /*c0a40*/  @P3 STG.E.U8 desc[UR8][R82.64], R67 ;  /* 0x0000004352003986 */ /* 0x0109e8000c101108 */
[----:B--2---:R2:W-:Y:S04]  /*c0a50*/  @P0 STG.E.U8 desc[UR8][R84.64], R87 ;  /* 0x0000005754000986 */ /* 0x0045e8000c101108 */
[----:B---3--:R-:W3:Y:S01]  /*c0a60*/  LDL.LU.64 R70, [R1+0x420] ;  /* 0x0004200001467983 */ /* 0x008ee20000300a00 */
[----:B------:R-:W-:-:S03]  /*c0a70*/  PRMT R69, R66, 0x9910, RZ ;  /* 0x0000991042457816 */ /* 0x000fc600000000ff */
[----:B------:R-:W3:Y:S04]  /*c0a80*/  LDL.LU R66, [R1+0x500] ;  /* 0x0005000001427983 */ /* 0x000ee80000300800 */
[----:B----4-:R-:W4:Y:S04]  /*c0a90*/  LDL.LU.64 R82, [R1+0x418] ;  /* 0x0004180001527983 */ /* 0x010f280000300a00 */
[----:B--2---:R-:W2:Y:S04]  /*c0aa0*/  LDL.LU.64 R84, [R1+0x410] ;  /* 0x0004100001547983 */ /* 0x004ea80000300a00 */
[----:B------:R-:W4:Y:S01]  /*c0ab0*/  LDL.LU R86, [R1+0x554] ;  /* 0x0005540001567983 */ /* 0x000f220000300800 */
[----:B-1----:R-:W-:Y:S01]  /*c0ac0*/  ISETP.LT.AND P6, PT, R8, R63, !P1 ;  /* 0x0000003f0800720c */ /* 0x002fe20004fc1270 */
[----:B------:R-:W-:-:S02]  /*c0ad0*/  IMAD.MOV.U32 R63, RZ, RZ, R89 ;  /* 0x000000ffff3f7224 */ /* 0x000fc400078e0059 */
[----:B------:R-:W1:Y:S10]  /*c0ae0*/  LDC R89, c[0x0][0x398] ;  /* 0x0000e600ff597b82 */ /* 0x000e740000000800 */
[----:B------:R0:W-:Y:S02]  /*c0af0*/  @P6 STG.E.U8 desc[UR8][R90.64], R0 ;  /* 0x000000005a006986 */ /* 0x0001e4000c101108 */
[----:B0-----:R-:W0:Y:S08]  /*c0b00*/  LDC R90, c[0x0][0x398] ;  /* 0x0000e600ff5a7b82 */ /* 0x001e300000000800 */
[----:B------:R-:W0:Y:S01]  /*c0b10*/  LDC R91, c[0x0][0x398] ;  /* 0x0000e600ff5b7b82 */ /* 0x000e220000000800 */
[----:B-1----:R-:W-:-:S02]  /*c0b20*/  ISETP.LT.AND P0, PT, R9, R89, !P1 ;  /* 0x000000590900720c */ /* 0x002fc40004f01270 */
[----:B------:R-:W-:Y:S01]  /*c0b30*/  SHF.R.S32.HI R69, RZ, 0x8, R69 ;  /* 0x00000008ff457819 */ /* 0x000fe20000011445 */
[----:B------:R-:W2:Y:S01]  /*c0b40*/  LDL.LU.64 R88, [R1+0x408] ;  /* 0x0004080001587983 */ /* 0x000ea20000300a00 */
[----:B------:R-:W-:Y:S02]  /*c0b50*/  PRMT R68, R67, 0x9910, RZ ;  /* 0x0000991043447816 */ /* 0x000fe400000000ff */
[----:B0-----:R-:W-:-:S07]  /*c0b60*/  ISETP.LT.AND P2, PT, R10, R90, !P1 ;  /* 0x0000005a0a00720c */ /* 0x001fce0004f41270 */
[----:B------:R0:W-:Y:S01]  /*c0b70*/  @P0 STG.E.U8 desc[UR8][R92.64], R69 ;  /* 0x000000455c000986 */ /* 0x0001e2000c101108 */
[----:B------:R-:W-:-:S03]  /*c0b80*/  ISETP.LT.AND P1, PT, R11, R91, !P1 ;  /* 0x0000005b0b00720c */ /* 0x000fc60004f21270 */
[----:B------:R-:W2:Y:S04]  /*c0b90*/  LDL.LU.64 R90, [R1+0x400] ;  /* 0x00040000015a7983 */ /* 0x000ea80000300a00 */
[----:B------:R-:W2:Y:S04]  /*c0ba0*/  LDL.LU R67, [R1+0x4d0] ;  /* 0x0004d00001437983 */ /* 0x000ea80000300800 */
[----:B------:R-:W2:Y:S04]  /*c0bb0*/  LDL.LU R65, [R1+0x4c4] ;  /* 0x0004c40001417983 */ /* 0x000ea80000300800 */
[----:B0-----:R-:W2:Y:S01]  /*c0bc0*/  LDL.LU.64 R92, [R1+0x3f8] ;  /* 0x0003f800015c7983 */ /* 0x001ea20000300a00 */
[----:B------:R-:W-:Y:S01]  /*c0bd0*/  VIADD R0, R72, 0x56 ;  /* 0x0000005648007836 */ /* 0x000fe20000000000 */
[----:B------:R-:W-:-:S02]  /*c0be0*/  PRMT R73, R87, 0x9910, RZ ;  /* 0x0000991057497816 */ /* 0x000fc400000000ff */
[----:B------:R-:W-:Y:S01]  /*c0bf0*/  SHF.R.S32.HI R68, RZ, 0x8, R68 ;  /* 0x00000008ff447819 */ /* 0x000fe20000011444 */
[----:B------:R-:W2:Y:S01]  /*c0c00*/  LDL.LU.64 R76, [R1+0x3f0] ;  /* 0x0003f000014c7983 */ /* 0x000ea20000300a00 */
[----:B------:R-:W-:Y:S01]  /*c0c10*/  ISETP.GE.AND P0, PT, R0, R64, PT ;  /* 0x000000400000720c */ /* 0x000fe20003f06270 */
[----:B------:R-:W-:Y:S02]  /*c0c20*/  IMAD.MOV.U32 R0, RZ, RZ, R73 ;  /* 0x000000ffff007224 */ /* 0x000fe400078e0049 */
[----:B------:R0:W-:Y:S01]  /*c0c30*/  @P2 STG.E.U8 desc[UR8][R62.64], R68 ;  /* 0x000000443e002986 */ /* 0x0001e2000c101108 */
[----:B------:R-:W-:Y:S01]  /*c0c40*/  ISETP.LT.AND P2, PT, R8, R58, !P0 ;  /* 0x0000003a0800720c */ /* 0x000fe20004741270 */
[----:B------:R-:W1:Y:S01]  /*c0c50*/  LDC R73, c[0x0][0x398] ;  /* 0x0000e600ff497b82 */ /* 0x000e620000000800 */
[----:B------:R-:W-:Y:S02]  /*c0c60*/  SHF.R.S32.HI R0, RZ, 0x8, R0 ;  /* 0x00000008ff007819 */ /* 0x000fe40000011400 */
[----:B------:R-:W-:-:S02]  /*c0c70*/  ISETP.LT.AND P3, PT, R9, R57, !P0 ;  /* 0x000000390900720c */ /* 0x000fc40004761270 */
[----:B------:R-:W-:Y:S02]  /*c0c80*/  ISETP.LT.AND P5, PT, R10, R61, !P0 ;  /* 0x0000003d0a00720c */ /* 0x000fe400047a1270 */
[----:B------:R-:W-:Y:S01]  /*c0c90*/  ISETP.LT.AND P0, PT, R11, R56, !P0 ;  /* 0x000000380b00720c */ /* 0x000fe20004701270 */
[----:B------:R-:W1:Y:S01]  /*c0ca0*/  LDC R57, c[0x0][0x39c] ;  /* 0x0000e700ff397b82 */ /* 0x000e620000000800 */
[----:B0-----:R-:W2:Y:S07]  /*c0cb0*/  LDL.LU.64 R62, [R1+0x3e8] ;  /* 0x0003e800013e7983 */ /* 0x001eae0000300a00 */
[----:B------:R-:W0:Y:S01]  /*c0cc0*/  LDC R58, c[0x0][0x39c] ;  /* 0x0000e700ff3a7b82 */ /* 0x000e220000000800 */
[----:B------:R-:W-:-:S07]  /*c0cd0*/  VIADD R68, R72, 0x58 ;  /* 0x0000005848447836 */ /* 0x000fce0000000000 */
[----:B------:R-:W0:Y:S08]  /*c0ce0*/  LDC R56, c[0x0][0x398] ;  /* 0x0000e600ff387b82 */ /* 0x000e300000000800 */
[----:B------:R-:W0:Y:S01]  /*c0cf0*/  LDC R61, c[0x0][0x398] ;  /* 0x0000e600ff3d7b82 */ /* 0x000e220000000800 */
[----:B---3--:R3:W-:Y:S02]  /*c0d00*/  @P1 STG.E.U8 desc[UR8][R70.64], R0 ;  /* 0x0000000046001986 */ /* 0x0087e4000c101108 */
[----:B---3--:R-:W-:-:S02]  /*c0d10*/  VIADD R0, R72, 0x57 ;  /* 0x0000005748007836 */ /* 0x008fc40000000000 */
[----:B------:R-:W3:Y:S03]  /*c0d20*/  LDL.LU.64 R70, [R1+0x3e0] ;  /* 0x0003e00001467983 */ /* 0x000ee60000300a00 */
[----:B------:R-:W-:Y:S01]  /*c0d30*/  ISETP.GE.AND P1, PT, R0, R60, PT ;  /* 0x0000003c0000720c */ /* 0x000fe20003f26270 */
[----:B----4-:R4:W-:Y:S01]  /*c0d40*/  @P2 STG.E.U8 desc[UR8][R82.64], R86 ;  /* 0x0000005652002986 */ /* 0x0109e2000c101108 */
[----:B------:R-:W-:Y:S01]  /*c0d50*/  PRMT R69, R86, 0x9910, RZ ;  /* 0x0000991056457816 */ /* 0x000fe200000000ff */
[----:B------:R-:W-:Y:S01]  /*c0d60*/  VIADD R0, R72, 0x59 ;  /* 0x0000005948007836 */ /* 0x000fe20000000000 */
[----:B------:R-:W-:Y:S01]  /*c0d70*/  ISETP.LT.AND P2, PT, R8, R59, !P1 ;  /* 0x0000003b0800720c */ /* 0x000fe20004f41270 */
[----:B------:R-:W1:Y:S01]  /*c0d80*/  LDC R60, c[0x0][0x398] ;  /* 0x0000e600ff3c7b82 */ /* 0x000e620000000800 */
[----:B------:R-:W-:Y:S01]  /*c0d90*/  SHF.R.S32.HI R69, RZ, 0x8, R69 ;  /* 0x00000008ff457819 */ /* 0x000fe20000011445 */
[----:B--2---:R-:W-:Y:S04]  /*c0da0*/  @P3 STG.E.U8 desc[UR8][R84.64], R66 ;  /* 0x0000004254003986 */ /* 0x004fe8000c101108 */
[----:B----4-:R-:W2:Y:S01]  /*c0db0*/  LDL.LU.64 R82, [R1+0x3d8] ;  /* 0x0003d80001527983 */ /* 0x010ea20000300a00 */
[----:B0-----:R-:W-:Y:S01]  /*c0dc0*/  ISETP.GE.AND P3, PT, R68, R58, PT ;  /* 0x0000003a4400720c */ /* 0x001fe20003f66270 */
[----:B------:R-:W0:Y:S08]  /*c0dd0*/  LDC R59, c[0x0][0x398] ;  /* 0x0000e600ff3b7b82 */ /* 0x000e300000000800 */
[----:B------:R-:W4:Y:S01]  /*c0de0*/  LDC R58, c[0x0][0x398] ;  /* 0x0000e600ff3a7b82 */ /* 0x000f220000000800 */
[----:B------:R-:W-:Y:S04]  /*c0df0*/  @P5 STG.E.U8 desc[UR8][R88.64], R67 ;  /* 0x0000004358005986 */ /* 0x000fe8000c101108 */
[----:B------:R-:W-:Y:S04]  /*c0e00*/  @P0 STG.E.U8 desc[UR8][R90.64], R65 ;  /* 0x000000415a000986 */ /* 0x000fe8000c101108 */
[----:B------:R0:W-:Y:S01]  /*c0e10*/  @P2 STG.E.U8 desc[UR8][R92.64], R69 ;  /* 0x000000455c002986 */ /* 0x0001e2000c101108 */
[----:B-1----:R-:W-:-:S03]  /*c0e20*/  ISETP.GE.AND P0, PT, R0, R57, PT ;  /* 0x000000390000720c */ /* 0x002fc60003f06270 */
[----:B0-----:R-:W2:Y:S01]  /*c0e30*/  LDL.LU R92, [R1+0x55c] ;  /* 0x00055c00015c7983 */ /* 0x001ea20000300800 */
[----:B------:R-:W-:Y:S01]  /*c0e40*/  PRMT R0, R66, 0x9910, RZ ;  /* 0x0000991042007816 */ /* 0x000fe200000000ff */
[----:B------:R-:W0:Y:S02]  /*c0e50*/  LDC R57, c[0x0][0x398] ;  /* 0x0000e600ff397b82 */ /* 0x000e240000000800 */
[----:B------:R-:W2:Y:S04]  /*c0e60*/  LDL.LU R93, [R1+0x508] ;  /* 0x00050800015d7983 */ /* 0x000ea80000300800 */
[----:B------:R-:W2:Y:S01]  /*c0e70*/  LDL.LU.64 R84, [R1+0x3d0] ;  /* 0x0003d00001547983 */ /* 0x000ea20000300a00 */
[----:B------:R-:W-:-:S03]  /*c0e80*/  PRMT R68, R67, 0x9910, RZ ;  /* 0x0000991043447816 */ /* 0x000fc600000000ff */
[----:B------:R-:W2:Y:S04]  /*c0e90*/  LDL.LU.64 R86, [R1+0x3c8] ;  /* 0x0003c80001567983 */ /* 0x000ea80000300a00 */
[----:B------:R-:W2:Y:S04]  /*c0ea0*/  LDL.LU.64 R88, [R1+0x3c0] ;  /* 0x0003c00001587983 */ /* 0x000ea80000300a00 */
[----:B------:R-:W2:Y:S04]  /*c0eb0*/  LDL.LU.64 R90, [R1+0x3b8] ;  /* 0x0003b800015a7983 */ /* 0x000ea80000300a00 */
[----:B------:R-:W2:Y:S04]  /*c0ec0*/  LDL.LU R66, [R1+0x4d4] ;  /* 0x0004d40001427983 */ /* 0x000ea80000300800 */
[----:B------:R-:W2:Y:S01]  /*c0ed0*/  LDL.LU R67, [R1+0x4c0] ;  /* 0x0004c00001437983 */ /* 0x000ea20000300800 */
[----:B------:R-:W-:-:S02]  /*c0ee0*/  ISETP.LT.AND P2, PT, R9, R73, !P1 ;  /* 0x000000490900720c */ /* 0x000fc40004f41270 */
[----:B------:R-:W-:Y:S01]  /*c0ef0*/  ISETP.LT.AND P5, PT, R10, R56, !P1 ;  /* 0x000000380a00720c */ /* 0x000fe20004fa1270 */
[----:B------:R-:W1:Y:S01]  /*c0f00*/  LDC R73, c[0x0][0x39c] ;  /* 0x0000e700ff497b82 */ /* 0x000e620000000800 */
[----:B------:R-:W-:-:S07]  /*c0f10*/  ISETP.LT.AND P1, PT, R11, R59, !P1 ;  /* 0x0000003b0b00720c */ /* 0x000fce0004f21270 */
[----:B------:R-:W0:Y:S01]  /*c0f20*/  LDC R56, c[0x0][0x398] ;  /* 0x0000e600ff387b82 */ /* 0x000e220000000800 */
[----:B------:R-:W-:-:S07]  /*c0f30*/  SHF.R.S32.HI R0, RZ, 0x8, R0 ;  /* 0x00000008ff007819 */ /* 0x000fce0000011400 */
[----:B------:R-:W1:Y:S01]  /*c0f40*/  LDC R59, c[0x0][0x39c] ;  /* 0x0000e700ff3b7b82 */ /* 0x000e620000000800 */
[----:B------:R-:W-:Y:S01]  /*c0f50*/  PRMT R69, R65, 0x9910, RZ ;  /* 0x0000991041457816 */ /* 0x000fe200000000ff */
[----:B------:R4:W-:Y:S01]  /*c0f60*/  @P2 STG.E.U8 desc[UR8][R76.64], R0 ;  /* 0x000000004c002986 */ /* 0x0009e2000c101108 */
[----:B------:R-:W-:Y:S02]  /*c0f70*/  SHF.R.S32.HI R68, RZ, 0x8, R68 ;  /* 0x00000008ff447819 */ /* 0x000fe40000011444 */
[----:B----4-:R-:W-:-:S03]  /*c0f80*/  ISETP.LT.AND P2, PT, R8, R58, !P3 ;  /* 0x0000003a0800720c */ /* 0x010fc60005f41270 */
[----:B------:R4:W-:Y:S01]  /*c0f90*/  @P5 STG.E.U8 desc[UR8][R62.64], R68 ;  /* 0x000000443e005986 */ /* 0x0009e2000c101108 */
[----:B------:R-:W-:Y:S01]  /*c0fa0*/  ISETP.LT.AND P6, PT, R8, R60, !P0 ;  /* 0x0000003c0800720c */ /* 0x000fe200047c1270 */
[----:B------:R-:W1:Y:S01]  /*c0fb0*/  LDC R58, c[0x0][0x398] ;  /* 0x0000e600ff3a7b82 */ /* 0x000e620000000800 */
[----:B------:R-:W-:Y:S01]  /*c0fc0*/  SHF.R.S32.HI R0, RZ, 0x8, R69 ;  /* 0x00000008ff007819 */ /* 0x000fe20000011445 */
[----:B------:R-:W2:Y:S01]  /*c0fd0*/  LDL.LU.64 R76, [R1+0x3b0] ;  /* 0x0003b000014c7983 */ /* 0x000ea20000300a00 */
[----:B0-----:R-:W-:-:S05]  /*c0fe0*/  ISETP.LT.AND P5, PT, R10, R56, !P3 ;  /* 0x000000380a00720c */ /* 0x001fca0005fa1270 */
[----:B------:R-:W0:Y:S01]  /*c0ff0*/  LDC R69, c[0x0][0x398] ;  /* 0x0000e600ff457b82 */ /* 0x000e220000000800 */
[----:B----4-:R-:W4:Y:S07]  /*c1000*/  LDL.LU.64 R62, [R1+0x3a8] ;  /* 0x0003a800013e7983 */ /* 0x010f2e0000300a00 */
[----:B------:R-:W0:Y:S08]  /*c1010*/  LDC R56, c[0x0][0x398] ;  /* 0x0000e600ff387b82 */ /* 0x000e300000000800 */
[----:B------:R-:W0:Y:S01]  /*c1020*/  LDC R60, c[0x0][0x398] ;  /* 0x0000e600ff3c7b82 */ /* 0x000e220000000800 */
[----:B---3--:R3:W-:Y:S01]  /*c1030*/  @P1 STG.E.U8 desc[UR8][R70.64], R0 ;  /* 0x0000000046001986 */ /* 0x0087e2000c101108 */
[----:B------:R-:W-:-:S02]  /*c1040*/  ISETP.LT.AND P1, PT, R9, R57, !P3 ;  /* 0x000000390900720c */ /* 0x000fc40005f21270 */
[----:B------:R-:W-:-:S04]  /*c1050*/  ISETP.LT.AND P3, PT, R11, R61, !P3 ;  /* 0x0000003d0b00720c */ /* 0x000fc80005f61270 */
[----:B------:R-:W0:Y:S01]  /*c1060*/  LDC R57, c[0x0][0x398] ;  /* 0x0000e600ff397b82 */ /* 0x000e220000000800 */
[----:B---3--:R-:W-:Y:S01]  /*c1070*/  VIADD R0, R72, 0x5a ;  /* 0x0000005a48007836 */ /* 0x008fe20000000000 */
[----:B------:R-:W3:Y:S06]  /*c1080*/  LDL.LU.64 R70, [R1+0x3a0] ;  /* 0x0003a00001467983 */ /* 0x000eec0000300a00 */
[----:B------:R-:W0:Y:S01]  /*c1090*/  LDC R61, c[0x0][0x398] ;  /* 0x0000e600ff3d7b82 */ /* 0x000e220000000800 */
[----:B--2---:R2:W-:Y:S01]  /*c10a0*/  @P2 STG.E.U8 desc[UR8][R82.64], R92 ;  /* 0x0000005c52002986 */ /* 0x0045e2000c101108 */
[----:B-1----:R-:W-:Y:S01]  /*c10b0*/  ISETP.GE.AND P2, PT, R0, R59, PT ;  /* 0x0000003b0000720c */ /* 0x002fe20003f46270 */
[----:B------:R-:W-:Y:S01]  /*c10c0*/  VIADD R0, R72, 0x5b ;  /* 0x0000005b48007836 */ /* 0x000fe20000000000 */
[----:B------:R-:W-:-:S04]  /*c10d0*/  PRMT R68, R92, 0x9910, RZ ;  /* 0x000099105c447816 */ /* 0x000fc800000000ff */
[----:B------:R-:W1:Y:S01]  /*c10e0*/  LDC R59, c[0x0][0x398] ;  /* 0x0000e600ff3b7b82 */ /* 0x000e620000000800 */
[----:B------:R-:W-:Y:S01]  /*c10f0*/  @P1 STG.E.U8 desc[UR8][R84.64], R93 ;  /* 0x0000005d54001986 */ /* 0x000fe2000c101108 */
[----:B------:R-:W-:Y:S02]  /*c1100*/  ISETP.GE.AND P1, PT, R0, R73, PT ;  /* 0x000000490000720c */ /* 0x000fe40003f26270 */
[----:B------:R-:W-:Y:S01]  /*c1110*/  SHF.R.S32.HI R0, RZ, 0x8, R68 ;  /* 0x00000008ff007819 */ /* 0x000fe20000011444 */
[----:B--2---:R-:W2:Y:S03]  /*c1120*/  LDL.LU.64 R82, [R1+0x398] ;  /* 0x0003980001527983 */ /* 0x004ea60000300a00 */
[----:B------:R-:W1:Y:S01]  /*c1130*/  LDC R73, c[0x0][0x398] ;  /* 0x0000e600ff497b82 */ /* 0x000e620000000800 */
[----:B------:R-:W-:Y:S04]  /*c1140*/  @P5 STG.E.U8 desc[UR8][R86.64], R66 ;  /* 0x0000004256005986 */ /* 0x000fe8000c101108 */
[----:B------:R-:W-:Y:S04]  /*c1150*/  @P3 STG.E.U8 desc[UR8][R88.64], R67 ;  /* 0x0000004358003986 */ /* 0x000fe8000c101108 */
[----:B------:R0:W-:Y:S02]  /*c1160*/  @P6 STG.E.U8 desc[UR8][R90.64], R0 ;  /* 0x000000005a006986 */ /* 0x0001e4000c101108 */
[----:B0-----:R-:W-:-:S02]  /*c1170*/  ISETP.LT.AND P3, PT, R9, R69, !P0 ;  /* 0x000000450900720c */ /* 0x001fc40004761270 */
[----:B------:R-:W2:Y:S04]  /*c1180*/  LDL.LU R90, [R1+0x564] ;  /* 0x00056400015a7983 */ /* 0x000ea80000300800 */
[----:B------:R-:W2:Y:S01]  /*c1190*/  LDL.LU R92, [R1+0x510] ;  /* 0x00051000015c7983 */ /* 0x000ea20000300800 */
[----:B------:R-:W-:-:S03]  /*c11a0*/  PRMT R69, R93, 0x9910, RZ ;  /* 0x000099105d457816 */ /* 0x000fc600000000ff */
[----:B------:R-:W2:Y:S01]  /*c11b0*/  LDL.LU.64 R84, [R1+0x390] ;  /* 0x0003900001547983 */ /* 0x000ea20000300a00 */
[----:B------:R-:W-:-:S03]  /*c11c0*/  PRMT R68, R66, 0x9910, RZ ;  /* 0x0000991042447816 */ /* 0x000fc600000000ff */
[----:B------:R-:W2:Y:S01]  /*c11d0*/  LDL.LU R91, [R1+0x4d8] ;  /* 0x0004d800015b7983 */ /* 0x000ea20000300800 */
[----:B------:R-:W-:-:S03]  /*c11e0*/  PRMT R0, R67, 0x9910, RZ ;  /* 0x0000991043007816 */ /* 0x000fc600000000ff */
[----:B------:R-:W2:Y:S04]  /*c11f0*/  LDL.LU R93, [R1+0x4bc] ;  /* 0x0004bc00015d7983 */ /* 0x000ea80000300800 */
[----:B------:R-:W2:Y:S04]  /*c1200*/  LDL.LU.64 R86, [R1+0x388] ;  /* 0x0003880001567983 */ /* 0x000ea80000300a00 */
[----:B------:R-:W2:Y:S04]  /*c1210*/  LDL.LU.64 R88, [R1+0x370] ;  /* 0x0003700001587983 */ /* 0x000ea80000300a00 */
[----:B------:R-:W2:Y:S01]  /*c1220*/  LDL.LU.64 R66, [R1+0x368] ;  /* 0x0003680001427983 */ /* 0x000ea20000300a00 */
[----:B------:R-:W-:-:S02]  /*c1230*/  ISETP.LT.AND P5, PT, R10, R58, !P0 ;  /* 0x0000003a0a00720c */ /* 0x000fc400047a1270 */
[----:B------:R-:W0:Y:S01]  /*c1240*/  LDC R58, c[0x0][0x39c] ;  /* 0x0000e700ff3a7b82 */ /* 0x000e220000000800 */
[----:B------:R-:W-:Y:S02]  /*c1250*/  ISETP.LT.AND P0, PT, R11, R57, !P0 ;  /* 0x000000390b00720c */ /* 0x000fe40004701270 */
[----:B------:R-:W-:Y:S02]  /*c1260*/  SHF.R.S32.HI R69, RZ, 0x8, R69 ;  /* 0x00000008ff457819 */ /* 0x000fe40000011445 */
[----:B------:R-:W-:-:S03]  /*c1270*/  ISETP.LT.AND P6, PT, R8, R56, !P2 ;  /* 0x000000380800720c */ /* 0x000fc600057c1270 */
[----:B------:R-:W0:Y:S01]  /*c1280*/  LDC R57, c[0x0][0x39c] ;  /* 0x0000e700ff397b82 */ /* 0x000e220000000800 */
[----:B------:R-:W-:Y:S02]  /*c1290*/  SHF.R.S32.HI R68, RZ, 0x8, R68 ;  /* 0x00000008ff447819 */ /* 0x000fe40000011444 */
[----:B------:R-:W-:Y:S01]  /*c12a0*/  SHF.R.S32.HI R0, RZ, 0x8, R0 ;  /* 0x00000008ff007819 */ /* 0x000fe20000011400 */
[----:B------:R1:W-:Y:S04]  /*c12b0*/  @P3 STG.E.U8 desc[UR8][R76.64], R69 ;  /* 0x000000454c003986 */ /* 0x0003e8000c101108 */
[----:B----4-:R4:W-:Y:S01]  /*c12c0*/  @P5 STG.E.U8 desc[UR8][R62.64], R68 ;  /* 0x000000443e005986 */ /* 0x0109e2000c101108 */
[----:B------:R-:W-:Y:S01]  /*c12d0*/  ISETP.LT.AND P5, PT, R10, R61, !P2 ;  /* 0x0000003d0a00720c */ /* 0x000fe200057a1270 */
[----:B------:R-:W0:Y:S02]  /*c12e0*/  LDC R56, c[0x0][0x398] ;  /* 0x0000e600ff387b82 */ /* 0x000e240000000800 */
[----:B-1----:R-:W2:Y:S06]  /*c12f0*/  LDL.LU.64 R76, [R1+0x360] ;  /* 0x00036000014c7983 */ /* 0x002eac0000300a00 */
[----:B------:R-:W1:Y:S01]  /*c1300*/  LDC R69, c[0x0][0x398] ;  /* 0x0000e600ff457b82 */ /* 0x000e620000000800 */
[----:B----4-:R-:W4:Y:S07]  /*c1310*/  LDL.LU.64 R62, [R1+0x350] ;  /* 0x00035000013e7983 */ /* 0x010f2e0000300a00 */
[----:B------:R-:W0:Y:S01]  /*c1320*/  LDC R61, c[0x0][0x398] ;  /* 0x0000e600ff3d7b82 */ /* 0x000e220000000800 */
[----:B---3--:R3:W-:Y:S01]  /*c1330*/  @P0 STG.E.U8 desc[UR8][R70.64], R0 ;  /* 0x0000000046000986 */ /* 0x0087e2000c101108 */
[----:B------:R-:W-:-:S02]  /*c1340*/  ISETP.LT.AND P0, PT, R9, R73, !P2 ;  /* 0x000000490900720c */ /* 0x000fc40005701270 */
[----:B------:R-:W-:-:S04]  /*c1350*/  ISETP.LT.AND P2, PT, R11, R60, !P2 ;  /* 0x0000003c0b00720c */ /* 0x000fc80005741270 */
[----:B------:R-:W1:Y:S01]  /*c1360*/  LDC R73, c[0x0][0x398] ;  /* 0x0000e600ff497b82 */ /* 0x000e620000000800 */
[----:B---3--:R-:W-:Y:S01]  /*c1370*/  VIADD R0, R72, 0x5c ;  /* 0x0000005c48007836 */ /* 0x008fe20000000000 */
[----:B------:R-:W3:Y:S06]  /*c1380*/  LDL.LU.64 R70, [R1+0x348] ;  /* 0x0003480001467983 */ /* 0x000eec0000300a00 */
[----:B------:R-:W1:Y:S01]  /*c1390*/  LDC R60, c[0x0][0x398] ;  /* 0x0000e600ff3c7b82 */ /* 0x000e620000000800 */
[----:B0-----:R-:W-:Y:S01]  /*c13a0*/  ISETP.GE.AND P3, PT, R0, R58, PT ;  /* 0x0000003a0000720c */ /* 0x001fe20003f66270 */
[----:B------:R-:W-:-:S06]  /*c13b0*/  VIADD R0, R72, 0x5d ;  /* 0x0000005d48007836 */ /* 0x000fcc0000000000 */
[----:B------:R-:W0:Y:S01]  /*c13c0*/  LDC R58, c[0x0][0x398] ;  /* 0x0000e600ff3a7b82 */ /* 0x000e220000000800 */
[----:B--2---:R2:W-:Y:S01]  /*c13d0*/  @P6 STG.E.U8 desc[UR8][R82.64], R90 ;  /* 0x0000005a52006986 */ /* 0x0045e2000c101108 */
[----:B------:R-:W-:Y:S02]  /*c13e0*/  ISETP.LT.AND P6, PT, R8, R59, !P1 ;  /* 0x0000003b0800720c */ /* 0x000fe40004fc1270 */
[----:B------:R-:W-:-:S04]  /*c13f0*/  PRMT R68, R90, 0x9910, RZ ;  /* 0x000099105a447816 */ /* 0x000fc800000000ff */
[----:B------:R-:W0:Y:S01]  /*c1400*/  LDC R59, c[0x0][0x39c] ;  /* 0x0000e700ff3b7b82 */ /* 0x000e220000000800 */
[----:B------:R-:W-:Y:S01]  /*c1410*/  @P0 STG.E.U8 desc[UR8][R84.64], R92 ;  /* 0x0000005c54000986 */ /* 0x000fe2000c101108 */
[----:B------:R-:W-:Y:S02]  /*c1420*/  ISETP.GE.AND P0, PT, R0, R57, PT ;  /* 0x000000390000720c */ /* 0x000fe40003f06270 */
[----:B------:R-:W-:Y:S01]  /*c1430*/  SHF.R.S32.HI R0, RZ, 0x8, R68 ;  /* 0x00000008ff007819 */ /* 0x000fe20000011444 */
[----:B--2---:R-:W2:Y:S04]  /*c1440*/  LDL.LU.64 R82, [R1+0x340] ;  /* 0x0003400001527983 */ /* 0x004ea80000300a00 */
[----:B------:R-:W-:Y:S01]  /*c1450*/  @P5 STG.E.U8 desc[UR8][R86.64], R91 ;  /* 0x0000005b56005986 */ /* 0x000fe2000c101108 */
[----:B------:R-:W0:Y:S03]  /*c1460*/  LDC R57, c[0x0][0x398] ;  /* 0x0000e600ff397b82 */ /* 0x000e260000000800 */
[----:B------:R-:W-:Y:S04]  /*c1470*/  @P2 STG.E.U8 desc[UR8][R88.64], R93 ;  /* 0x0000005d58002986 */ /* 0x000fe8000c101108 */
[----:B------:R1:W-:Y:S02]  /*c1480*/  @P6 STG.E.U8 desc[UR8][R66.64], R0 ;  /* 0x0000000042006986 */ /* 0x0003e4000c101108 */
[----:B-1----:R-:W-:-:S02]  /*c1490*/  ISETP.LT.AND P2, PT, R9, R69, !P1 ;  /* 0x000000450900720c */ /* 0x002fc40004f41270 */
[----:B------:R-:W2:Y:S04]  /*c14a0*/  LDL.LU R66, [R1+0x56c] ;  /* 0x00056c0001427983 */ /* 0x000ea80000300800 */
[----:B------:R-:W2:Y:S04]  /*c14b0*/  LDL.LU R67, [R1+0x518] ;  /* 0x0005180001437983 */ /* 0x000ea80000300800 */
[----:B------:R-:W2:Y:S01]  /*c14c0*/  LDL.LU.64 R84, [R1+0x338] ;  /* 0x0003380001547983 */ /* 0x000ea20000300a00 */
[----:B------:R-:W-:-:S03]  /*c14d0*/  PRMT R69, R92, 0x9910, RZ ;  /* 0x000099105c457816 */ /* 0x000fc600000000ff */
[----:B------:R-:W2:Y:S01]  /*c14e0*/  LDL.LU R92, [R1+0x4dc] ;  /* 0x0004dc00015c7983 */ /* 0x000ea20000300800 */
[----:B------:R-:W-:-:S03]  /*c14f0*/  PRMT R68, R91, 0x9910, RZ ;  /* 0x000099105b447816 */ /* 0x000fc600000000ff */
[----:B------:R-:W2:Y:S04]  /*c1500*/  LDL.LU.64 R86, [R1+0x330] ;  /* 0x0003300001567983 */ /* 0x000ea80000300a00 */
[----:B------:R-:W2:Y:S04]  /*c1510*/  LDL.LU.64 R88, [R1+0x320] ;  /* 0x0003200001587983 */ /* 0x000ea80000300a00 */
[----:B------:R-:W2:Y:S04]  /*c1520*/  LDL.LU R65, [R1+0x4b8] ;  /* 0x0004b80001417983 */ /* 0x000ea80000300800 */
[----:B------:R-:W2:Y:S01]  /*c1530*/  LDL.LU.64 R90, [R1+0x318] ;  /* 0x00031800015a7983 */ /* 0x000ea20000300a00 */
[----:B------:R-:W-:-:S02]  /*c1540*/  ISETP.LT.AND P5, PT, R10, R56, !P1 ;  /* 0x000000380a00720c */ /* 0x000fc40004fa1270 */
[----:B------:R-:W-:Y:S01]  /*c1550*/  ISETP.LT.AND P1, PT, R11, R73, !P1 ;  /* 0x000000490b00720c */ /* 0x000fe20004f21270 */
[----:B------:R-:W1:Y:S01]  /*c1560*/  LDC R56, c[0x0][0x398] ;  /* 0x0000e600ff387b82 */ /* 0x000e620000000800 */
[----:B------:R-:W-:Y:S02]  /*c1570*/  PRMT R0, R93, 0x9910, RZ ;  /* 0x000099105d007816 */ /* 0x000fe400000000ff */
[----:B------:R-:W-:Y:S02]  /*c1580*/  SHF.R.S32.HI R69, RZ, 0x8, R69 ;  /* 0x00000008ff457819 */ /* 0x000fe40000011445 */
[----:B------:R-:W-:-:S03]  /*c1590*/  SHF.R.S32.HI R68, RZ, 0x8, R68 ;  /* 0x00000008ff447819 */ /* 0x000fc60000011444 */
[----:B------:R-:W1:Y:S01]  /*c15a0*/  LDC R73, c[0x0][0x39c] ;  /* 0x0000e700ff497b82 */ /* 0x000e620000000800 */
[----:B------:R-:W-:Y:S01]  /*c15b0*/  SHF.R.S32.HI R0, RZ, 0x8, R0 ;  /* 0x00000008ff007819 */ /* 0x000fe20000011400 */
[----:B------:R0:W-:Y:S01]  /*c15c0*/  @P2 STG.E.U8 desc[UR8][R76.64], R69 ;  /* 0x000000454c002986 */ /* 0x0001e2000c101108 */
[----:B------:R-:W-:-:S03]  /*c15d0*/  ISETP.LT.AND P6, PT, R8, R61, !P3 ;  /* 0x0000003d0800720c */ /* 0x000fc60005fc1270 */
[----:B----4-:R4:W-:Y:S01]  /*c15e0*/  @P5 STG.E.U8 desc[UR8][R62.64], R68 ;  /* 0x000000443e005986 */ /* 0x0109e2000c101108 */
[----:B0-----:R-:W-:Y:S01]  /*c15f0*/  ISETP.LT.AND P5, PT, R10, R57, !P3 ;  /* 0x000000390a00720c */ /* 0x001fe20005fa1270 */
[----:B------:R-:W0:Y:S02]  /*c1600*/  LDC R61, c[0x0][0x398] ;  /* 0x0000e600ff3d7b82 */ /* 0x000e240000000800 */
[----:B------:R-:W2:Y:S06]  /*c1610*/  LDL.LU.64 R76, [R1+0x310] ;  /* 0x00031000014c7983 */ /* 0x000eac0000300a00 */
[----:B------:R-:W0:Y:S01]  /*c1620*/  LDC R69, c[0x0][0x398] ;  /* 0x0000e600ff457b82 */ /* 0x000e220000000800 */
[----:B----4-:R-:W4:Y:S07]  /*c1630*/  LDL.LU.64 R62, [R1+0x308] ;  /* 0x00030800013e7983 */ /* 0x010f2e0000300a00 */
        /* <DEDUP_REMOVED lines=8> */
[----:B------:R-:W-:Y:S01]  /*c16c0*/  ISETP.GE.AND P2, PT, R0, R59, PT ;  /* 0x0000003b0000720c */ /* 0x000fe20003f46270 */
[----:B------:R-:W-:-:S06]  /*c16d0*/  VIADD R0, R72, 0x5f ;  /* 0x0000005f48007836 */ /* 0x000fcc0000000000 */
[----:B------:R-:W0:Y:S01]  /*c16e0*/  LDC R59, c[0x0][0x39c] ;  /* 0x0000e700ff3b7b82 */ /* 0x000e220000000800 */
[----:B--2---:R-:W-:Y:S01]  /*c16f0*/  PRMT R68, R66, 0x9910, RZ ;  /* 0x0000991042447816 */ /* 0x004fe200000000ff */
[----:B------:R2:W-:Y:S01]  /*c1700*/  @P6 STG.E.U8 desc[UR8][R82.64], R66 ;  /* 0x0000004252006986 */ /* 0x0005e2000c101108 */
[----:B-1----:R-:W-:-:S05]  /*c1710*/  ISETP.LT.AND P6, PT, R8, R56, !P0 ;  /* 0x000000380800720c */ /* 0x002fca00047c1270 */
[----:B------:R-:W1:Y:S01]  /*c1720*/  LDC R56, c[0x0][0x398] ;  /* 0x0000e600ff387b82 */ /* 0x000e620000000800 */
[----:B------:R0:W-:Y:S01]  /*c1730*/  @P1 STG.E.U8 desc[UR8][R84.64], R67 ;  /* 0x0000004354001986 */ /* 0x0001e2000c101108 */
[----:B------:R-:W-:Y:S01]  /*c1740*/  ISETP.GE.AND P1, PT, R0, R73, PT ;  /* 0x000000490000720c */ /* 0x000fe20003f26270 */
[----:B------:R-:W-:-:S05]  /*c1750*/  IMAD.MOV.U32 R0, RZ, RZ, R68 ;  /* 0x000000ffff007224 */ /* 0x000fca00078e0044 */
[----:B------:R-:W1:Y:S01]  /*c1760*/  LDC R73, c[0x0][0x398] ;  /* 0x0000e600ff497b82 */ /* 0x000e620000000800 */
[----:B--2---:R-:W2:Y:S01]  /*c1770*/  LDL.LU.64 R82, [R1+0x2f8] ;  /* 0x0002f80001527983 */ /* 0x004ea20000300a00 */
[----:B------:R-:W-:-:S03]  /*c1780*/  SHF.R.S32.HI R0, RZ, 0x8, R0 ;  /* 0x00000008ff007819 */ /* 0x000fc60000011400 */
[----:B------:R-:W-:Y:S04]  /*c1790*/  @P5 STG.E.U8 desc[UR8][R86.64], R92 ;  /* 0x0000005c56005986 */ /* 0x000fe8000c101108 */
[----:B------:R-:W2:Y:S04]  /*c17a0*/  LDL.LU R93, [R1+0x574] ;  /* 0x00057400015d7983 */ /* 0x000ea80000300800 */
[----:B------:R-:W-:Y:S04]  /*c17b0*/  @P3 STG.E.U8 desc[UR8][R88.64], R65 ;  /* 0x0000004158003986 */ /* 0x000fe8000c101108 */
[----:B0-----:R-:W2:Y:S04]  /*c17c0*/  LDL.LU.64 R84, [R1+0x2f0] ;  /* 0x0002f00001547983 */ /* 0x001ea80000300a00 */
[----:B------:R0:W-:Y:S04]  /*c17d0*/  @P6 STG.E.U8 desc[UR8][R90.64], R0 ;  /* 0x000000005a006986 */ /* 0x0001e8000c101108 */
[----:B------:R-:W2:Y:S01]  /*c17e0*/  LDL.LU R66, [R1+0x520] ;  /* 0x0005200001427983 */ /* 0x000ea20000300800 */
[----:B0-----:R-:W-:-:S03]  /*c17f0*/  PRMT R0, R67, 0x9910, RZ ;  /* 0x0000991043007816 */ /* 0x001fc600000000ff */
[----:B------:R-:W2:Y:S04]  /*c1800*/  LDL.LU R67, [R1+0x4e0] ;  /* 0x0004e00001437983 */ /* 0x000ea80000300800 */
[----:B------:R-:W2:Y:S01]  /*c1810*/  LDL.LU.64 R86, [R1+0x2e8] ;  /* 0x0002e80001567983 */ /* 0x000ea20000300a00 */
[----:B------:R-:W-:-:S03]  /*c1820*/  PRMT R68, R92, 0x9910, RZ ;  /* 0x000099105c447816 */ /* 0x000fc600000000ff */
[----:B------:R-:W2:Y:S04]  /*c1830*/  LDL.LU.64 R88, [R1+0x2e0] ;  /* 0x0002e00001587983 */ /* 0x000ea80000300a00 */
[----:B------:R-:W2:Y:S04]  /*c1840*/  LDL.LU R92, [R1+0x4b4] ;  /* 0x0004b400015c7983 */ /* 0x000ea80000300800 */
[----:B------:R-:W2:Y:S01]  /*c1850*/  LDL.LU.64 R90, [R1+0x2d8] ;  /* 0x0002d800015a7983 */ /* 0x000ea20000300a00 */
[----:B------:R-:W-:Y:S02]  /*c1860*/  ISETP.LT.AND P6, PT, R9, R69, !P0 ;  /* 0x000000450900720c */ /* 0x000fe400047c1270 */
[----:B------:R-:W-:-:S02]  /*c1870*/  ISETP.LT.AND P5, PT, R10, R57, !P0 ;  /* 0x000000390a00720c */ /* 0x000fc400047a1270 */
[----:B-1----:R-:W-:Y:S01]  /*c1880*/  ISETP.LT.AND P3, PT, R11, R56, !P0 ;  /* 0x000000380b00720c */ /* 0x002fe20004761270 */
[----:B------:R-:W0:Y:S01]  /*c1890*/  LDC R57, c[0x0][0x398] ;  /* 0x0000e600ff397b82 */ /* 0x000e220000000800 */
[----:B------:R-:W-:Y:S02]  /*c18a0*/  SHF.R.S32.HI R0, RZ, 0x8, R0 ;  /* 0x00000008ff007819 */ /* 0x000fe40000011400 */
[----:B------:R-:W-:-:S05]  /*c18b0*/  PRMT R69, R65, 0x9910, RZ ;  /* 0x0000991041457816 */ /* 0x000fca00000000ff */
[----:B------:R-:W1:Y:S01]  /*c18c0*/  LDC R56, c[0x0][0x39c] ;  /* 0x0000e700ff387b82 */ /* 0x000e620000000800 */
[----:B------:R4:W-:Y:S01]  /*c18d0*/  @P6 STG.E.U8 desc[UR8][R76.64], R0 ;  /* 0x000000004c006986 */ /* 0x0009e2000c101108 */
[----:B------:R-:W-:Y:S02]  /*c18e0*/  ISETP.LT.AND P6, PT, R8, R61, !P2 ;  /* 0x0000003d0800720c */ /* 0x000fe400057c1270 */
[----:B------:R-:W-:Y:S01]  /*c18f0*/  ISETP.LT.AND P0, PT, R9, R73, !P2 ;  /* 0x000000490900720c */ /* 0x000fe20005701270 */
[----:B------:R-:W2:Y:S03]  /*c1900*/  LDL.LU.64 R64, [R1+0x2d0] ;  /* 0x0002d00001407983 */ /* 0x000ea60000300a00 */
[----:B------:R-:W0:Y:S01]  /*c1910*/  LDC R73, c[0x0][0x398] ;  /* 0x0000e600ff497b82 */ /* 0x000e220000000800 */
[----:B----4-:R-:W-:Y:S01]  /*c1920*/  SHF.R.S32.HI R0, RZ, 0x8, R68 ;  /* 0x00000008ff007819 */ /* 0x010fe20000011444 */
[----:B------:R-:W-:Y:S01]  /*c1930*/  IMAD.MOV.U32 R68, RZ, RZ, R69 ;  /* 0x000000ffff447224 */ /* 0x000fe200078e0045 */
[----:B------:R-:W4:Y:S05]  /*c1940*/  LDL.LU.64 R76, [R1+0x2c8] ;  /* 0x0002c800014c7983 */ /* 0x000f2a0000300a00 */
[----:B------:R-:W0:Y:S01]  /*c1950*/  LDC R69, c[0x0][0x398] ;  /* 0x0000e600ff457b82 */ /* 0x000e220000000800 */
[----:B------:R3:W-:Y:S01]  /*c1960*/  @P5 STG.E.U8 desc[UR8][R62.64], R0 ;  /* 0x000000003e005986 */ /* 0x0007e2000c101108 */
[----:B------:R-:W-:-:S02]  /*c1970*/  SHF.R.S32.HI R68, RZ, 0x8, R68 ;  /* 0x00000008ff447819 */ /* 0x000fc40000011444 */
[----:B------:R-:W-:-:S04]  /*c1980*/  ISETP.LT.AND P5, PT, R10, R60, !P2 ;  /* 0x0000003c0a00720c */ /* 0x000fc800057a1270 */
[----:B------:R-:W0:Y:S01]  /*c1990*/  LDC R61, c[0x0][0x398] ;  /* 0x0000e600ff3d7b82 */ /* 0x000e220000000800 */
[----:B---3--:R-:W-:Y:S01]  /*c19a0*/  VIADD R0, R72, 0x60 ;  /* 0x0000006048007836 */ /* 0x008fe20000000000 */
[----:B------:R-:W3:Y:S01]  /*c19b0*/  LDL.LU.64 R62, [R1+0x2c0] ;  /* 0x0002c000013e7983 */ /* 0x000ee20000300a00 */
[----:B------:R-:W-:-:S05]  /*c19c0*/  ISETP.LT.AND P2, PT, R11, R58, !P2 ;  /* 0x0000003a0b00720c */ /* 0x000fca0005741270 */
[----:B------:R-:W0:Y:S08]  /*c19d0*/  LDC R60, c[0x0][0x398] ;  /* 0x0000e600ff3c7b82 */ /* 0x000e300000000800 */
[----:B------:R-:W0:Y:S01]  /*c19e0*/  LDC R58, c[0x0][0x398] ;  /* 0x0000e600ff3a7b82 */ /* 0x000e220000000800 */
[----:B------:R1:W-:Y:S01]  /*c19f0*/  @P3 STG.E.U8 desc[UR8][R70.64], R68 ;  /* 0x0000004446003986 */ /* 0x0003e2000c101108 */
[----:B------:R-:W-:Y:S01]  /*c1a00*/  ISETP.GE.AND P3, PT, R0, R59, PT ;  /* 0x0000003b0000720c */ /* 0x000fe20003f66270 */
[----:B------:R-:W-:-:S05]  /*c1a10*/  VIADD R0, R72, 0x61 ;  /* 0x0000006148007836 */ /* 0x000fca0000000000 */
[----:B------:R-:W0:Y:S01]  /*c1a20*/  LDC R59, c[0x0][0x398] ;  /* 0x0000e600ff3b7b82 */ /* 0x000e220000000800 */
[----:B-1----:R-:W3:Y:S01]  /*c1a30*/  LDL.LU.64 R70, [R1+0x2b8] ;  /* 0x0002b80001467983 */ /* 0x002ee20000300a00 */
[----:B--2---:R-:W-:-:S03]  /*c1a40*/  PRMT R68, R93, 0x9910, RZ ;  /* 0x000099105d447816 */ /* 0x004fc600000000ff */
[----:B------:R-:W-:Y:S01]  /*c1a50*/  @P6 STG.E.U8 desc[UR8][R82.64], R93 ;  /* 0x0000005d52006986 */ /* 0x000fe2000c101108 */
[----:B0-----:R-:W-:Y:S02]  /*c1a60*/  ISETP.LT.AND P6, PT, R8, R57, !P1 ;  /* 0x000000390800720c */ /* 0x001fe40004fc1270 */
[----:B------:R-:W0:Y:S01]  /*c1a70*/  LDC R57, c[0x0][0x398] ;  /* 0x0000e600ff397b82 */ /* 0x000e220000000800 */
[----:B------:R-:W-:Y:S01]  /*c1a80*/  @P0 STG.E.U8 desc[UR8][R84.64], R66 ;  /* 0x0000004254000986 */ /* 0x000fe2000c101108 */
[----:B------:R-:W-:Y:S02]  /*c1a90*/  ISETP.GE.AND P0, PT, R0, R56, PT ;  /* 0x000000380000720c */ /* 0x000fe40003f06270 */
[----:B------:R-:W-:-:S04]  /*c1aa0*/  SHF.R.S32.HI R0, RZ, 0x8, R68 ;  /* 0x00000008ff007819 */ /* 0x000fc80000011444 */
[----:B------:R-:W1:Y:S01]  /*c1ab0*/  LDC R56, c[0x0][0x398] ;  /* 0x0000e600ff387b82 */ /* 0x000e620000000800 */
[----:B------:R-:W-:Y:S01]  /*c1ac0*/  PRMT R68, R67, 0x9910, RZ ;  /* 0x0000991043447816 */ /* 0x000fe200000000ff */
[----:B------:R2:W-:Y:S04]  /*c1ad0*/  @P5 STG.E.U8 desc[UR8][R86.64], R67 ;  /* 0x0000004356005986 */ /* 0x0005e8000c101108 */
[----:B--2---:R-:W2:Y:S04]  /*c1ae0*/  LDL.LU R67, [R1+0x57c] ;  /* 0x00057c0001437983 */ /* 0x004ea80000300800 */
[----:B------:R-:W2:Y:S04]  /*c1af0*/  LDL.LU R93, [R1+0x528] ;  /* 0x00052800015d7983 */ /* 0x000ea80000300800 */
[----:B------:R-:W2:Y:S04]  /*c1b00*/  LDL.LU.64 R82, [R1+0x2b0] ;  /* 0x0002b00001527983 */ /* 0x000ea80000300a00 */
[----:B------:R0:W-:Y:S04]  /*c1b10*/  @P2 STG.E.U8 desc[UR8][R88.64], R92 ;  /* 0x0000005c58002986 */ /* 0x0001e8000c101108 */
[----:B------:R-:W2:Y:S04]  /*c1b20*/  LDL.LU.64 R84, [R1+0x2a8] ;  /* 0x0002a80001547983 */ /* 0x000ea80000300a00 */
[----:B------:R1:W-:Y:S04]  /*c1b30*/  @P6 STG.E.U8 desc[UR8][R90.64], R0 ;  /* 0x000000005a006986 */ /* 0x0003e8000c101108 */
[----:B------:R-:W2:Y:S04]  /*c1b40*/  LDL.LU.64 R86, [R1+0x2a0] ;  /* 0x0002a00001567983 */ /* 0x000ea80000300a00 */
[----:B0-----:R-:W2:Y:S01]  /*c1b50*/  LDL.LU.64 R88, [R1+0x298] ;  /* 0x0002980001587983 */ /* 0x001ea20000300a00 */
[----:B-1----:R-:W-:-:S03]  /*c1b60*/  PRMT R0, R66, 0x9910, RZ ;  /* 0x0000991042007816 */ /* 0x002fc600000000ff */
[----:B------:R-:W2:Y:S04]  /*c1b70*/  LDL.LU R66, [R1+0x4e4] ;  /* 0x0004e40001427983 */ /* 0x000ea80000300800 */
[----:B------:R-:W2:Y:S01]  /*c1b80*/  LDL.LU R91, [R1+0x4b0] ;  /* 0x0004b000015b7983 */ /* 0x000ea20000300800 */
[----:B------:R-:W-:Y:S02]  /*c1b90*/  ISETP.LT.AND P2, PT, R9, R73, !P1 ;  /* 0x000000490900720c */ /* 0x000fe40004f41270 */
[----:B------:R-:W-:Y:S01]  /*c1ba0*/  ISETP.LT.AND P5, PT, R10, R69, !P1 ;  /* 0x000000450a00720c */ /* 0x000fe20004fa1270 */
[----:B------:R-:W0:Y:S01]  /*c1bb0*/  LDC R73, c[0x0][0x39c] ;  /* 0x0000e700ff497b82 */ /* 0x000e220000000800 */
[----:B------:R-:W-:Y:S02]  /*c1bc0*/  ISETP.LT.AND P1, PT, R11, R59, !P1 ;  /* 0x0000003b0b00720c */ /* 0x000fe40004f21270 */
[----:B------:R-:W-:-:S02]  /*c1bd0*/  SHF.R.S32.HI R0, RZ, 0x8, R0 ;  /* 0x00000008ff007819 */ /* 0x000fc40000011400 */
[----:B------:R-:W-:-:S03]  /*c1be0*/  PRMT R69, R92, 0x9910, RZ ;  /* 0x000099105c457816 */ /* 0x000fc600000000ff */
[----:B------:R-:W1:Y:S01]  /*c1bf0*/  LDC R59, c[0x0][0x39c] ;  /* 0x0000e700ff3b7b82 */ /* 0x000e620000000800 */
[----:B------:R-:W-:Y:S01]  /*c1c00*/  SHF.R.S32.HI R68, RZ, 0x8, R68 ;  /* 0x00000008ff447819 */ /* 0x000fe20000011444 */
[----:B------:R3:W-:Y:S01]  /*c1c10*/  @P2 STG.E.U8 desc[UR8][R64.64], R0 ;  /* 0x0000000040002986 */ /* 0x0007e2000c101108 */
[----:B------:R-:W-:-:S03]  /*c1c20*/  ISETP.LT.AND P2, PT, R8, R58, !P3 ;  /* 0x0000003a0800720c */ /* 0x000fc60005f41270 */
[----:B----4-:R4:W-:Y:S01]  /*c1c30*/  @P5 STG.E.U8 desc[UR8][R76.64], R68 ;  /* 0x000000444c005986 */ /* 0x0109e2000c101108 */
[----:B---3--:R-:W-:Y:S01]  /*c1c40*/  SHF.R.S32.HI R0, RZ, 0x8, R69 ;  /* 0x00000008ff007819 */ /* 0x008fe20000011445 */
[----:B------:R-:W3:Y:S02]  /*c1c50*/  LDC R58, c[0x0][0x398] ;  /* 0x0000e600ff3a7b82 */ /* 0x000ee40000000800 */
[----:B----4-:R-:W4:Y:S04]  /*c1c60*/  LDL.LU.64 R76, [R1+0x290] ;  /* 0x00029000014c7983 */ /* 0x010f280000300a00 */
[----:B------:R0:W-:Y:S02]  /*c1c70*/  @P1 STG.E.U8 desc[UR8][R62.64], R0 ;  /* 0x000000003e001986 */ /* 0x0001e4000c101108 */
[----:B------:R-:W1:Y:S01]  /*c1c80*/  LDC R69, c[0x0][0x398] ;  /* 0x0000e600ff457b82 */ /* 0x000e620000000800 */
[----:B------:R-:W-:-:S02]  /*c1c90*/  ISETP.LT.AND P1, PT, R9, R57, !P3 ;  /* 0x000000390900720c */ /* 0x000fc40005f21270 */
[----:B------:R-:W-:Y:S02]  /*c1ca0*/  ISETP.LT.AND P5, PT, R10, R56, !P3 ;  /* 0x000000380a00720c */ /* 0x000fe40005fa1270 */
[----:B------:R-:W-:Y:S02]  /*c1cb0*/  ISETP.LT.AND P3, PT, R11, R61, !P3 ;  /* 0x0000003d0b00720c */ /* 0x000fe40005f61270 */
[----:B------:R-:W-:Y:S01]  /*c1cc0*/  ISETP.LT.AND P6, PT, R8, R60, !P0 ;  /* 0x0000003c0800720c */ /* 0x000fe200047c1270 */
[----:B------:R-:W1:Y:S01]  /*c1cd0*/  LDC R57, c[0x0][0x398] ;  /* 0x0000e600ff397b82 */ /* 0x000e620000000800 */
[----:B0-----:R-:W4:Y:S01]  /*c1ce0*/  LDL.LU.64 R62, [R1+0x288] ;  /* 0x00028800013e7983 */ /* 0x001f220000300a00 */
[----:B------:R-:W-:-:S06]  /*c1cf0*/  VIADD R0, R72, 0x62 ;  /* 0x0000006248007836 */ /* 0x000fcc0000000000 */
[----:B------:R-:W0:Y:S08]  /*c1d00*/  LDC R56, c[0x0][0x398] ;  /* 0x0000e600ff387b82 */ /* 0x000e300000000800 */
[----:B------:R-:W0:Y:S08]  /*c1d10*/  LDC R61, c[0x0][0x398] ;  /* 0x0000e600ff3d7b82 */ /* 0x000e300000000800 */
[----:B------:R-:W0:Y:S08]  /*c1d20*/  LDC R60, c[0x0][0x398] ;  /* 0x0000e600ff3c7b82 */ /* 0x000e300000000800 */
[----:B------:R-:W0:Y:S01]  /*c1d30*/  LDC R64, c[0x0][0x398] ;  /* 0x0000e600ff407b82 */ /* 0x000e220000000800 */
[----:B--2---:R2:W-:Y:S01]  /*c1d40*/  @P2 STG.E.U8 desc[UR8][R70.64], R67 ;  /* 0x0000004346002986 */ /* 0x0045e2000c101108 */
[----:B------:R-:W-:-:S02]  /*c1d50*/  PRMT R68, R67, 0x9910, RZ ;  /* 0x0000991043447816 */ /* 0x000fc400000000ff */
[----:B-1----:R-:W-:Y:S01]  /*c1d60*/  ISETP.GE.AND P2, PT, R0, R59, PT ;  /* 0x0000003b0000720c */ /* 0x002fe20003f46270 */
[----:B------:R-:W-:-:S03]  /*c1d70*/  VIADD R0, R72, 0x63 ;  /* 0x0000006348007836 */ /* 0x000fc60000000000 */
[----:B------:R-:W1:Y:S01]  /*c1d80*/  LDC R59, c[0x0][0x398] ;  /* 0x0000e600ff3b7b82 */ /* 0x000e620000000800 */
[----:B--2---:R-:W2:Y:S04]  /*c1d90*/  LDL.LU.64 R70, [R1+0x280] ;  /* 0x0002800001467983 */ /* 0x004ea80000300a00 */
[----:B------:R0:W-:Y:S01]  /*c1da0*/  @P1 STG.E.U8 desc[UR8][R82.64], R93 ;  /* 0x0000005d52001986 */ /* 0x0001e2000c101108 */
[----:B------:R-:W-:Y:S02]  /*c1db0*/  ISETP.GE.AND P1, PT, R0, R73, PT ;  /* 0x000000490000720c */ /* 0x000fe40003f26270 */
[----:B------:R-:W-:Y:S01]  /*c1dc0*/  SHF.R.S32.HI R0, RZ, 0x8, R68 ;  /* 0x00000008ff007819 */ /* 0x000fe20000011444 */
[----:B------:R-:W1:Y:S01]  /*c1dd0*/  LDC R73, c[0x0][0x398] ;  /* 0x0000e600ff497b82 */ /* 0x000e620000000800 */
[----:B0-----:R-:W2:Y:S04]  /*c1de0*/  LDL.LU.64 R82, [R1+0x278] ;  /* 0x0002780001527983 */ /* 0x001ea80000300a00 */
[----:B------:R-:W2:Y:S04]  /*c1df0*/  LDL.LU R67, [R1+0x584] ;  /* 0x0005840001437983 */ /* 0x000ea80000300800 */
[----:B------:R0:W-:Y:S04]  /*c1e00*/  @P5 STG.E.U8 desc[UR8][R84.64], R66 ;  /* 0x0000004254005986 */ /* 0x0001e8000c101108 */
[----:B------:R-:W2:Y:S01]  /*c1e10*/  LDL.LU R92, [R1+0x538] ;  /* 0x00053800015c7983 */ /* 0x000ea20000300800 */
[----:B------:R-:W-:-:S03]  /*c1e20*/  PRMT R68, R66, 0x9910, RZ ;  /* 0x0000991042447816 */ /* 0x000fc600000000ff */
[----:B------:R3:W-:Y:S01]  /*c1e30*/  @P3 STG.E.U8 desc[UR8][R86.64], R91 ;  /* 0x0000005b56003986 */ /* 0x0007e2000c101108 */
[----:B------:R-:W-:-:S03]  /*c1e40*/  ISETP.LT.AND P3, PT, R9, R69, !P0 ;  /* 0x000000450900720c */ /* 0x000fc60004761270 */
[----:B0-----:R-:W2:Y:S01]  /*c1e50*/  LDL.LU.64 R84, [R1+0x270] ;  /* 0x0002700001547983 */ /* 0x001ea20000300a00 */
[----:B------:R-:W-:-:S03]  /*c1e60*/  PRMT R69, R93, 0x9910, RZ ;  /* 0x000099105d457816 */ /* 0x000fc600000000ff */
[----:B------:R-:W2:Y:S04]  /*c1e70*/  LDL.LU R93, [R1+0x4e8] ;  /* 0x0004e800015d7983 */ /* 0x000ea80000300800 */
[----:B------:R-:W2:Y:S04]  /*c1e80*/  LDL.LU R66, [R1+0x4ac] ;  /* 0x0004ac0001427983 */ /* 0x000ea80000300800 */
[----:B------:R0:W-:Y:S04]  /*c1e90*/  @P6 STG.E.U8 desc[UR8][R88.64], R0 ;  /* 0x0000000058006986 */ /* 0x0001e8000c101108 */
[----:B---3--:R-:W3:Y:S01]  /*c1ea0*/  LDL.LU.64 R86, [R1+0x268] ;  /* 0x0002680001567983 */ /* 0x008ee20000300a00 */
[----:B0-----:R-:W-:-:S03]  /*c1eb0*/  PRMT R0, R91, 0x9910, RZ ;  /* 0x000099105b007816 */ /* 0x001fc600000000ff */
[----:B------:R-:W3:Y:S04]  /*c1ec0*/  LDL.LU.64 R88, [R1+0x260] ;  /* 0x0002600001587983 */ /* 0x000ee80000300a00 */
[----:B------:R-:W3:Y:S01]  /*c1ed0*/  LDL.LU.64 R90, [R1+0x258] ;  /* 0x00025800015a7983 */ /* 0x000ee20000300a00 */
[----:B------:R-:W-:Y:S02]  /*c1ee0*/  ISETP.LT.AND P5, PT, R10, R58, !P0 ;  /* 0x0000003a0a00720c */ /* 0x000fe400047a1270 */
[----:B------:R-:W0:Y:S01]  /*c1ef0*/  LDC R58, c[0x0][0x39c] ;  /* 0x0000e700ff3a7b82 */ /* 0x000e220000000800 */
[----:B------:R-:W-:Y:S02]  /*c1f00*/  ISETP.LT.AND P0, PT, R11, R57, !P0 ;  /* 0x000000390b00720c */ /* 0x000fe40004701270 */
[----:B------:R-:W-:-:S02]  /*c1f10*/  SHF.R.S32.HI R69, RZ, 0x8, R69 ;  /* 0x00000008ff457819 */ /* 0x000fc40000011445 */
[----:B------:R-:W-:-:S03]  /*c1f20*/  ISETP.LT.AND P6, PT, R8, R56, !P2 ;  /* 0x000000380800720c */ /* 0x000fc600057c1270 */
[----:B------:R-:W0:Y:S01]  /*c1f30*/  LDC R57, c[0x0][0x39c] ;  /* 0x0000e700ff397b82 */ /* 0x000e220000000800 */
[----:B------:R-:W-:Y:S02]  /*c1f40*/  SHF.R.S32.HI R68, RZ, 0x8, R68 ;  /* 0x00000008ff447819 */ /* 0x000fe40000011444 */
[----:B------:R-:W-:Y:S01]  /*c1f50*/  SHF.R.S32.HI R0, RZ, 0x8, R0 ;  /* 0x00000008ff007819 */ /* 0x000fe20000011400 */
[----:B----4-:R4:W-:Y:S04]  /*c1f60*/  @P3 STG.E.U8 desc[UR8][R76.64], R69 ;  /* 0x000000454c003986 */ /* 0x0109e8000c101108 */
[----:B------:R1:W-:Y:S01]  /*c1f70*/  @P5 STG.E.U8 desc[UR8][R62.64], R68 ;  /* 0x000000443e005986 */ /* 0x0003e2000c101108 */
[----:B------:R-:W-:Y:S01]  /*c1f80*/  ISETP.LT.AND P5, PT, R10, R61, !P2 ;  /* 0x0000003d0a00720c */ /* 0x000fe200057a1270 */
[----:B------:R-:W0:Y:S02]  /*c1f90*/  LDC R56, c[0x0][0x398] ;  /* 0x0000e600ff387b82 */ /* 0x000e240000000800 */
[----:B----4-:R-:W4:Y:S06]  /*c1fa0*/  LDL.LU.64 R76, [R1+0x250] ;  /* 0x00025000014c7983 */ /* 0x010f2c0000300a00 */
[----:B------:R-:W0:Y:S01]  /*c1fb0*/  LDC R69, c[0x0][0x398] ;  /* 0x0000e600ff457b82 */ /* 0x000e220000000800 */
[----:B-1----:R-:W4:Y:S07]  /*c1fc0*/  LDL.LU.64 R62, [R1+0x248] ;  /* 0x00024800013e7983 */ /* 0x002f2e0000300a00 */
[----:B------:R-:W1:Y:S01]  /*c1fd0*/  LDC R61, c[0x0][0x398] ;  /* 0x0000e600ff3d7b82 */ /* 0x000e620000000800 */
[----:B--2---:R2:W-:Y:S01]  /*c1fe0*/  @P0 STG.E.U8 desc[UR8][R70.64], R0 ;  /* 0x0000000046000986 */ /* 0x0045e2000c101108 */
[----:B------:R-:W-:-:S02]  /*c1ff0*/  ISETP.LT.AND P0, PT, R9, R73, !P2 ;  /* 0x000000490900720c */ /* 0x000fc40005701270 */
[----:B------:R-:W-:-:S04]  /*c2000*/  ISETP.LT.AND P2, PT, R11, R60, !P2 ;  /* 0x0000003c0b00720c */ /* 0x000fc80005741270 */
[----:B------:R-:W1:Y:S01]  /*c2010*/  LDC R73, c[0x0][0x398] ;  /* 0x0000e600ff497b82 */ /* 0x000e620000000800 */
[----:B--2---:R-:W-:Y:S01]  /*c2020*/  VIADD R0, R72, 0x64 ;  /* 0x0000006448007836 */ /* 0x004fe20000000000 */
[----:B------:R-:W2:Y:S06]  /*c2030*/  LDL.LU.64 R70, [R1+0x240] ;  /* 0x0002400001467983 */ /* 0x000eac0000300a00 */
[----:B------:R-:W1:Y:S01]  /*c2040*/  LDC R60, c[0x0][0x398] ;  /* 0x0000e600ff3c7b82 */ /* 0x000e620000000800 */
[----:B0-----:R-:W-:Y:S01]  /*c2050*/  ISETP.GE.AND P3, PT, R0, R58, PT ;  /* 0x0000003a0000720c */ /* 0x001fe20003f66270 */
[----:B------:R0:W-:Y:S01]  /*c2060*/  @P6 STG.E.U8 desc[UR8][R82.64], R67 ;  /* 0x0000004352006986 */ /* 0x0001e2000c101108 */
[----:B------:R-:W-:Y:S01]  /*c2070*/  ISETP.LT.AND P6, PT, R8, R59, !P1 ;  /* 0x0000003b0800720c */ /* 0x000fe20004fc1270 */
[----:B------:R-:W-:Y:S01]  /*c2080*/  VIADD R0, R72, 0x65 ;  /* 0x0000006548007836 */ /* 0x000fe20000000000 */
[----:B------:R-:W-:-:S03]  /*c2090*/  PRMT R68, R67, 0x9910, RZ ;  /* 0x0000991043447816 */ /* 0x000fc600000000ff */
[----:B------:R-:W1:Y:S01]  /*c20a0*/  LDC R58, c[0x0][0x39c] ;  /* 0x0000e700ff3a7b82 */ /* 0x000e620000000800 */
[----:B0-----:R-:W2:Y:S07]  /*c20b0*/  LDL.LU.64 R82, [R1+0x238] ;  /* 0x0002380001527983 */ /* 0x001eae0000300a00 */
[----:B------:R-:W0:Y:S01]  /*c20c0*/  LDC R59, c[0x0][0x398] ;  /* 0x0000e600ff3b7b82 */ /* 0x000e220000000800 */
[----:B------:R-:W-:Y:S01]  /*c20d0*/  @P0 STG.E.U8 desc[UR8][R84.64], R92 ;  /* 0x0000005c54000986 */ /* 0x000fe2000c101108 */
[----:B------:R-:W-:-:S02]  /*c20e0*/  ISETP.GE.AND P0, PT, R0, R57, PT ;  /* 0x000000390000720c */ /* 0x000fc40003f06270 */
[----:B------:R-:W-:Y:S01]  /*c20f0*/  SHF.R.S32.HI R0, RZ, 0x8, R68 ;  /* 0x00000008ff007819 */ /* 0x000fe20000011444 */
[----:B---3--:R-:W-:Y:S03]  /*c2100*/  @P5 STG.E.U8 desc[UR8][R86.64], R93 ;  /* 0x0000005d56005986 */ /* 0x008fe6000c101108 */
[----:B------:R-:W3:Y:S01]  /*c2110*/  LDC R57, c[0x0][0x398] ;  /* 0x0000e600ff397b82 */ /* 0x000ee20000000800 */
[----:B------:R-:W-:Y:S04]  /*c2120*/  @P2 STG.E.U8 desc[UR8][R88.64], R66 ;  /* 0x0000004258002986 */ /* 0x000fe8000c101108 */
[----:B------:R1:W-:Y:S04]  /*c2130*/  @P6 STG.E.U8 desc[UR8][R90.64], R0 ;  /* 0x000000005a006986 */ /* 0x0003e8000c101108 */
[----:B-1----:R-:W2:Y:S04]  /*c2140*/  LDL.LU R90, [R1+0x594] ;  /* 0x00059400015a7983 */ /* 0x002ea80000300800 */
[----:B------:R-:W2:Y:S04]  /*c2150*/  LDL.LU R67, [R1+0x540] ;  /* 0x0005400001437983 */ /* 0x000ea80000300800 */
[----:B------:R-:W2:Y:S01]  /*c2160*/  LDL.LU.64 R84, [R1+0x230] ;  /* 0x0002300001547983 */ /* 0x000ea20000300a00 */
[----:B------:R-:W-:-:S03]  /*c2170*/  ISETP.LT.AND P2, PT, R9, R69, !P1 ;  /* 0x000000450900720c */ /* 0x000fc60004f41270 */
[----:B------:R-:W2:Y:S01]  /*c2180*/  LDL.LU R91, [R1+0x4ec] ;  /* 0x0004ec00015b7983 */ /* 0x000ea20000300800 */
[----:B------:R-:W-:-:S03]  /*c2190*/  PRMT R0, R66, 0x9910, RZ ;  /* 0x0000991042007816 */ /* 0x000fc600000000ff */
[----:B------:R-:W2:Y:S01]  /*c21a0*/  LDL.LU.64 R86, [R1+0x228] ;  /* 0x0002280001567983 */ /* 0x000ea20000300a00 */
[----:B------:R-:W-:Y:S02]  /*c21b0*/  PRMT R69, R92, 0x9910, RZ ;  /* 0x000099105c457816 */ /* 0x000fe400000000ff */
[----:B------:R-:W-:Y:S01]  /*c21c0*/  PRMT R68, R93, 0x9910, RZ ;  /* 0x000099105d447816 */ /* 0x000fe200000000ff */
[----:B------:R-:W2:Y:S04]  /*c21d0*/  LDL.LU.64 R88, [R1+0x220] ;  /* 0x0002200001587983 */ /* 0x000ea80000300a00 */
[----:B------:R-:W2:Y:S04]  /*c21e0*/  LDL.LU R66, [R1+0x4a8] ;  /* 0x0004a80001427983 */ /* 0x000ea80000300800 */
[----:B------:R-:W2:Y:S01]  /*c21f0*/  LDL.LU.64 R92, [R1+0x218] ;  /* 0x00021800015c7983 */ /* 0x000ea20000300a00 */
[----:B------:R-:W-:-:S02]  /*c2200*/  ISETP.LT.AND P5, PT, R10, R56, !P1 ;  /* 0x000000380a00720c */ /* 0x000fc40004fa1270 */
[----:B------:R-:W-:Y:S01]  /*c2210*/  ISETP.LT.AND P1, PT, R11, R73, !P1 ;  /* 0x000000490b00720c */ /* 0x000fe20004f21270 */
[----:B------:R-:W1:Y:S01]  /*c2220*/  LDC R56, c[0x0][0x398] ;  /* 0x0000e600ff387b82 */ /* 0x000e620000000800 */
[----:B------:R-:W-:Y:S02]  /*c2230*/  SHF.R.S32.HI R69, RZ, 0x8, R69 ;  /* 0x00000008ff457819 */ /* 0x000fe40000011445 */
[----:B------:R-:W-:-:S05]  /*c2240*/  SHF.R.S32.HI R68, RZ, 0x8, R68 ;  /* 0x00000008ff447819 */ /* 0x000fca0000011444 */
[----:B------:R-:W1:Y:S01]  /*c2250*/  LDC R73, c[0x0][0x39c] ;  /* 0x0000e700ff497b82 */ /* 0x000e620000000800 */
[----:B------:R-:W-:Y:S01]  /*c2260*/  SHF.R.S32.HI R0, RZ, 0x8, R0 ;  /* 0x00000008ff007819 */ /* 0x000fe20000011400 */
[----:B----4-:R4:W-:Y:S01]  /*c2270*/  @P2 STG.E.U8 desc[UR8][R76.64], R69 ;  /* 0x000000454c002986 */ /* 0x0109e2000c101108 */
[----:B------:R-:W-:-:S03]  /*c2280*/  ISETP.LT.AND P6, PT, R8, R61, !P3 ;  /* 0x0000003d0800720c */ /* 0x000fc60005fc1270 */
[----:B------:R3:W-:Y:S01]  /*c2290*/  @P5 STG.E.U8 desc[UR8][R62.64], R68 ;  /* 0x000000443e005986 */ /* 0x0007e2000c101108 */
[----:B0-----:R-:W-:Y:S02]  /*c22a0*/  ISETP.LT.AND P5, PT, R10, R59, !P3 ;  /* 0x0000003b0a00720c */ /* 0x001fe40005fa1270 */
[----:B------:R-:W0:Y:S08]  /*c22b0*/  LDC R59, c[0x0][0x398] ;  /* 0x0000e600ff3b7b82 */ /* 0x000e300000000800 */
[----:B----4-:R-:W4:Y:S08]  /*c22c0*/  LDC R69, c[0x0][0x398] ;  /* 0x0000e600ff457b82 */ /* 0x010f300000000800 */
[----:B---3--:R-:W3:Y:S08]  /*c22d0*/  LDC R63, c[0x0][0x398] ;  /* 0x0000e600ff3f7b82 */ /* 0x008ef00000000800 */
[----:B------:R-:W0:Y:S01]  /*c22e0*/  LDC R62, c[0x0][0x39c] ;  /* 0x0000e700ff3e7b82 */ /* 0x000e220000000800 */
[----:B--2---:R2:W-:Y:S01]  /*c22f0*/  @P1 STG.E.U8 desc[UR8][R70.64], R0 ;  /* 0x0000000046001986 */ /* 0x0045e2000c101108 */
[----:B------:R-:W-:-:S02]  /*c2300*/  ISETP.LT.AND P1, PT, R9, R60, !P3 ;  /* 0x0000003c0900720c */ /* 0x000fc40005f21270 */
[----:B------:R-:W-:-:S04]  /*c2310*/  ISETP.LT.AND P3, PT, R11, R57, !P3 ;  /* 0x000000390b00720c */ /* 0x000fc80005f61270 */
[----:B------:R-:W0:Y:S01]  /*c2320*/  LDC R60, c[0x0][0x398] ;  /* 0x0000e600ff3c7b82 */ /* 0x000e220000000800 */
[----:B--2---:R-:W-:-:S05]  /*c2330*/  VIADD R0, R72, 0x66 ;  /* 0x0000006648007836 */ /* 0x004fca0000000000 */
[----:B------:R-:W-:Y:S01]  /*c2340*/  ISETP.GE.AND P2, PT, R0, R58, PT ;  /* 0x0000003a0000720c */ /* 0x000fe20003f46270 */
[----:B------:R-:W-:Y:S01]  /*c2350*/  VIADD R0, R72, 0x67 ;  /* 0x0000006748007836 */ /* 0x000fe20000000000 */
[----:B------:R-:W2:Y:S01]  /*c2360*/  LDC R58, c[0x0][0x398] ;  /* 0x0000e600ff3a7b82 */ /* 0x000ea20000000800 */
[----:B------:R0:W-:Y:S01]  /*c2370*/  @P6 STG.E.U8 desc[UR8][R82.64], R90 ;  /* 0x0000005a52006986 */ /* 0x0001e2000c101108 */
[----:B------:R-:W-:Y:S02]  /*c2380*/  PRMT R68, R90, 0x9910, RZ ;  /* 0x000099105a447816 */ /* 0x000fe400000000ff */
[----:B-1----:R-:W-:Y:S02]  /*c2390*/  ISETP.LT.AND P6, PT, R8, R56, !P0 ;  /* 0x000000380800720c */ /* 0x002fe400047c1270 */
[----:B------:R-:W3:Y:S04]  /*c23a0*/  LDL.LU.64 R56, [R1+0x210] ;  /* 0x0002100001387983 */ /* 0x000ee80000300a00 */
[----:B------:R-:W-:Y:S01]  /*c23b0*/  @P1 STG.E.U8 desc[UR8][R84.64], R67 ;  /* 0x0000004354001986 */ /* 0x000fe2000c101108 */
[----:B------:R-:W-:Y:S01]  /*c23c0*/  ISETP.GE.AND P1, PT, R0, R73, PT ;  /* 0x000000490000720c */ /* 0x000fe20003f26270 */
[----:B------:R-:W-:Y:S01]  /*c23d0*/  IMAD.MOV.U32 R0, RZ, RZ, R68 ;  /* 0x000000ffff007224 */ /* 0x000fe200078e0044 */
[----:B------:R-:W1:Y:S01]  /*c23e0*/  LDC R73, c[0x0][0x398] ;  /* 0x0000e600ff497b82 */ /* 0x000e620000000800 */
[----:B------:R-:W3:Y:S03]  /*c23f0*/  LDL.LU.64 R76, [R1+0x208] ;  /* 0x00020800014c7983 */ /* 0x000ee60000300a00 */
[----:B------:R-:W-:Y:S01]  /*c2400*/  SHF.R.S32.HI R0, RZ, 0x8, R0 ;  /* 0x00000008ff007819 */ /* 0x000fe20000011400 */
[----:B------:R-:W-:Y:S04]  /*c2410*/  @P5 STG.E.U8 desc[UR8][R86.64], R91 ;  /* 0x0000005b56005986 */ /* 0x000fe8000c101108 */
[----:B------:R-:W3:Y:S04]  /*c2420*/  LDL.LU.64 R70, [R1+0x200] ;  /* 0x0002000001467983 */ /* 0x000ee80000300a00 */
[----:B------:R-:W-:Y:S04]  /*c2430*/  @P3 STG.E.U8 desc[UR8][R88.64], R66 ;  /* 0x0000004258003986 */ /* 0x000fe8000c101108 */
[----:B------:R2:W-:Y:S04]  /*c2440*/  @P6 STG.E.U8 desc[UR8][R92.64], R0 ;  /* 0x000000005c006986 */ /* 0x0005e8000c101108 */
[----:B0-----:R-:W3:Y:S04]  /*c2450*/  LDL.LU.64 R82, [R1+0x1f8] ;  /* 0x0001f80001527983 */ /* 0x001ee80000300a00 */
[----:B--2---:R-:W2:Y:S01]  /*c2460*/  LDL.LU R92, [R1+0x598] ;  /* 0x00059800015c7983 */ /* 0x004ea20000300800 */
[----:B------:R-:W-:-:S03]  /*c2470*/  PRMT R0, R67, 0x9910, RZ ;  /* 0x0000991043007816 */ /* 0x000fc600000000ff */
[----:B------:R-:W2:Y:S04]  /*c2480*/  LDL.LU.64 R84, [R1+0x1f0] ;  /* 0x0001f00001547983 */ /* 0x000ea80000300a00 */
[----:B------:R-:W2:Y:S01]  /*c2490*/  LDL.LU R93, [R1+0x544] ;  /* 0x00054400015d7983 */ /* 0x000ea20000300800 */
[----:B------:R-:W-:-:S03]  /*c24a0*/  PRMT R68, R91, 0x9910, RZ ;  /* 0x000099105b447816 */ /* 0x000fc600000000ff */
[----:B------:R-:W2:Y:S04]  /*c24b0*/  LDL.LU R67, [R1+0x4f0] ;  /* 0x0004f00001437983 */ /* 0x000ea80000300800 */
[----:B------:R-:W2:Y:S04]  /*c24c0*/  LDL.LU.64 R86, [R1+0x1e8] ;  /* 0x0001e80001567983 */ /* 0x000ea80000300a00 */
[----:B------:R-:W2:Y:S04]  /*c24d0*/  LDL.LU.64 R88, [R1+0x1e0] ;  /* 0x0001e00001587983 */ /* 0x000ea80000300a00 */
[----:B------:R-:W2:Y:S04]  /*c24e0*/  LDL.LU R61, [R1+0x4a0] ;  /* 0x0004a000013d7983 */ /* 0x000ea80000300800 */
[----:B------:R-:W2:Y:S01]  /*c24f0*/  LDL.LU.64 R90, [R1+0x1d8] ;  /* 0x0001d800015a7983 */ /* 0x000ea20000300a00 */
[----:B----4-:R-:W-:-:S02]  /*c2500*/  ISETP.LT.AND P6, PT, R9, R69, !P0 ;  /* 0x000000450900720c */ /* 0x010fc400047c1270 */
[----:B------:R-:W-:Y:S02]  /*c2510*/  ISETP.LT.AND P5, PT, R10, R59, !P0 ;  /* 0x0000003b0a00720c */ /* 0x000fe400047a1270 */
[----:B------:R-:W0:Y:S01]  /*c2520*/  LDC R59, c[0x0][0x398] ;  /* 0x0000e600ff3b7b82 */ /* 0x000e220000000800 */
[----:B------:R-:W-:Y:S02]  /*c2530*/  SHF.R.S32.HI R0, RZ, 0x8, R0 ;  /* 0x00000008ff007819 */ /* 0x000fe40000011400 */
[----:B------:R-:W-:Y:S02]  /*c2540*/  ISETP.LT.AND P3, PT, R11, R58, !P0 ;  /* 0x0000003a0b00720c */ /* 0x000fe40004761270 */
[----:B------:R-:W-:-:S03]  /*c2550*/  PRMT R69, R66, 0x9910, RZ ;  /* 0x0000991042457816 */ /* 0x000fc600000000ff */
[----:B------:R-:W4:Y:S01]  /*c2560*/  LDC R58, c[0x0][0x39c] ;  /* 0x0000e700ff3a7b82 */ /* 0x000f220000000800 */
[----:B-1----:R-:W-:-:S07]  /*c2570*/  ISETP.LT.AND P0, PT, R9, R73, !P2 ;  /* 0x000000490900720c */ /* 0x002fce0005701270 */
[----:B------:R-:W1:Y:S08]  /*c2580*/  LDC R73, c[0x0][0x398] ;  /* 0x0000e600ff497b82 */ /* 0x000e700000000800 */
[----:B------:R-:W0:Y:S01]  /*c2590*/  LDC R66, c[0x0][0x398] ;  /* 0x0000e600ff427b82 */ /* 0x000e220000000800 */
[----:B---3--:R3:W-:Y:S01]  /*c25a0*/  @P6 STG.E.U8 desc[UR8][R56.64], R0 ;  /* 0x0000000038006986 */ /* 0x0087e2000c101108 */
[----:B------:R-:W-:-:S02]  /*c25b0*/  ISETP.LT.AND P6, PT, R8, R64, !P2 ;  /* 0x000000400800720c */ /* 0x000fc400057c1270 */
[----:B---3--:R-:W-:Y:S01]  /*c25c0*/  SHF.R.S32.HI R0, RZ, 0x8, R68 ;  /* 0x00000008ff007819 */ /* 0x008fe20000011444 */
[----:B------:R-:W-:Y:S01]  /*c25d0*/  IMAD.MOV.U32 R68, RZ, RZ, R69 ;  /* 0x000000ffff447224 */ /* 0x000fe200078e0045 */
[----:B------:R-:W3:Y:S02]  /*c25e0*/  LDL.LU.64 R56, [R1+0x3788] ;  /* 0x0037880001387983 */ /* 0x000ee40000300a00 */
[----:B------:R-:W1:Y:S02]  /*c25f0*/  LDC R69, c[0x0][0x398] ;  /* 0x0000e600ff457b82 */ /* 0x000e640000000800 */
[----:B------:R-:W-:Y:S01]  /*c2600*/  SHF.R.S32.HI R68, RZ, 0x8, R68 ;  /* 0x00000008ff447819 */ /* 0x000fe20000011444 */
[----:B------:R0:W-:Y:S01]  /*c2610*/  @P5 STG.E.U8 desc[UR8][R76.64], R0 ;  /* 0x000000004c005986 */ /* 0x0001e2000c101108 */
[----:B------:R-:W-:Y:S02]  /*c2620*/  ISETP.LT.AND P5, PT, R10, R63, !P2 ;  /* 0x0000003f0a00720c */ /* 0x000fe400057a1270 */
[----:B------:R-:W-:Y:S01]  /*c2630*/  ISETP.LT.AND P2, PT, R11, R60, !P2 ;  /* 0x0000003c0b00720c */ /* 0x000fe20005741270 */
[----:B------:R2:W-:Y:S01]  /*c2640*/  @P3 STG.E.U8 desc[UR8][R70.64], R68 ;  /* 0x0000004446003986 */ /* 0x0005e2000c101108 */
[----:B------:R-:W3:Y:S03]  /*c2650*/  LDC R60, c[0x0][0x398] ;  /* 0x0000e600ff3c7b82 */ /* 0x000ee60000000800 */
[----:B------:R-:W3:Y:S01]  /*c2660*/  LDL.LU.64 R64, [R1+0x1d0] ;  /* 0x0001d00001407983 */ /* 0x000ee20000300a00 */
[----:B0-----:R-:W-:-:S03]  /*c2670*/  VIADD R0, R72, 0x68 ;  /* 0x0000006848007836 */ /* 0x001fc60000000000 */
[----:B------:R-:W3:Y:S01]  /*c2680*/  LDL.LU.64 R76, [R1+0x1c8] ;  /* 0x0001c800014c7983 */ /* 0x000ee20000300a00 */
[----:B------:R-:W0:Y:S03]  /*c2690*/  LDC R63, c[0x0][0x398] ;  /* 0x0000e600ff3f7b82 */ /* 0x000e260000000800 */
[----:B--2---:R2:W-:Y:S01]  /*c26a0*/  @P6 STG.E.U8 desc[UR8][R82.64], R92 ;  /* 0x0000005c52006986 */ /* 0x0045e2000c101108 */
[----:B------:R-:W-:Y:S02]  /*c26b0*/  ISETP.LT.AND P6, PT, R8, R59, !P1 ;  /* 0x0000003b0800720c */ /* 0x000fe40004fc1270 */
[----:B------:R-:W-:Y:S01]  /*c26c0*/  ISETP.GE.AND P3, PT, R0, R62, PT ;  /* 0x0000003e0000720c */ /* 0x000fe20003f66270 */
[----:B------:R-:W-:Y:S01]  /*c26d0*/  VIADD R0, R72, 0x69 ;  /* 0x0000006948007836 */ /* 0x000fe20000000000 */
[----:B------:R-:W-:Y:S01]  /*c26e0*/  PRMT R68, R92, 0x9910, RZ ;  /* 0x000099105c447816 */ /* 0x000fe200000000ff */
[----:B------:R-:W3:Y:S01]  /*c26f0*/  LDL.LU.64 R70, [R1+0x1c0] ;  /* 0x0001c00001467983 */ /* 0x000ee20000300a00 */
[----:B------:R-:W0:Y:S03]  /*c2700*/  LDC R59, c[0x0][0x398] ;  /* 0x0000e600ff3b7b82 */ /* 0x000e260000000800 */
[----:B------:R-:W-:Y:S01]  /*c2710*/  @P0 STG.E.U8 desc[UR8][R84.64], R93 ;  /* 0x0000005d54000986 */ /* 0x000fe2000c101108 */
[----:B----4-:R-:W-:-:S02]  /*c2720*/  ISETP.GE.AND P0, PT, R0, R58, PT ;  /* 0x0000003a0000720c */ /* 0x010fc40003f06270 */
[----:B------:R-:W-:Y:S01]  /*c2730*/  SHF.R.S32.HI R0, RZ, 0x8, R68 ;  /* 0x00000008ff007819 */ /* 0x000fe20000011444 */
[----:B--2---:R-:W2:Y:S01]  /*c2740*/  LDL.LU.64 R82, [R1+0x1b8] ;  /* 0x0001b80001527983 */ /* 0x004ea20000300a00 */
[----:B------:R-:W4:Y:S03]  /*c2750*/  LDC R62, c[0x0][0x398] ;  /* 0x0000e600ff3e7b82 */ /* 0x000f260000000800 */
[----:B------:R-:W-:Y:S05]  /*c2760*/  @P5 STG.E.U8 desc[UR8][R86.64], R67 ;  /* 0x0000004356005986 */ /* 0x000fea000c101108 */
[----:B------:R-:W0:Y:S01]  /*c2770*/  LDC R58, c[0x0][0x398] ;  /* 0x0000e600ff3a7b82 */ /* 0x000e220000000800 */
[----:B------:R-:W-:Y:S04]  /*c2780*/  @P2 STG.E.U8 desc[UR8][R88.64], R61 ;  /* 0x0000003d58002986 */ /* 0x000fe8000c101108 */
[----:B------:R1:W-:Y:S02]  /*c2790*/  @P6 STG.E.U8 desc[UR8][R90.64], R0 ;  /* 0x000000005a006986 */ /* 0x0003e4000c101108 */
[----:B-1----:R-:W-:-:S02]  /*c27a0*/  ISETP.LT.AND P2, PT, R9, R73, !P1 ;  /* 0x000000490900720c */ /* 0x002fc40004f41270 */
[----:B------:R-:W-:Y:S01]  /*c27b0*/  ISETP.LT.AND P5, PT, R10, R69, !P1 ;  /* 0x000000450a00720c */ /* 0x000fe20004fa1270 */
[----:B------:R-:W1:Y:S01]  /*c27c0*/  LDC R73, c[0x0][0x39c] ;  /* 0x0000e700ff497b82 */ /* 0x000e620000000800 */
[----:B------:R-:W-:Y:S02]  /*c27d0*/  PRMT R0, R93, 0x9910, RZ ;  /* 0x000099105d007816 */ /* 0x000fe400000000ff */
[----:B------:R-:W2:Y:S04]  /*c27e0*/  LDL.LU R93, [R1+0x59c] ;  /* 0x00059c00015d7983 */ /* 0x000ea80000300800 */
[----:B------:R-:W2:Y:S04]  /*c27f0*/  LDL.LU R92, [R1+0x548] ;  /* 0x00054800015c7983 */ /* 0x000ea80000300800 */
[----:B------:R-:W2:Y:S01]  /*c2800*/  LDL.LU.64 R84, [R1+0x1b0] ;  /* 0x0001b00001547983 */ /* 0x000ea20000300a00 */
[----:B------:R-:W-:-:S03]  /*c2810*/  ISETP.LT.AND P1, PT, R11, R66, !P1 ;  /* 0x000000420b00720c */ /* 0x000fc60004f21270 */
[----:B------:R-:W2:Y:S01]  /*c2820*/  LDL.LU.64 R86, [R1+0x1a8] ;  /* 0x0001a80001567983 */ /* 0x000ea20000300a00 */
[----:B------:R-:W-:-:S03]  /*c2830*/  PRMT R68, R67, 0x9910, RZ ;  /* 0x0000991043447816 */ /* 0x000fc600000000ff */
[----:B------:R-:W2:Y:S04]  /*c2840*/  LDL.LU.64 R88, [R1+0x1a0] ;  /* 0x0001a00001587983 */ /* 0x000ea80000300a00 */
[----:B------:R-:W2:Y:S04]  /*c2850*/  LDL.LU.64 R90, [R1+0x198] ;  /* 0x00019800015a7983 */ /* 0x000ea80000300a00 */
[----:B------:R-:W2:Y:S04]  /*c2860*/  LDL.LU R66, [R1+0x4f4] ;  /* 0x0004f40001427983 */ /* 0x000ea80000300800 */
[----:B------:R-:W2:Y:S01]  /*c2870*/  LDL.LU R67, [R1+0x498] ;  /* 0x0004980001437983 */ /* 0x000ea20000300800 */
[----:B------:R-:W-:-:S02]  /*c2880*/  PRMT R69, R61, 0x9910, RZ ;  /* 0x000099103d457816 */ /* 0x000fc400000000ff */
[----:B------:R-:W0:Y:S01]  /*c2890*/  LDC R61, c[0x0][0x39c] ;  /* 0x0000e700ff3d7b82 */ /* 0x000e220000000800 */
[----:B------:R-:W-:Y:S02]  /*c28a0*/  SHF.R.S32.HI R0, RZ, 0x8, R0 ;  /* 0x00000008ff007819 */ /* 0x000fe40000011400 */
[----:B------:R-:W-:Y:S02]  /*c28b0*/  SHF.R.S32.HI R68, RZ, 0x8, R68 ;  /* 0x00000008ff447819 */ /* 0x000fe40000011444 */
[----:B----4-:R-:W-:-:S03]  /*c28c0*/  ISETP.LT.AND P6, PT, R8, R62, !P0 ;  /* 0x0000003e0800720c */ /* 0x010fc600047c1270 */
[----:B------:R-:W4:Y:S01]  /*c28d0*/  LDC R62, c[0x0][0x398] ;  /* 0x0000e600ff3e7b82 */ /* 0x000f220000000800 */
[----:B---3--:R3:W-:Y:S01]  /*c28e0*/  @P2 STG.E.U8 desc[UR8][R64.64], R0 ;  /* 0x0000000040002986 */ /* 0x0087e2000c101108 */
[----:B------:R-:W-:-:S06]  /*c28f0*/  ISETP.LT.AND P2, PT, R8, R60, !P3 ;  /* 0x0000003c0800720c */ /* 0x000fcc0005f41270 */
[----:B------:R-:W1:Y:S01]  /*c2900*/  LDC R60, c[0x0][0x398] ;  /* 0x0000e600ff3c7b82 */ /* 0x000e620000000800 */
[----:B------:R0:W-:Y:S01]  /*c2910*/  @P5 STG.E.U8 desc[UR8][R76.64], R68 ;  /* 0x000000444c005986 */ /* 0x0001e2000c101108 */
[----:B---3--:R-:W-:-:S03]  /*c2920*/  SHF.R.S32.HI R0, RZ, 0x8, R69 ;  /* 0x00000008ff007819 */ /* 0x008fc60000011445 */
[----:B------:R-:W3:Y:S03]  /*c2930*/  LDL.LU.64 R64, [R1+0x190] ;  /* 0x0001900001407983 */ /* 0x000ee60000300a00 */
[----:B------:R-:W2:Y:S01]  /*c2940*/  LDC R69, c[0x0][0x398] ;  /* 0x0000e600ff457b82 */ /* 0x000ea20000000800 */
[----:B------:R4:W-:Y:S01]  /*c2950*/  @P1 STG.E.U8 desc[UR8][R70.64], R0 ;  /* 0x0000000046001986 */ /* 0x0009e2000c101108 */
[----:B0-----:R-:W-:Y:S02]  /*c2960*/  ISETP.LT.AND P1, PT, R9, R59, !P3 ;  /* 0x0000003b0900720c */ /* 0x001fe40005f21270 */
[----:B------:R-:W-:Y:S01]  /*c2970*/  ISETP.LT.AND P5, PT, R10, R58, !P3 ;  /* 0x0000003a0a00720c */ /* 0x000fe20005fa1270 */
[----:B------:R-:W3:Y:S01]  /*c2980*/  LDL.LU.64 R76, [R1+0x188] ;  /* 0x00018800014c7983 */ /* 0x000ee20000300a00 */
[----:B------:R-:W-:Y:S02]  /*c2990*/  ISETP.LT.AND P3, PT, R11, R63, !P3 ;  /* 0x0000003f0b00720c */ /* 0x000fe40005f61270 */
[----:B------:R-:W0:Y:S01]  /*c29a0*/  LDC R59, c[0x0][0x398] ;  /* 0x0000e600ff3b7b82 */ /* 0x000e220000000800 */
[----:B----4-:R-:W-:Y:S01]  /*c29b0*/  VIADD R0, R72, 0x6a ;  /* 0x0000006a48007836 */ /* 0x010fe20000000000 */
[----:B------:R-:W4:Y:S06]  /*c29c0*/  LDL.LU.64 R70, [R1+0x180] ;  /* 0x0001800001467983 */ /* 0x000f2c0000300a00 */
[----:B------:R-:W0:Y:S08]  /*c29d0*/  LDC R58, c[0x0][0x398] ;  /* 0x0000e600ff3a7b82 */ /* 0x000e300000000800 */
[----:B------:R-:W0:Y:S01]  /*c29e0*/  LDC R63, c[0x0][0x398] ;  /* 0x0000e600ff3f7b82 */ /* 0x000e220000000800 */
[----:B--2---:R2:W-:Y:S01]  /*c29f0*/  @P2 STG.E.U8 desc[UR8][R82.64], R93 ;  /* 0x0000005d52002986 */ /* 0x0045e2000c101108 */
[----:B------:R-:W-:Y:S01]  /*c2a00*/  ISETP.GE.AND P2, PT, R0, R61, PT ;  /* 0x0000003d0000720c */ /* 0x000fe20003f46270 */
[----:B------:R-:W-:Y:S01]  /*c2a10*/  VIADD R0, R72, 0x6b ;  /* 0x0000006b48007836 */ /* 0x000fe20000000000 */
[----:B------:R-:W-:-:S04]  /*c2a20*/  PRMT R68, R93, 0x9910, RZ ;  /* 0x000099105d447816 */ /* 0x000fc800000000ff */
[----:B------:R-:W0:Y:S01]  /*c2a30*/  LDC R61, c[0x0][0x39c] ;  /* 0x0000e700ff3d7b82 */ /* 0x000e220000000800 */
[----:B------:R-:W-:Y:S01]  /*c2a40*/  @P1 STG.E.U8 desc[UR8][R84.64], R92 ;  /* 0x0000005c54001986 */ /* 0x000fe2000c101108 */
[----:B-1----:R-:W-:Y:S02]  /*c2a50*/  ISETP.GE.AND P1, PT, R0, R73, PT ;  /* 0x000000490000720c */ /* 0x002fe40003f26270 */
[----:B------:R-:W-:Y:S01]  /*c2a60*/  SHF.R.S32.HI R0, RZ, 0x8, R68 ;  /* 0x00000008ff007819 */ /* 0x000fe20000011444 */
[----:B--2---:R-:W2:Y:S03]  /*c2a70*/  LDL.LU.64 R82, [R1+0x178] ;  /* 0x0001780001527983 */ /* 0x004ea60000300a00 */
[----:B------:R-:W1:Y:S01]  /*c2a80*/  LDC R73, c[0x0][0x398] ;  /* 0x0000e600ff497b82 */ /* 0x000e620000000800 */
[----:B------:R-:W2:Y:S04]  /*c2a90*/  LDL.LU R93, [R1+0x5a0] ;  /* 0x0005a000015d7983 */ /* 0x000ea80000300800 */
[----:B------:R-:W-:Y:S01]  /*c2aa0*/  @P5 STG.E.U8 desc[UR8][R86.64], R66 ;  /* 0x0000004256005986 */ /* 0x000fe2000c101108 */
[----:B------:R-:W-:-:S03]  /*c2ab0*/  PRMT R68, R66, 0x9910, RZ ;  /* 0x0000991042447816 */ /* 0x000fc600000000ff */
[----:B------:R0:W-:Y:S04]  /*c2ac0*/  @P3 STG.E.U8 desc[UR8][R88.64], R67 ;  /* 0x0000004358003986 */ /* 0x0001e8000c101108 */
[----:B------:R0:W-:Y:S01]  /*c2ad0*/  @P6 STG.E.U8 desc[UR8][R90.64], R0 ;  /* 0x000000005a006986 */ /* 0x0001e2000c101108 */
[----:B------:R-:W-:Y:S02]  /*c2ae0*/  ISETP.LT.AND P3, PT, R9, R69, !P0 ;  /* 0x000000450900720c */ /* 0x000fe40004761270 */
[----:B------:R-:W-:Y:S01]  /*c2af0*/  PRMT R69, R92, 0x9910, RZ ;  /* 0x000099105c457816 */ /* 0x000fe200000000ff */
[----:B0-----:R-:W2:Y:S01]  /*c2b00*/  LDL.LU R88, [R1+0x550] ;  /* 0x0005500001587983 */ /* 0x001ea20000300800 */
[----:B------:R-:W-:-:S03]  /*c2b10*/  PRMT R0, R67, 0x9910, RZ ;  /* 0x0000991043007816 */ /* 0x000fc600000000ff */
[----:B------:R-:W2:Y:S04]  /*c2b20*/  LDL.LU.64 R66, [R1+0x170] ;  /* 0x0001700001427983 */ /* 0x000ea80000300a00 */
[----:B------:R-:W2:Y:S04]  /*c2b30*/  LDL.LU.64 R84, [R1+0x168] ;  /* 0x0001680001547983 */ /* 0x000ea80000300a00 */
[----:B------:R-:W2:Y:S04]  /*c2b40*/  LDL.LU.64 R86, [R1+0x160] ;  /* 0x0001600001567983 */ /* 0x000ea80000300a00 */
[----:B------:R-:W2:Y:S04]  /*c2b50*/  LDL.LU.64 R90, [R1+0x158] ;  /* 0x00015800015a7983 */ /* 0x000ea80000300a00 */
[----:B------:R-:W2:Y:S04]  /*c2b60*/  LDL.LU R92, [R1+0x4fc] ;  /* 0x0004fc00015c7983 */ /* 0x000ea80000300800 */
[----:B------:R-:W2:Y:S01]  /*c2b70*/  LDL.LU R89, [R1+0x490] ;  /* 0x0004900001597983 */ /* 0x000ea20000300800 */
[----:B------:R-:W-:-:S02]  /*c2b80*/  ISETP.LT.AND P6, PT, R11, R59, !P0 ;  /* 0x0000003b0b00720c */ /* 0x000fc400047c1270 */
[----:B------:R-:W0:Y:S01]  /*c2b90*/  LDC R59, c[0x0][0x398] ;  /* 0x0000e600ff3b7b82 */ /* 0x000e220000000800 */
[----:B------:R-:W-:Y:S02]  /*c2ba0*/  ISETP.LT.AND P5, PT, R10, R60, !P0 ;  /* 0x0000003c0a00720c */ /* 0x000fe400047a1270 */
[----:B------:R-:W-:Y:S02]  /*c2bb0*/  ISETP.LT.AND P0, PT, R8, R58, !P2 ;  /* 0x0000003a0800720c */ /* 0x000fe40005701270 */
[----:B------:R-:W-:-:S03]  /*c2bc0*/  SHF.R.S32.HI R69, RZ, 0x8, R69 ;  /* 0x00000008ff457819 */ /* 0x000fc60000011445 */
[----:B------:R-:W0:Y:S01]  /*c2bd0*/  LDC R58, c[0x0][0x39c] ;  /* 0x0000e700ff3a7b82 */ /* 0x000e220000000800 */
[----:B------:R-:W-:Y:S02]  /*c2be0*/  SHF.R.S32.HI R68, RZ, 0x8, R68 ;  /* 0x00000008ff447819 */ /* 0x000fe40000011444 */
[----:B------:R-:W-:-:S05]  /*c2bf0*/  SHF.R.S32.HI R0, RZ, 0x8, R0 ;  /* 0x00000008ff007819 */ /* 0x000fca0000011400 */
[----:B------:R-:W0:Y:S01]  /*c2c00*/  LDC R60, c[0x0][0x398] ;  /* 0x0000e600ff3c7b82 */ /* 0x000e220000000800 */
[----:B---3--:R3:W-:Y:S01]  /*c2c10*/  @P3 STG.E.U8 desc[UR8][R64.64], R69 ;  /* 0x0000004540003986 */ /* 0x0087e2000c101108 */
[----:B0-----:R-:W-:-:S06]  /*c2c20*/  ISETP.LT.AND P3, PT, R10, R59, !P2 ;  /* 0x0000003b0a00720c */ /* 0x001fcc0005761270 */
[----:B------:R-:W0:Y:S01]  /*c2c30*/  LDC R59, c[0x0][0x398] ;  /* 0x0000e600ff3b7b82 */ /* 0x000e220000000800 */
[----:B------:R-:W-:Y:S01]  /*c2c40*/  @P5 STG.E.U8 desc[UR8][R76.64], R68 ;  /* 0x000000444c005986 */ /* 0x000fe2000c101108 */
[----:B-1----:R-:W-:Y:S02]  /*c2c50*/  ISETP.LT.AND P5, PT, R9, R73, !P2 ;  /* 0x000000490900720c */ /* 0x002fe400057a1270 */
[----:B------:R-:W-:-:S04]  /*c2c60*/  ISETP.LT.AND P2, PT, R11, R63, !P2 ;  /* 0x0000003f0b00720c */ /* 0x000fc80005741270 */
[----:B---3--:R-:W1:Y:S01]  /*c2c70*/  LDC R69, c[0x0][0x398] ;  /* 0x0000e600ff457b82 */ /* 0x008e620000000800 */
[----:B----4-:R3:W-:Y:S01]  /*c2c80*/  @P6 STG.E.U8 desc[UR8][R70.64], R0 ;  /* 0x0000000046006986 */ /* 0x0107e2000c101108 */
[----:B------:R-:W-:-:S06]  /*c2c90*/  ISETP.LT.AND P6, PT, R8, R62, !P1 ;  /* 0x0000003e0800720c */ /* 0x000fcc0004fc1270 */
[----:B------:R-:W4:Y:S08]  /*c2ca0*/  LDC R64, c[0x0][0x39c] ;  /* 0x0000e700ff407b82 */ /* 0x000f300000000800 */
[----:B------:R-:W0:Y:S01]  /*c2cb0*/  LDC R73, c[0x0][0x398] ;  /* 0x0000e600ff497b82 */ /* 0x000e220000000800 */
[----:B---3--:R-:W-:Y:S01]  /*c2cc0*/  VIADD R0, R72, 0x6c ;  /* 0x0000006c48007836 */ /* 0x008fe20000000000 */
[----:B--2---:R-:W-:Y:S04]  /*c2cd0*/  @P0 STG.E.U8 desc[UR8][R82.64], R93 ;  /* 0x0000005d52000986 */ /* 0x004fe8000c101108 */
[----:B------:R-:W-:Y:S01]  /*c2ce0*/  ISETP.GE.AND P0, PT, R0, R61, PT ;  /* 0x0000003d0000720c */ /* 0x000fe20003f06270 */
[----:B------:R-:W-:Y:S01]  /*c2cf0*/  VIADD R0, R72, 0x6d ;  /* 0x0000006d48007836 */ /* 0x000fe20000000000 */
[----:B------:R-:W-:Y:S01]  /*c2d00*/  PRMT R68, R93, 0x9910, RZ ;  /* 0x000099105d447816 */ /* 0x000fe200000000ff */
[----:B------:R-:W2:Y:S01]  /*c2d10*/  LDC R61, c[0x0][0x398] ;  /* 0x0000e600ff3d7b82 */ /* 0x000ea20000000800 */
[----:B------:R3:W-:Y:S02]  /*c2d20*/  @P5 STG.E.U8 desc[UR8][R66.64], R88 ;  /* 0x0000005842005986 */ /* 0x0007e4000c101108 */
[----:B------:R-:W-:-:S02]  /*c2d30*/  ISETP.GE.AND P5, PT, R0, R58, PT ;  /* 0x0000003a0000720c */ /* 0x000fc40003fa6270 */
[----:B------:R-:W-:-:S03]  /*c2d40*/  SHF.R.S32.HI R0, RZ, 0x8, R68 ;  /* 0x00000008ff007819 */ /* 0x000fc60000011444 */
[----:B------:R-:W0:Y:S01]  /*c2d50*/  LDC R58, c[0x0][0x398] ;  /* 0x0000e600ff3a7b82 */ /* 0x000e220000000800 */
[----:B---3--:R-:W3:Y:S04]  /*c2d60*/  LDL.LU.64 R66, [R1+0x150] ;  /* 0x0001500001427983 */ /* 0x008ee80000300a00 */
[----:B------:R-:W-:Y:S04]  /*c2d70*/  @P3 STG.E.U8 desc[UR8][R84.64], R92 ;  /* 0x0000005c54003986 */ /* 0x000fe8000c101108 */
[----:B------:R-:W-:Y:S04]  /*c2d80*/  @P2 STG.E.U8 desc[UR8][R86.64], R89 ;  /* 0x0000005956002986 */ /* 0x000fe8000c101108 */
[----:B------:R1:W-:Y:S04]  /*c2d90*/  @P6 STG.E.U8 desc[UR8][R90.64], R0 ;  /* 0x000000005a006986 */ /* 0x0003e8000c101108 */
[----:B-1----:R-:W2:Y:S04]  /*c2da0*/  LDL.LU.64 R90, [R1+0x148] ;  /* 0x00014800015a7983 */ /* 0x002ea80000300a00 */
[----:B------:R-:W4:Y:S04]  /*c2db0*/  LDL.LU.64 R62, [R1+0x140] ;  /* 0x00014000013e7983 */ /* 0x000f280000300a00 */
[----:B------:R-:W4:Y:S04]  /*c2dc0*/  LDL.LU.64 R70, [R1+0x138] ;  /* 0x0001380001467983 */ /* 0x000f280000300a00 */
[----:B------:R-:W4:Y:S04]  /*c2dd0*/  LDL.LU.64 R82, [R1+0x130] ;  /* 0x0001300001527983 */ /* 0x000f280000300a00 */
[----:B------:R-:W4:Y:S01]  /*c2de0*/  LDL.LU R85, [R1+0x5a4] ;  /* 0x0005a40001557983 */ /* 0x000f220000300800 */
[----:B------:R-:W-:-:S03]  /*c2df0*/  ISETP.LT.AND P3, PT, R10, R69, !P1 ;  /* 0x000000450a00720c */ /* 0x000fc60004f61270 */
[----:B------:R-:W4:Y:S01]  /*c2e00*/  LDL.LU R93, [R1+0x558] ;  /* 0x00055800015d7983 */ /* 0x000f220000300800 */
[----:B------:R-:W-:-:S03]  /*c2e10*/  PRMT R69, R92, 0x9910, RZ ;  /* 0x000099105c457816 */ /* 0x000fc600000000ff */
[----:B------:R-:W4:Y:S01]  /*c2e20*/  LDL.LU R77, [R1+0x504] ;  /* 0x00050400014d7983 */ /* 0x000f220000300800 */
[----:B------:R-:W-:Y:S02]  /*c2e30*/  PRMT R0, R88, 0x9910, RZ ;  /* 0x0000991058007816 */ /* 0x000fe400000000ff */
[----:B------:R-:W-:Y:S01]  /*c2e40*/  PRMT R68, R89, 0x9910, RZ ;  /* 0x0000991059447816 */ /* 0x000fe200000000ff */
[----:B------:R-:W4:Y:S04]  /*c2e50*/  LDL.LU.64 R86, [R1+0x128] ;  /* 0x0001280001567983 */ /* 0x000f280000300a00 */
[----:B------:R-:W4:Y:S04]  /*c2e60*/  LDL.LU R92, [R1+0x460] ;  /* 0x00046000015c7983 */ /* 0x000f280000300800 */
[----:B------:R-:W4:Y:S01]  /*c2e70*/  LDL.LU.64 R88, [R1+0x120] ;  /* 0x0001200001587983 */ /* 0x000f220000300a00 */
[----:B------:R-:W-:-:S02]  /*c2e80*/  ISETP.LT.AND P6, PT, R9, R60, !P1 ;  /* 0x0000003c0900720c */ /* 0x000fc40004fc1270 */
[----:B------:R-:W-:Y:S01]  /*c2e90*/  SHF.R.S32.HI R0, RZ, 0x8, R0 ;  /* 0x00000008ff007819 */ /* 0x000fe20000011400 */
[----:B------:R-:W1:Y:S01]  /*c2ea0*/  LDC R60, c[0x0][0x398] ;  /* 0x0000e600ff3c7b82 */ /* 0x000e620000000800 */
[----:B------:R-:W-:Y:S02]  /*c2eb0*/  SHF.R.S32.HI R69, RZ, 0x8, R69 ;  /* 0x00000008ff457819 */ /* 0x000fe40000011445 */
[----:B0-----:R-:W-:-:S05]  /*c2ec0*/  ISETP.LT.AND P2, PT, R8, R73, !P0 ;  /* 0x000000490800720c */ /* 0x001fca0004741270 */
[----:B------:R-:W0:Y:S01]  /*c2ed0*/  LDC R73, c[0x0][0x398] ;  /* 0x0000e600ff497b82 */ /* 0x000e220000000800 */
[----:B------:R-:W-:Y:S02]  /*c2ee0*/  ISETP.LT.AND P1, PT, R11, R59, !P1 ;  /* 0x0000003b0b00720c */ /* 0x000fe40004f21270 */
[----:B------:R-:W-:-:S05]  /*c2ef0*/  SHF.R.S32.HI R68, RZ, 0x8, R68 ;  /* 0x00000008ff447819 */ /* 0x000fca0000011444 */
[----:B------:R-:W0:Y:S01]  /*c2f00*/  LDC R59, c[0x0][0x398] ;  /* 0x0000e600ff3b7b82 */ /* 0x000e220000000800 */
[----:B---3--:R3:W-:Y:S02]  /*c2f10*/  @P6 STG.E.U8 desc[UR8][R66.64], R0 ;  /* 0x0000000042006986 */ /* 0x0087e4000c101108 */
[----:B---3--:R-:W-:Y:S02]  /*c2f20*/  VIADD R0, R72, 0x6e ;  /* 0x0000006e48007836 */ /* 0x008fe40000000000 */
[----:B------:R-:W3:Y:S04]  /*c2f30*/  LDL.LU.64 R66, [R1+0x3780] ;  /* 0x0037800001427983 */ /* 0x000ee80000300a00 */
[----:B--2---:R2:W-:Y:S01]  /*c2f40*/  @P3 STG.E.U8 desc[UR8][R90.64], R69 ;  /* 0x000000455a003986 */ /* 0x0045e2000c101108 */
[----:B----4-:R-:W-:-:S03]  /*c2f50*/  ISETP.GE.AND P3, PT, R0, R64, PT ;  /* 0x000000400000720c */ /* 0x010fc60003f66270 */
[----:B------:R-:W4:Y:S04]  /*c2f60*/  LDL.LU.64 R64, [R1+0x110] ;  /* 0x0001100001407983 */ /* 0x000f280000300a00 */
[----:B--2---:R-:W2:Y:S01]  /*c2f70*/  LDL.LU.64 R90, [R1+0x100] ;  /* 0x00010000015a7983 */ /* 0x004ea20000300a00 */
[----:B------:R-:W-:Y:S02]  /*c2f80*/  ISETP.LT.AND P6, PT, R9, R58, !P0 ;  /* 0x0000003a0900720c */ /* 0x000fe400047c1270 */
[----:B------:R-:W1:Y:S01]  /*c2f90*/  LDC R58, c[0x0][0x39c] ;  /* 0x0000e700ff3a7b82 */ /* 0x000e620000000800 */
[----:B------:R-:W-:Y:S04]  /*c2fa0*/  @P1 STG.E.U8 desc[UR8][R62.64], R68 ;  /* 0x000000443e001986 */ /* 0x000fe8000c101108 */
[----:B------:R1:W-:Y:S01]  /*c2fb0*/  @P2 STG.E.U8 desc[UR8][R70.64], R85 ;  /* 0x0000005546002986 */ /* 0x0003e2000c101108 */
[----:B------:R-:W-:-:S02]  /*c2fc0*/  ISETP.LT.AND P2, PT, R10, R61, !P0 ;  /* 0x0000003d0a00720c */ /* 0x000fc40004741270 */
[----:B0-----:R-:W-:Y:S01]  /*c2fd0*/  ISETP.LT.AND P0, PT, R11, R73, !P0 ;  /* 0x000000490b00720c */ /* 0x001fe20004701270 */
[----:B------:R-:W-:Y:S01]  /*c2fe0*/  VIADD R0, R72, 0x6f ;  /* 0x0000006f48007836 */ /* 0x000fe20000000000 */
[----:B------:R-:W-:Y:S01]  /*c2ff0*/  PRMT R69, R93, 0x9910, RZ ;  /* 0x000099105d457816 */ /* 0x000fe200000000ff */
[----:B------:R-:W-:Y:S01]  /*c3000*/  @P6 STG.E.U8 desc[UR8][R82.64], R93 ;  /* 0x0000005d52006986 */ /* 0x000fe2000c101108 */
[----:B-1----:R-:W-:Y:S01]  /*c3010*/  ISETP.LT.AND P1, PT, R8, R60, !P5 ;  /* 0x0000003c0800720c */ /* 0x002fe20006f21270 */
[----:B------:R-:W0:Y:S02]  /*c3020*/  LDC R73, c[0x0][0x398] ;  /* 0x0000e600ff497b82 */ /* 0x000e240000000800 */
[----:B------:R-:W3:Y:S04]  /*c3030*/  LDL.LU.64 R70, [R1+0xf0] ;  /* 0x0000f00001467983 */ /* 0x000ee80000300a00 */
[----:B------:R-:W-:Y:S01]  /*c3040*/  @P2 STG.E.U8 desc[UR8][R86.64], R77 ;  /* 0x0000004d56002986 */ /* 0x000fe2000c101108 */
[----:B------:R-:W-:Y:S01]  /*c3050*/  ISETP.LT.AND P6, PT, R9, R59, !P5 ;  /* 0x0000003b0900720c */ /* 0x000fe20006fc1270 */
[----:B------:R-:W1:Y:S02]  /*c3060*/  LDC R60, c[0x0][0x398] ;  /* 0x0000e600ff3c7b82 */ /* 0x000e640000000800 */
[----:B------:R0:W-:Y:S01]  /*c3070*/  @P0 STG.E.U8 desc[UR8][R88.64], R92 ;  /* 0x0000005c58000986 */ /* 0x0001e2000c101108 */
[----:B------:R-:W-:-:S02]  /*c3080*/  ISETP.GE.AND P2, PT, R0, R58, PT ;  /* 0x0000003a0000720c */ /* 0x000fc40003f46270 */
[----:B------:R-:W-:-:S03]  /*c3090*/  PRMT R68, R85, 0x9910, RZ ;  /* 0x0000991055447816 */ /* 0x000fc600000000ff */
[----:B------:R-:W2:Y:S01]  /*c30a0*/  LDC R63, c[0x0][0x398] ;  /* 0x0000e600ff3f7b82 */ /* 0x000ea20000000800 */
[----:B0-----:R-:W3:Y:S01]  /*c30b0*/  LDL.LU.64 R88, [R1+0xe8] ;  /* 0x0000e80001587983 */ /* 0x001ee20000300a00 */
[----:B------:R-:W-:Y:S01]  /*c30c0*/  IMAD.MOV.U32 R0, RZ, RZ, R69 ;  /* 0x000000ffff007224 */ /* 0x000fe200078e0045 */
[----:B------:R-:W-:-:S05]  /*c30d0*/  SHF.R.S32.HI R68, RZ, 0x8, R68 ;  /* 0x00000008ff447819 */ /* 0x000fca0000011444 */
[----:B------:R-:W0:Y:S01]  /*c30e0*/  LDC R59, c[0x0][0x398] ;  /* 0x0000e600ff3b7b82 */ /* 0x000e220000000800 */
[----:B------:R-:W3:Y:S01]  /*c30f0*/  LDL.LU.64 R82, [R1+0xe0] ;  /* 0x0000e00001527983 */ /* 0x000ee20000300a00 */
[----:B------:R-:W-:-:S03]  /*c3100*/  SHF.R.S32.HI R0, RZ, 0x8, R0 ;  /* 0x00000008ff007819 */ /* 0x000fc60000011400 */
[----:B------:R-:W3:Y:S01]  /*c3110*/  LDL.LU.64 R84, [R1+0xd8] ;  /* 0x0000d80001547983 */ /* 0x000ee20000300a00 */
[----:B------:R-:W-:Y:S02]  /*c3120*/  ISETP.LT.AND P0, PT, R10, R73, !P5 ;  /* 0x000000490a00720c */ /* 0x000fe40006f01270 */
[----:B------:R-:W0:Y:S01]  /*c3130*/  LDC R58, c[0x0][0x398] ;  /* 0x0000e600ff3a7b82 */ /* 0x000e220000000800 */
[----:B------:R-:W3:Y:S04]  /*c3140*/  LDL.LU R87, [R1+0x5a8] ;  /* 0x0005a80001577983 */ /* 0x000ee80000300800 */
[----:B------:R-:W3:Y:S01]  /*c3150*/  LDL.LU R93, [R1+0x560] ;  /* 0x00056000015d7983 */ /* 0x000ee20000300800 */
[----:B-1----:R-:W-:Y:S02]  /*c3160*/  ISETP.LT.AND P5, PT, R11, R60, !P5 ;  /* 0x0000003c0b00720c */ /* 0x002fe40006fa1270 */
[----:B------:R-:W-:Y:S01]  /*c3170*/  PRMT R69, R77, 0x9910, RZ ;  /* 0x000099104d457816 */ /* 0x000fe200000000ff */
[----:B------:R-:W1:Y:S03]  /*c3180*/  LDC R60, c[0x0][0x398] ;  /* 0x0000e600ff3c7b82 */ /* 0x000e660000000800 */
[----:B------:R-:W-:-:S05]  /*c3190*/  SHF.R.S32.HI R69, RZ, 0x8, R69 ;  /* 0x00000008ff457819 */ /* 0x000fca0000011445 */
[----:B------:R-:W0:Y:S08]  /*c31a0*/  LDC R62, c[0x0][0x39c] ;  /* 0x0000e700ff3e7b82 */ /* 0x000e300000000800 */
[----:B------:R-:W0:Y:S08]  /*c31b0*/  LDC R73, c[0x0][0x398] ;  /* 0x0000e600ff497b82 */ /* 0x000e300000000800 */
[----:B------:R-:W0:Y:S01]  /*c31c0*/  LDC R61, c[0x0][0x39c] ;  /* 0x0000e700ff3d7b82 */ /* 0x000e220000000800 */
[----:B----4-:R4:W-:Y:S04]  /*c31d0*/  @P1 STG.E.U8 desc[UR8][R64.64], R68 ;  /* 0x0000004440001986 */ /* 0x0109e8000c101108 */
[----:B--2---:R2:W-:Y:S01]  /*c31e0*/  @P6 STG.E.U8 desc[UR8][R90.64], R0 ;  /* 0x000000005a006986 */ /* 0x0045e2000c101108 */
[----:B----4-:R-:W-:-:S03]  /*c31f0*/  PRMT R68, R92, 0x9910, RZ ;  /* 0x000099105c447816 */ /* 0x010fc600000000ff */
[----:B--2---:R-:W2:Y:S04]  /*c3200*/  LDL.LU.64 R90, [R1+0xd0] ;  /* 0x0000d000015a7983 */ /* 0x004ea80000300a00 */
[----:B------:R-:W2:Y:S04]  /*c3210*/  LDL.LU R86, [R1+0x50c] ;  /* 0x00050c0001567983 */ /* 0x000ea80000300800 */
[----:B------:R-:W4:Y:S01]  /*c3220*/  LDL.LU R92, [R1+0x380] ;  /* 0x00038000015c7983 */ /* 0x000f220000300800 */
[----:B------:R-:W-:-:S03]  /*c3230*/  SHF.R.S32.HI R68, RZ, 0x8, R68 ;  /* 0x00000008ff447819 */ /* 0x000fc60000011444 */
[----:B---3--:R3:W-:Y:S01]  /*c3240*/  @P0 STG.E.U8 desc[UR8][R70.64], R69 ;  /* 0x0000004546000986 */ /* 0x0087e2000c101108 */
[----:B------:R-:W-:Y:S02]  /*c3250*/  ISETP.LT.AND P1, PT, R8, R63, !P3 ;  /* 0x0000003f0800720c */ /* 0x000fe40005f21270 */
[----:B0-----:R-:W-:Y:S01]  /*c3260*/  ISETP.LT.AND P6, PT, R9, R59, !P3 ;  /* 0x0000003b0900720c */ /* 0x001fe20005fc1270 */
[----:B------:R-:W-:Y:S01]  /*c3270*/  VIADD R0, R72, 0x70 ;  /* 0x0000007048007836 */ /* 0x000fe20000000000 */
[----:B------:R-:W0:Y:S08]  /*c3280*/  LDC R59, c[0x0][0x398] ;  /* 0x0000e600ff3b7b82 */ /* 0x000e300000000800 */
[----:B---3--:R-:W3:Y:S01]  /*c3290*/  LDC R69, c[0x0][0x398] ;  /* 0x0000e600ff457b82 */ /* 0x008ee20000000800 */
[----:B------:R1:W-:Y:S07]  /*c32a0*/  @P5 STG.E.U8 desc[UR8][R88.64], R68 ;  /* 0x0000004458005986 */ /* 0x0003ee000c101108 */
[----:B------:R-:W0:Y:S01]  /*c32b0*/  LDC R63, c[0x0][0x398] ;  /* 0x0000e600ff3f7b82 */ /* 0x000e220000000800 */
[----:B-1----:R-:W3:Y:S04]  /*c32c0*/  LDL.LU.64 R88, [R1+0xc0] ;  /* 0x0000c00001587983 */ /* 0x002ee80000300a00 */
[----:B------:R-:W3:Y:S01]  /*c32d0*/  LDL.LU.64 R64, [R1+0xb8] ;  /* 0x0000b80001407983 */ /* 0x000ee20000300a00 */
[----:B------:R-:W-:-:S02]  /*c32e0*/  ISETP.LT.AND P5, PT, R10, R58, !P3 ;  /* 0x0000003a0a00720c */ /* 0x000fc40005fa1270 */
[----:B------:R-:W-:Y:S01]  /*c32f0*/  ISETP.LT.AND P3, PT, R11, R60, !P3 ;  /* 0x0000003c0b00720c */ /* 0x000fe20005f61270 */
[----:B------:R-:W3:Y:S01]  /*c3300*/  LDL.LU.64 R76, [R1+0xb0] ;  /* 0x0000b000014c7983 */ /* 0x000ee20000300a00 */
[----:B------:R-:W-:Y:S01]  /*c3310*/  PRMT R68, R93, 0x9910, RZ ;  /* 0x000099105d447816 */ /* 0x000fe200000000ff */
[----:B------:R-:W1:Y:S02]  /*c3320*/  LDC R58, c[0x0][0x398] ;  /* 0x0000e600ff3a7b82 */ /* 0x000e640000000800 */
[----:B------:R0:W-:Y:S04]  /*c3330*/  @P1 STG.E.U8 desc[UR8][R82.64], R87 ;  /* 0x0000005752001986 */ /* 0x0001e8000c101108 */
[----:B------:R-:W-:Y:S01]  /*c3340*/  @P6 STG.E.U8 desc[UR8][R84.64], R93 ;  /* 0x0000005d54006986 */ /* 0x000fe2000c101108 */
[----:B------:R-:W-:Y:S01]  /*c3350*/  ISETP.GE.AND P0, PT, R0, R62, PT ;  /* 0x0000003e0000720c */ /* 0x000fe20003f06270 */
[----:B------:R-:W1:Y:S02]  /*c3360*/  LDC R60, c[0x0][0x39c] ;  /* 0x0000e700ff3c7b82 */ /* 0x000e640000000800 */
[----:B------:R-:W3:Y:S04]  /*c3370*/  LDL.LU.64 R70, [R1+0xa8] ;  /* 0x0000a80001467983 */ /* 0x000ee80000300a00 */
[----:B0-----:R-:W3:Y:S01]  /*c3380*/  LDL.LU.64 R82, [R1+0xa0] ;  /* 0x0000a00001527983 */ /* 0x001ee20000300a00 */
[----:B------:R-:W-:Y:S01]  /*c3390*/  VIADD R0, R72, 0x71 ;  /* 0x0000007148007836 */ /* 0x000fe20000000000 */
[----:B------:R-:W-:Y:S01]  /*c33a0*/  ISETP.LT.AND P6, PT, R8, R73, !P2 ;  /* 0x000000490800720c */ /* 0x000fe200057c1270 */
[----:B------:R-:W0:Y:S03]  /*c33b0*/  LDC R62, c[0x0][0x398] ;  /* 0x0000e600ff3e7b82 */ /* 0x000e260000000800 */
[----:B------:R-:W-:-:S02]  /*c33c0*/  ISETP.GE.AND P1, PT, R0, R61, PT ;  /* 0x0000003d0000720c */ /* 0x000fc40003f26270 */
[----:B------:R-:W-:-:S03]  /*c33d0*/  PRMT R0, R87, 0x9910, RZ ;  /* 0x0000991057007816 */ /* 0x000fc600000000ff */
[----:B------:R-:W0:Y:S01]  /*c33e0*/  LDC R73, c[0x0][0x398] ;  /* 0x0000e600ff497b82 */ /* 0x000e220000000800 */
[----:B------:R-:W-:-:S07]  /*c33f0*/  SHF.R.S32.HI R0, RZ, 0x8, R0 ;  /* 0x00000008ff007819 */ /* 0x000fce0000011400 */
[----:B------:R-:W0:Y:S01]  /*c3400*/  LDC R61, c[0x0][0x398] ;  /* 0x0000e600ff3d7b82 */ /* 0x000e220000000800 */
[----:B--2---:R2:W-:Y:S04]  /*c3410*/  @P5 STG.E.U8 desc[UR8][R90.64], R86 ;  /* 0x000000565a005986 */ /* 0x0045e8000c101108 */
[----:B----4-:R4:W-:Y:S04]  /*c3420*/  @P3 STG.E.U8 desc[UR8][R66.64], R92 ;  /* 0x0000005c42003986 */ /* 0x0109e8000c101108 */
[----:B--2---:R-:W2:Y:S04]  /*c3430*/  LDL.LU.64 R90, [R1+0x98] ;  /* 0x00009800015a7983 */ /* 0x004ea80000300a00 */
[----:B------:R-:W2:Y:S04]  /*c3440*/  LDL.LU.64 R84, [R1+0x90] ;  /* 0x0000900001547983 */ /* 0x000ea80000300a00 */
[----:B------:R-:W2:Y:S04]  /*c3450*/  LDL.LU R93, [R1+0x5ac] ;  /* 0x0005ac00015d7983 */ /* 0x000ea80000300800 */
[----:B----4-:R-:W4:Y:S04]  /*c3460*/  LDL.LU R67, [R1+0x568] ;  /* 0x0005680001437983 */ /* 0x010f280000300800 */
[----:B------:R-:W4:Y:S04]  /*c3470*/  LDL.LU R66, [R1+0x514] ;  /* 0x0005140001427983 */ /* 0x000f280000300800 */
[----:B------:R-:W4:Y:S04]  /*c3480*/  LDL.LU R87, [R1+0x378] ;  /* 0x0003780001577983 */ /* 0x000f280000300800 */
[----:B---3--:R3:W-:Y:S04]  /*c3490*/  @P6 STG.E.U8 desc[UR8][R88.64], R0 ;  /* 0x0000000058006986 */ /* 0x0087e8000c101108 */
[----:B---3--:R-:W3:Y:S01]  /*c34a0*/  LDL.LU.64 R88, [R1+0x88] ;  /* 0x0000880001587983 */ /* 0x008ee20000300a00 */
[----:B------:R-:W-:-:S02]  /*c34b0*/  ISETP.LT.AND P5, PT, R9, R59, !P2 ;  /* 0x0000003b0900720c */ /* 0x000fc400057a1270 */
[----:B------:R-:W-:Y:S01]  /*c34c0*/  SHF.R.S32.HI R0, RZ, 0x8, R68 ;  /* 0x00000008ff007819 */ /* 0x000fe20000011444 */
[----:B------:R-:W2:Y:S01]  /*c34d0*/  LDC R59, c[0x0][0x39c] ;  /* 0x0000e700ff3b7b82 */ /* 0x000ea20000000800 */
[----:B------:R-:W-:Y:S02]  /*c34e0*/  PRMT R68, R86, 0x9910, RZ ;  /* 0x0000991056447816 */ /* 0x000fe400000000ff */
[----:B-1----:R-:W-:-:S07]  /*c34f0*/  ISETP.LT.AND P3, PT, R10, R58, !P2 ;  /* 0x0000003a0a00720c */ /* 0x002fce0005761270 */
[----:B------:R1:W-:Y:S01]  /*c3500*/  @P5 STG.E.U8 desc[UR8][R64.64], R0 ;  /* 0x0000000040005986 */ /* 0x0003e2000c101108 */
[----:B0-----:R-:W-:Y:S01]  /*c3510*/  ISETP.LT.AND P2, PT, R11, R73, !P2 ;  /* 0x000000490b00720c */ /* 0x001fe20005741270 */
[----:B------:R-:W0:Y:S01]  /*c3520*/  LDC R58, c[0x0][0x398] ;  /* 0x0000e600ff3a7b82 */ /* 0x000e220000000800 */
[----:B------:R-:W-:-:S07]  /*c3530*/  ISETP.LT.AND P6, PT, R10, R62, !P0 ;  /* 0x0000003e0a00720c */ /* 0x000fce00047c1270 */
[----:B------:R-:W0:Y:S01]  /*c3540*/  LDC R86, c[0x0][0x398] ;  /* 0x0000e600ff567b82 */ /* 0x000e220000000800 */
[----:B-1----:R-:W-:-:S05]  /*c3550*/  IMAD.MOV.U32 R0, RZ, RZ, R68 ;  /* 0x000000ffff007224 */ /* 0x002fca00078e0044 */
[----:B------:R-:W-:Y:S02]  /*c3560*/  SHF.R.S32.HI R0, RZ, 0x8, R0 ;  /* 0x00000008ff007819 */ /* 0x000fe40000011400 */
[----:B------:R-:W1:Y:S01]  /*c3570*/  LDC R73, c[0x0][0x398] ;  /* 0x0000e600ff497b82 */ /* 0x000e620000000800 */
[----:B------:R-:W-:Y:S02]  /*c3580*/  ISETP.LT.AND P5, PT, R8, R69, !P0 ;  /* 0x000000450800720c */ /* 0x000fe400047a1270 */
[----:B------:R0:W-:Y:S01]  /*c3590*/  @P3 STG.E.U8 desc[UR8][R76.64], R0 ;  /* 0x000000004c003986 */ /* 0x0001e2000c101108 */
[----:B------:R-:W-:Y:S02]  /*c35a0*/  ISETP.LT.AND P3, PT, R9, R63, !P0 ;  /* 0x0000003f0900720c */ /* 0x000fe40004761270 */
[----:B------:R-:W-:Y:S02]  /*c35b0*/  PRMT R68, R92, 0x9910, RZ ;  /* 0x000099105c447816 */ /* 0x000fe400000000ff */
[----:B------:R-:W1:Y:S02]  /*c35c0*/  LDC R69, c[0x0][0x398] ;  /* 0x0000e600ff457b82 */ /* 0x000e640000000800 */
[----:B0-----:R-:W-:-:S06]  /*c35d0*/  SHF.R.S32.HI R0, RZ, 0x8, R68 ;  /* 0x00000008ff007819 */ /* 0x001fcc0000011444 */
[----:B------:R-:W0:Y:S01]  /*c35e0*/  LDC R63, c[0x0][0x398] ;  /* 0x0000e600ff3f7b82 */ /* 0x000e220000000800 */
[----:B------:R1:W-:Y:S01]  /*c35f0*/  @P2 STG.E.U8 desc[UR8][R70.64], R0 ;  /* 0x0000000046002986 */ /* 0x0003e2000c101108 */
[----:B------:R-:W-:Y:S01]  /*c3600*/  VIADD R68, R72, 0x72 ;  /* 0x0000007248447836 */ /* 0x000fe20000000000 */
[----:B------:R-:W-:-:S05]  /*c3610*/  ISETP.LT.AND P0, PT, R11, R61, !P0 ;  /* 0x0000003d0b00720c */ /* 0x000fca0004701270 */
[----:B------:R-:W0:Y:S01]  /*c3620*/  LDC R62, c[0x0][0x39c] ;  /* 0x0000e700ff3e7b82 */ /* 0x000e220000000800 */
[----:B-1----:R-:W-:Y:S01]  /*c3630*/  VIADD R0, R72, 0x73 ;  /* 0x0000007348007836 */ /* 0x002fe20000000000 */
[----:B------:R-:W-:Y:S01]  /*c3640*/  ISETP.GE.AND P2, PT, R68, R60, PT ;  /* 0x0000003c4400720c */ /* 0x000fe20003f46270 */
[----:B--2---:R1:W-:Y:S04]  /*c3650*/  @P5 STG.E.U8 desc[UR8][R82.64], R93 ;  /* 0x0000005d52005986 */ /* 0x0043e8000c101108 */
[----:B----4-:R2:W-:Y:S01]  /*c3660*/  @P3 STG.E.U8 desc[UR8][R90.64], R67 ;  /* 0x000000435a003986 */ /* 0x0105e2000c101108 */
[----:B------:R-:W-:Y:S01]  /*c3670*/  PRMT R68, R67, 0x9910, RZ ;  /* 0x0000991043447816 */ /* 0x000fe200000000ff */
[----:B-1----:R-:W1:Y:S02]  /*c3680*/  LDC R83, c[0x0][0x398] ;  /* 0x0000e600ff537b82 */ /* 0x002e640000000800 */
[----:B--2---:R-:W2:Y:S01]  /*c3690*/  LDL.LU.64 R90, [R1+0x80] ;  /* 0x00008000015a7983 */ /* 0x004ea20000300a00 */
[----:B------:R-:W-:-:S02]  /*c36a0*/  ISETP.GE.AND P5, PT, R0, R59, PT ;  /* 0x0000003b0000720c */ /* 0x000fc40003fa6270 */
[----:B------:R-:W-:-:S03]  /*c36b0*/  ISETP.LT.AND P3, PT, R8, R58, !P1 ;  /* 0x0000003a0800720c */ /* 0x000fc60004f61270 */
[----:B------:R-:W4:Y:S01]  /*c36c0*/  LDC R82, c[0x0][0x398] ;  /* 0x0000e600ff527b82 */ /* 0x000f220000000800 */
[----:B------:R-:W4:Y:S04]  /*c36d0*/  LDL.LU.64 R58, [R1+0x78] ;  /* 0x00007800013a7983 */ /* 0x000f280000300a00 */
[----:B------:R-:W4:Y:S04]  /*c36e0*/  LDL.LU.64 R60, [R1+0x70] ;  /* 0x00007000013c7983 */ /* 0x000f280000300a00 */
[----:B------:R-:W4:Y:S04]  /*c36f0*/  LDL.LU.64 R64, [R1+0x68] ;  /* 0x0000680001407983 */ /* 0x000f280000300a00 */
[----:B------:R-:W4:Y:S04]  /*c3700*/  LDL.LU.64 R76, [R1+0x60] ;  /* 0x00006000014c7983 */ /* 0x000f280000300a00 */
[----:B------:R-:W4:Y:S04]  /*c3710*/  LDL.LU R92, [R1+0x5b0] ;  /* 0x0005b000015c7983 */ /* 0x000f280000300800 */
[----:B------:R0:W-:Y:S04]  /*c3720*/  @P6 STG.E.U8 desc[UR8][R84.64], R66 ;  /* 0x0000004254006986 */ /* 0x0001e8000c101108 */
[----:B------:R-:W4:Y:S04]  /*c3730*/  LDL.LU.64 R70, [R1+0x58] ;  /* 0x0000580001467983 */ /* 0x000f280000300a00 */
[----:B---3--:R3:W-:Y:S04]  /*c3740*/  @P0 STG.E.U8 desc[UR8][R88.64], R87 ;  /* 0x0000005758000986 */ /* 0x0087e8000c101108 */
[----:B0-----:R-:W4:Y:S04]  /*c3750*/  LDL.LU.64 R84, [R1+0x50] ;  /* 0x0000500001547983 */ /* 0x001f280000300a00 */
[----:B---3--:R-:W3:Y:S04]  /*c3760*/  LDL.LU.64 R88, [R1+0x48] ;  /* 0x0000480001587983 */ /* 0x008ee80000300a00 */
[----:B------:R-:W3:Y:S01]  /*c3770*/  LDL.LU R67, [R1+0x570] ;  /* 0x0005700001437983 */ /* 0x000ee20000300800 */
[----:B------:R-:W-:-:S02]  /*c3780*/  PRMT R0, R93, 0x9910, RZ ;  /* 0x000099105d007816 */ /* 0x000fc400000000ff */
[----:B------:R-:W-:Y:S02]  /*c3790*/  ISETP.LT.AND P0, PT, R10, R69, !P1 ;  /* 0x000000450a00720c */ /* 0x000fe40004f01270 */
[----:B------:R-:W-:Y:S02]  /*c37a0*/  SHF.R.S32.HI R0, RZ, 0x8, R0 ;  /* 0x00000008ff007819 */ /* 0x000fe40000011400 */
[----:B------:R-:W-:Y:S02]  /*c37b0*/  PRMT R69, R66, 0x9910, RZ ;  /* 0x0000991042457816 */ /* 0x000fe400000000ff */
[----:B------:R-:W-:Y:S01]  /*c37c0*/  ISETP.LT.AND P6, PT, R9, R73, !P1 ;  /* 0x000000490900720c */ /* 0x000fe20004fc1270 */
[----:B------:R-:W3:Y:S01]  /*c37d0*/  LDL.LU R66, [R1+0x51c] ;  /* 0x00051c0001427983 */ /* 0x000ee20000300800 */
[----:B------:R-:W-:Y:S01]  /*c37e0*/  SHF.R.S32.HI R68, RZ, 0x8, R68 ;  /* 0x00000008ff447819 */ /* 0x000fe20000011444 */
[----:B------:R-:W0:Y:S02]  /*c37f0*/  LDC R73, c[0x0][0x398] ;  /* 0x0000e600ff497b82 */ /* 0x000e240000000800 */
[----:B------:R-:W3:Y:S04]  /*c3800*/  LDL.LU R93, [R1+0x458] ;  /* 0x00045800015d7983 */ /* 0x000ee80000300800 */
[----:B--2---:R2:W-:Y:S02]  /*c3810*/  @P3 STG.E.U8 desc[UR8][R90.64], R0 ;  /* 0x000000005a003986 */ /* 0x0045e4000c101108 */
[----:B--2---:R-:W-:-:S02]  /*c3820*/  SHF.R.S32.HI R0, RZ, 0x8, R69 ;  /* 0x00000008ff007819 */ /* 0x004fc40000011445 */
[----:B------:R-:W2:Y:S01]  /*c3830*/  LDL.LU.64 R90, [R1+0x40] ;  /* 0x00004000015a7983 */ /* 0x000ea20000300a00 */
[----:B------:R-:W0:Y:S03]  /*c3840*/  LDC R69, c[0x0][0x398] ;  /* 0x0000e600ff457b82 */ /* 0x000e260000000800 */
[----:B----4-:R4:W-:Y:S01]  /*c3850*/  @P6 STG.E.U8 desc[UR8][R58.64], R68 ;  /* 0x000000443a006986 */ /* 0x0109e2000c101108 */
[----:B-1----:R-:W-:-:S03]  /*c3860*/  ISETP.LT.AND P3, PT, R8, R83, !P2 ;  /* 0x000000530800720c */ /* 0x002fc60005761270 */
[----:B------:R1:W-:Y:S01]  /*c3870*/  @P0 STG.E.U8 desc[UR8][R60.64], R0 ;  /* 0x000000003c000986 */ /* 0x0003e2000c101108 */
[----:B----4-:R-:W-:-:S03]  /*c3880*/  PRMT R68, R87, 0x9910, RZ ;  /* 0x0000991057447816 */ /* 0x010fc600000000ff */
[----:B------:R-:W4:Y:S01]  /*c3890*/  LDL.LU.64 R58, [R1+0x3778] ;  /* 0x00377800013a7983 */ /* 0x000f220000300a00 */
[----:B0-----:R-:W-:Y:S01]  /*c38a0*/  ISETP.LT.AND P6, PT, R11, R69, !P1 ;  /* 0x000000450b00720c */ /* 0x001fe20004fc1270 */
[----:B-1----:R-:W-:Y:S01]  /*c38b0*/  IMAD.MOV.U32 R0, RZ, RZ, R68 ;  /* 0x000000ffff007224 */ /* 0x002fe200078e0044 */
[----:B------:R-:W-:Y:S01]  /*c38c0*/  ISETP.LT.AND P0, PT, R9, R82, !P2 ;  /* 0x000000520900720c */ /* 0x000fe20005701270 */
[----:B------:R-:W4:Y:S01]  /*c38d0*/  LDL.LU.64 R60, [R1+0x3770] ;  /* 0x00377000013c7983 */ /* 0x000f220000300a00 */
[----:B------:R-:W0:Y:S02]  /*c38e0*/  LDC R83, c[0x0][0x398] ;  /* 0x0000e600ff537b82 */ /* 0x000e240000000800 */
[----:B------:R-:W-:Y:S02]  /*c38f0*/  SHF.R.S32.HI R0, RZ, 0x8, R0 ;  /* 0x00000008ff007819 */ /* 0x000fe40000011400 */
[----:B------:R-:W-:-:S04]  /*c3900*/  ISETP.LT.AND P1, PT, R10, R73, !P2 ;  /* 0x000000490a00720c */ /* 0x000fc80005721270 */
[----:B------:R-:W1:Y:S01]  /*c3910*/  LDC R82, c[0x0][0x398] ;  /* 0x0000e600ff527b82 */ /* 0x000e620000000800 */
[----:B------:R3:W-:Y:S04]  /*c3920*/  @P6 STG.E.U8 desc[UR8][R64.64], R0 ;  /* 0x0000000040006986 */ /* 0x0007e8000c101108 */
[----:B------:R3:W-:Y:S01]  /*c3930*/  @P3 STG.E.U8 desc[UR8][R76.64], R92 ;  /* 0x0000005c4c003986 */ /* 0x0007e2000c101108 */
[----:B------:R-:W-:Y:S02]  /*c3940*/  ISETP.LT.AND P6, PT, R8, R63, !P5 ;  /* 0x0000003f0800720c */ /* 0x000fe40006fc1270 */
[----:B------:R-:W1:Y:S01]  /*c3950*/  LDC R87, c[0x0][0x398] ;  /* 0x0000e600ff577b82 */ /* 0x000e620000000800 */
[----:B---3--:R-:W-:Y:S01]  /*c3960*/  VIADD R0, R72, 0x74 ;  /* 0x0000007448007836 */ /* 0x008fe20000000000 */
[----:B------:R-:W3:Y:S06]  /*c3970*/  LDL.LU.64 R64, [R1+0x3768] ;  /* 0x0037680001407983 */ /* 0x000eec0000300a00 */
[----:B------:R-:W1:Y:S01]  /*c3980*/  LDC R69, c[0x0][0x398] ;  /* 0x0000e600ff457b82 */ /* 0x000e620000000800 */
[----:B------:R-:W3:Y:S01]  /*c3990*/  LDL.LU.64 R76, [R1+0x38] ;  /* 0x00003800014c7983 */ /* 0x000ee20000300a00 */
[----:B------:R-:W-:-:S03]  /*c39a0*/  ISETP.GE.AND P3, PT, R0, R62, PT ;  /* 0x0000003e0000720c */ /* 0x000fc60003f66270 */
[----:B------:R-:W4:Y:S03]  /*c39b0*/  LDL.LU.64 R62, [R1+0x30] ;  /* 0x00003000013e7983 */ /* 0x000f260000300a00 */
[----:B------:R-:W2:Y:S01]  /*c39c0*/  LDC R73, c[0x0][0x398] ;  /* 0x0000e600ff497b82 */ /* 0x000ea20000000800 */
[----:B------:R0:W-:Y:S04]  /*c39d0*/  @P0 STG.E.U8 desc[UR8][R70.64], R67 ;  /* 0x0000004346000986 */ /* 0x0001e8000c101108 */
[----:B0-----:R-:W4:Y:S01]  /*c39e0*/  LDL.LU.64 R70, [R1+0x28] ;  /* 0x0000280001467983 */ /* 0x001f220000300a00 */
[----:B------:R-:W-:Y:S02]  /*c39f0*/  ISETP.LT.AND P2, PT, R11, R86, !P2 ;  /* 0x000000560b00720c */ /* 0x000fe40005741270 */
[----:B------:R-:W0:Y:S01]  /*c3a00*/  LDC R86, c[0x0][0x39c] ;  /* 0x0000e700ff567b82 */ /* 0x000e220000000800 */
[----:B------:R-:W-:Y:S01]  /*c3a10*/  PRMT R68, R92, 0x9910, RZ ;  /* 0x000099105c447816 */ /* 0x000fe200000000ff */
[----:B------:R1:W-:Y:S01]  /*c3a20*/  @P1 STG.E.U8 desc[UR8][R84.64], R66 ;  /* 0x0000004254001986 */ /* 0x0003e2000c101108 */
[----:B------:R-:W-:-:S03]  /*c3a30*/  ISETP.LT.AND P1, PT, R9, R83, !P5 ;  /* 0x000000530900720c */ /* 0x000fc60006f21270 */
[----:B------:R-:W-:Y:S01]  /*c3a40*/  IMAD.MOV.U32 R0, RZ, RZ, R68 ;  /* 0x000000ffff007224 */ /* 0x000fe200078e0044 */
[----:B-1----:R-:W-:Y:S02]  /*c3a50*/  ISETP.LT.AND P0, PT, R10, R82, !P5 ;  /* 0x000000520a00720c */ /* 0x002fe40006f01270 */
[----:B------:R-:W-:Y:S01]  /*c3a60*/  PRMT R68, R67, 0x9910, RZ ;  /* 0x0000991043447816 */ /* 0x000fe200000000ff */
[----:B------:R-:W4:Y:S01]  /*c3a70*/  LDL.LU.64 R82, [R1+0x20] ;  /* 0x0000200001527983 */ /* 0x000f220000300a00 */
[----:B------:R-:W-:Y:S01]  /*c3a80*/  SHF.R.S32.HI R0, RZ, 0x8, R0 ;  /* 0x00000008ff007819 */ /* 0x000fe20000011400 */
[----:B------:R-:W1:Y:S01]  /*c3a90*/  LDC R67, c[0x0][0x398] ;  /* 0x0000e600ff437b82 */ /* 0x000e620000000800 */
[----:B------:R-:W-:Y:S01]  /*c3aa0*/  ISETP.LT.AND P5, PT, R11, R87, !P5 ;  /* 0x000000570b00720c */ /* 0x000fe20006fa1270 */
[----:B------:R0:W-:Y:S01]  /*c3ab0*/  @P2 STG.E.U8 desc[UR8][R88.64], R93 ;  /* 0x0000005d58002986 */ /* 0x0001e2000c101108 */
[----:B------:R-:W-:Y:S02]  /*c3ac0*/  ISETP.LT.AND P2, PT, R9, R69, !P3 ;  /* 0x000000450900720c */ /* 0x000fe40005f41270 */
[----:B------:R-:W-:Y:S01]  /*c3ad0*/  PRMT R69, R66, 0x9910, RZ ;  /* 0x0000991042457816 */ /* 0x000fe200000000ff */
[----:B------:R-:W4:Y:S01]  /*c3ae0*/  LDL.LU.64 R84, [R1+0x18] ;  /* 0x0000180001547983 */ /* 0x000f220000300a00 */
[----:B------:R-:W-:Y:S01]  /*c3af0*/  SHF.R.S32.HI R68, RZ, 0x8, R68 ;  /* 0x00000008ff447819 */ /* 0x000fe20000011444 */
[----:B------:R-:W1:Y:S01]  /*c3b00*/  LDC R87, c[0x0][0x398] ;  /* 0x0000e600ff577b82 */ /* 0x000e620000000800 */
[----:B------:R-:W-:Y:S01]  /*c3b10*/  SHF.R.S32.HI R69, RZ, 0x8, R69 ;  /* 0x00000008ff457819 */ /* 0x000fe20000011445 */
[----:B------:R-:W4:Y:S04]  /*c3b20*/  LDL.LU R66, [R1+0x524] ;  /* 0x0005240001427983 */ /* 0x000f280000300800 */
[----:B0-----:R-:W4:Y:S04]  /*c3b30*/  LDL.LU.64 R88, [R1+0x10] ;  /* 0x0000100001587983 */ /* 0x001f280000300a00 */
[----:B--2---:R0:W-:Y:S01]  /*c3b40*/  @P6 STG.E.U8 desc[UR8][R90.64], R0 ;  /* 0x000000005a006986 */ /* 0x0041e2000c101108 */
[----:B------:R-:W-:-:S02]  /*c3b50*/  ISETP.LT.AND P6, PT, R8, R73, !P3 ;  /* 0x000000490800720c */ /* 0x000fc40005fc1270 */
[----:B------:R-:W-:Y:S01]  /*c3b60*/  PRMT R73, R93, 0x9910, RZ ;  /* 0x000099105d497816 */ /* 0x000fe200000000ff */
[----:B0-----:R-:W-:Y:S01]  /*c3b70*/  VIADD R0, R72, 0x75 ;  /* 0x0000007548007836 */ /* 0x001fe20000000000 */
[----:B------:R-:W2:Y:S04]  /*c3b80*/  LDL.LU.64 R90, [R1+0x8] ;  /* 0x00000800015a7983 */ /* 0x000ea80000300a00 */
[----:B------:R-:W2:Y:S04]  /*c3b90*/  LDL.LU.64 R92, [R1] ;  /* 0x00000000015c7983 */ /* 0x000ea80000300a00 */
[----:B---3--:R0:W-:Y:S01]  /*c3ba0*/  @P1 STG.E.U8 desc[UR8][R76.64], R68 ;  /* 0x000000444c001986 */ /* 0x0081e2000c101108 */
[----:B------:R-:W-:-:S02]  /*c3bb0*/  ISETP.GE.AND P1, PT, R0, R86, PT ;  /* 0x000000560000720c */ /* 0x000fc40003f26270 */
[----:B------:R-:W3:Y:S01]  /*c3bc0*/  LDC R0, c[0x0][0x398] ;  /* 0x0000e600ff007b82 */ /* 0x000ee20000000800 */
[----:B----4-:R4:W-:Y:S01]  /*c3bd0*/  @P0 STG.E.U8 desc[UR8][R62.64], R69 ;  /* 0x000000453e000986 */ /* 0x0109e2000c101108 */
[----:B0-----:R-:W-:-:S03]  /*c3be0*/  SHF.R.S32.HI R68, RZ, 0x8, R73 ;  /* 0x00000008ff447819 */ /* 0x001fc60000011449 */
[----:B------:R-:W2:Y:S04]  /*c3bf0*/  LDL.LU.64 R76, [R1+0x3760] ;  /* 0x00376000014c7983 */ /* 0x000ea80000300a00 */
[----:B------:R-:W2:Y:S04]  /*c3c00*/  LDL.LU R73, [R1+0x45c] ;  /* 0x00045c0001497983 */ /* 0x000ea80000300800 */
[----:B------:R-:W2:Y:S04]  /*c3c10*/  LDL.LU R86, [R1+0x3758] ;  /* 0x0037580001567983 */ /* 0x000ea80000300800 */
[----:B----4-:R-:W4:Y:S04]  /*c3c20*/  LDL.LU.64 R62, [R1+0x3750] ;  /* 0x00375000013e7983 */ /* 0x010f280000300a00 */
[----:B------:R-:W2:Y:S04]  /*c3c30*/  LDL.LU R69, [R1+0x578] ;  /* 0x0005780001457983 */ /* 0x000ea80000300800 */
[----:B------:R0:W-:Y:S04]  /*c3c40*/  @P5 STG.E.U8 desc[UR8][R70.64], R68 ;  /* 0x0000004446005986 */ /* 0x0001e8000c101108 */
[----:B0-----:R-:W2:Y:S04]  /*c3c50*/  LDL.LU.64 R70, [R1+0x3748] ;  /* 0x0037480001467983 */ /* 0x001ea80000300a00 */
[----:B------:R-:W2:Y:S04]  /*c3c60*/  LDL.LU R68, [R1+0x5b4] ;  /* 0x0005b40001447983 */ /* 0x000ea80000300800 */
[----:B--2---:R0:W-:Y:S04]  /*c3c70*/  @P6 STG.E.U8 desc[UR8][R82.64], R68 ;  /* 0x0000004452006986 */ /* 0x0041e8000c101108 */
[----:B------:R2:W-:Y:S01]  /*c3c80*/  @P2 STG.E.U8 desc[UR8][R84.64], R69 ;  /* 0x0000004554002986 */ /* 0x0005e2000c101108 */
[----:B---3--:R-:W-:-:S02]  /*c3c90*/  ISETP.LT.AND P2, PT, R10, R0, !P3 ;  /* 0x000000000a00720c */ /* 0x008fc40005f41270 */
[----:B------:R-:W3:Y:S01]  /*c3ca0*/  LDC R0, c[0x0][0x398] ;  /* 0x0000e600ff007b82 */ /* 0x000ee20000000800 */
[----:B-1----:R-:W-:Y:S02]  /*c3cb0*/  ISETP.LT.AND P3, PT, R11, R87, !P3 ;  /* 0x000000570b00720c */ /* 0x002fe40005f61270 */
[----:B------:R-:W-:Y:S01]  /*c3cc0*/  ISETP.LT.AND P6, PT, R9, R67, !P1 ;  /* 0x000000430900720c */ /* 0x000fe20004fc1270 */
[----:B0-----:R-:W4:Y:S01]  /*c3cd0*/  LDL.LU.64 R82, [R1+0x3740] ;  /* 0x0037400001527983 */ /* 0x001f220000300a00 */
[----:B--2---:R-:W-:-:S03]  /*c3ce0*/  PRMT R69, R69, 0x9910, RZ ;  /* 0x0000991045457816 */ /* 0x004fc600000000ff */
[----:B------:R-:W2:Y:S04]  /*c3cf0*/  LDL.LU.64 R84, [R1+0x3738] ;  /* 0x0037380001547983 */ /* 0x000ea80000300a00 */
[----:B------:R-:W2:Y:S04]  /*c3d00*/  LDL.LU R87, [R1+0x3734] ;  /* 0x0037340001577983 */ /* 0x000ea80000300800 */
[----:B------:R-:W2:Y:S01]  /*c3d10*/  LDL.LU R67, [R1+0x3730] ;  /* 0x0037300001437983 */ /* 0x000ea20000300800 */
[----:B---3--:R-:W-:Y:S01]  /*c3d20*/  ISETP.LT.AND P5, PT, R8, R0, !P1 ;  /* 0x000000000800720c */ /* 0x008fe20004fa1270 */
[----:B------:R-:W-:-:S05]  /*c3d30*/  VIADD R0, R72, 0x76 ;  /* 0x0000007648007836 */ /* 0x000fca0000000000 */
[----:B------:R-:W-:Y:S01]  /*c3d40*/  ISETP.GE.AND P0, PT, R0, R73, PT ;  /* 0x000000490000720c */ /* 0x000fe20003f06270 */
[----:B------:R-:W-:Y:S01]  /*c3d50*/  IMAD.MOV.U32 R0, RZ, RZ, R69 ;  /* 0x000000ffff007224 */ /* 0x000fe200078e0045 */
[----:B------:R-:W-:Y:S01]  /*c3d60*/  PRMT R68, R68, 0x9910, RZ ;  /* 0x0000991044447816 */ /* 0x000fe200000000ff */
[----:B------:R-:W3:Y:S01]  /*c3d70*/  LDL.LU R69, [R1+0x468] ;  /* 0x0004680001457983 */ /* 0x000ee20000300800 */
[----:B------:R-:W0:Y:S02]  /*c3d80*/  LDC R73, c[0x0][0x398] ;  /* 0x0000e600ff497b82 */ /* 0x000e240000000800 */
[----:B------:R-:W-:Y:S01]  /*c3d90*/  SHF.R.S32.HI R68, RZ, 0x8, R68 ;  /* 0x00000008ff447819 */ /* 0x000fe20000011444 */
[----:B------:R1:W-:Y:S04]  /*c3da0*/  @P2 STG.E.U8 desc[UR8][R88.64], R66 ;  /* 0x0000004258002986 */ /* 0x0003e8000c101108 */
[----:B-1----:R-:W2:Y:S04]  /*c3db0*/  LDL.LU.64 R88, [R1+0x3728] ;  /* 0x0037280001587983 */ /* 0x002ea80000300a00 */
[----:B---3--:R1:W-:Y:S04]  /*c3dc0*/  @P3 STG.E.U8 desc[UR8][R90.64], R69 ;  /* 0x000000455a003986 */ /* 0x0083e8000c101108 */
[----:B------:R3:W-:Y:S04]  /*c3dd0*/  @P5 STG.E.U8 desc[UR8][R92.64], R68 ;  /* 0x000000445c005986 */ /* 0x0007e8000c101108 */
[----:B-1----:R-:W2:Y:S04]  /*c3de0*/  LDL.LU.64 R90, [R1+0x3720] ;  /* 0x00372000015a7983 */ /* 0x002ea80000300a00 */
[----:B---3--:R-:W3:Y:S01]  /*c3df0*/  LDL.LU.64 R92, [R1+0x3718] ;  /* 0x00371800015c7983 */ /* 0x008ee20000300a00 */
[----:B------:R-:W-:Y:S01]  /*c3e00*/  SHF.R.S32.HI R0, RZ, 0x8, R0 ;  /* 0x00000008ff007819 */ /* 0x000fe20000011400 */
[----:B------:R-:W1:Y:S02]  /*c3e10*/  LDC R68, c[0x0][0x398] ;  /* 0x0000e600ff447b82 */ /* 0x000e640000000800 */
[----:B-1----:R-:W-:-:S06]  /*c3e20*/  ISETP.LT.AND P3, PT, R8, R68, !P0 ;  /* 0x000000440800720c */ /* 0x002fcc0004761270 */
[----:B------:R-:W1:Y:S01]  /*c3e30*/  LDC R68, c[0x0][0x398] ;  /* 0x0000e600ff447b82 */ /* 0x000e620000000800 */
[----:B---3--:R3:W-:Y:S04]  /*c3e40*/  @P6 STG.E.U8 desc[UR8][R92.64], R0 ;  /* 0x000000005c006986 */ /* 0x0087e8000c101108 */
[----:B---3--:R-:W3:Y:S03]  /*c3e50*/  LDL.LU R93, [R1+0x484] ;  /* 0x00048400015d7983 */ /* 0x008ee60000300800 */
[----:B------:R-:W0:Y:S08]  /*c3e60*/  LDC R0, c[0x0][0x398] ;  /* 0x0000e600ff007b82 */ /* 0x000e300000000800 */
[----:B------:R-:W2:Y:S01]  /*c3e70*/  LDC R92, c[0x0][0x398] ;  /* 0x0000e600ff5c7b82 */ /* 0x000ea20000000800 */
[----:B-1----:R-:W-:Y:S01]  /*c3e80*/  ISETP.LT.AND P5, PT, R10, R68, !P0 ;  /* 0x000000440a00720c */ /* 0x002fe200047a1270 */
[----:B------:R-:W-:Y:S01]  /*c3e90*/  VIADD R68, R72, 0x77 ;  /* 0x0000007748447836 */ /* 0x000fe20000000000 */
[----:B------:R-:W-:-:S02]  /*c3ea0*/  PRMT R69, R69, 0x9910, RZ ;  /* 0x0000991045457816 */ /* 0x000fc400000000ff */
[----:B0-----:R-:W-:Y:S02]  /*c3eb0*/  ISETP.LT.AND P2, PT, R10, R0, !P1 ;  /* 0x000000000a00720c */ /* 0x001fe40004f41270 */
[----:B------:R-:W-:Y:S02]  /*c3ec0*/  PRMT R0, R66, 0x9910, RZ ;  /* 0x0000991042007816 */ /* 0x000fe400000000ff */
[----:B------:R-:W4:Y:S02]  /*c3ed0*/  LDL.LU R66, [R1+0x3710] ;  /* 0x0037100001427983 */ /* 0x000f240000300800 */
[----:B------:R-:W-:Y:S02]  /*c3ee0*/  SHF.R.S32.HI R0, RZ, 0x8, R0 ;  /* 0x00000008ff007819 */ /* 0x000fe40000011400 */
[----:B--2---:R-:W-:Y:S02]  /*c3ef0*/  ISETP.LT.AND P1, PT, R11, R92, !P1 ;  /* 0x0000005c0b00720c */ /* 0x004fe40004f21270 */
[----:B------:R-:W-:Y:S01]  /*c3f00*/  SHF.R.S32.HI R69, RZ, 0x8, R69 ;  /* 0x00000008ff457819 */ /* 0x000fe20000011445 */
[----:B------:R-:W0:Y:S02]  /*c3f10*/  LDC R92, c[0x0][0x398] ;  /* 0x0000e600ff5c7b82 */ /* 0x000e240000000800 */
[----:B------:R1:W-:Y:S04]  /*c3f20*/  @P2 STG.E.U8 desc[UR8][R90.64], R0 ;  /* 0x000000005a002986 */ /* 0x0003e8000c101108 */
[----:B-1----:R-:W2:Y:S04]  /*c3f30*/  LDL.LU R90, [R1+0x580] ;  /* 0x00058000015a7983 */ /* 0x002ea80000300800 */
[----:B------:R-:W4:Y:S04]  /*c3f40*/  LDL.LU R91, [R1+0x530] ;  /* 0x00053000015b7983 */ /* 0x000f280000300800 */
[----:B------:R1:W-:Y:S01]  /*c3f50*/  @P1 STG.E.U8 desc[UR8][R88.64], R69 ;  /* 0x0000004558001986 */ /* 0x0003e2000c101108 */
[----:B---3--:R-:W-:-:S03]  /*c3f60*/  ISETP.GE.AND P2, PT, R68, R93, PT ;  /* 0x0000005d4400720c */ /* 0x008fc60003f46270 */
[----:B------:R-:W3:Y:S01]  /*c3f70*/  LDL.LU R68, [R1+0x47c] ;  /* 0x00047c0001447983 */ /* 0x000ee20000300800 */
[----:B------:R-:W-:Y:S01]  /*c3f80*/  ISETP.LT.AND P6, PT, R9, R73, !P0 ;  /* 0x000000490900720c */ /* 0x000fe200047c1270 */
[----:B------:R-:W-:Y:S01]  /*c3f90*/  VIADD R0, R72, 0x78 ;  /* 0x0000007848007836 */ /* 0x000fe20000000000 */
[----:B------:R-:W0:Y:S01]  /*c3fa0*/  LDC R73, c[0x0][0x398] ;  /* 0x0000e600ff497b82 */ /* 0x000e220000000800 */
[----:B-1----:R-:W4:Y:S07]  /*c3fb0*/  LDL.LU R89, [R1+0x5b8] ;  /* 0x0005b80001597983 */ /* 0x002f2e0000300800 */
[----:B------:R-:W1:Y:S01]  /*c3fc0*/  LDC R93, c[0x0][0x398] ;  /* 0x0000e600ff5d7b82 */ /* 0x000e620000000800 */
[----:B--2---:R-:W-:-:S02]  /*c3fd0*/  PRMT R69, R90, 0x9910, RZ ;  /* 0x000099105a457816 */ /* 0x004fc400000000ff */
[----:B---3--:R-:W-:-:S05]  /*c3fe0*/  ISETP.GE.AND P1, PT, R0, R68, PT ;  /* 0x000000440000720c */ /* 0x008fca0003f26270 */
[----:B------:R-:W2:Y:S01]  /*c3ff0*/  LDC R68, c[0x0][0x398] ;  /* 0x0000e600ff447b82 */ /* 0x000ea20000000800 */
[----:B----4-:R3:W-:Y:S04]  /*c4000*/  @P3 STG.E.U8 desc[UR8][R86.64], R89 ;  /* 0x0000005956003986 */ /* 0x0107e8000c101108 */
[----:B------:R4:W-:Y:S04]  /*c4010*/  @P6 STG.E.U8 desc[UR8][R84.64], R90 ;  /* 0x0000005a54006986 */ /* 0x0009e8000c101108 */
[----:B------:R1:W-:Y:S01]  /*c4020*/  @P5 STG.E.U8 desc[UR8][R82.64], R91 ;  /* 0x0000005b52005986 */ /* 0x0003e2000c101108 */
[----:B0-----:R-:W-:-:S03]  /*c4030*/  ISETP.LT.AND P5, PT, R9, R92, !P2 ;  /* 0x0000005c0900720c */ /* 0x001fc600057a1270 */
[----:B------:R-:W2:Y:S01]  /*c4040*/  LDL.LU R92, [R1+0x488] ;  /* 0x00048800015c7983 */ /* 0x000ea20000300800 */
[----:B------:R-:W-:-:S03]  /*c4050*/  PRMT R0, R89, 0x9910, RZ ;  /* 0x0000991059007816 */ /* 0x000fc600000000ff */
[----:B---3--:R-:W3:Y:S01]  /*c4060*/  LDL.LU R87, [R1+0x494] ;  /* 0x0004940001577983 */ /* 0x008ee20000300800 */
[----:B------:R-:W-:Y:S01]  /*c4070*/  ISETP.LT.AND P3, PT, R8, R73, !P2 ;  /* 0x000000490800720c */ /* 0x000fe20005761270 */
[----:B----4-:R-:W0:Y:S02]  /*c4080*/  LDC R85, c[0x0][0x398] ;  /* 0x0000e600ff557b82 */ /* 0x010e240000000800 */
[----:B------:R-:W4:Y:S01]  /*c4090*/  LDL.LU R88, [R1+0x4a4] ;  /* 0x0004a40001587983 */ /* 0x000f220000300800 */
[----:B--2---:R-:W-:-:S03]  /*c40a0*/  ISETP.LT.AND P6, PT, R10, R68, !P2 ;  /* 0x000000440a00720c */ /* 0x004fc600057c1270 */
[----:B------:R-:W2:Y:S01]  /*c40b0*/  LDL.LU R89, [R1+0x49c] ;  /* 0x00049c0001597983 */ /* 0x000ea20000300800 */
[----:B------:R-:W-:Y:S01]  /*c40c0*/  PRMT R68, R91, 0x9910, RZ ;  /* 0x000099105b447816 */ /* 0x000fe200000000ff */
[----:B-1----:R-:W1:Y:S02]  /*c40d0*/  LDC R82, c[0x0][0x398] ;  /* 0x0000e600ff527b82 */ /* 0x002e640000000800 */
[----:B------:R-:W2:Y:S04]  /*c40e0*/  LDL.LU R90, [R1+0x5c4] ;  /* 0x0005c400015a7983 */ /* 0x000ea80000300800 */
[----:B------:R-:W4:Y:S02]  /*c40f0*/  LDL.LU R91, [R1+0x590] ;  /* 0x00059000015b7983 */ /* 0x000f240000300800 */
[----:B------:R-:W0:Y:S01]  /*c4100*/  LDC R73, c[0x0][0x398] ;  /* 0x0000e600ff497b82 */ /* 0x000e220000000800 */
[----:B------:R-:W-:-:S02]  /*c4110*/  ISETP.LT.AND P0, PT, R11, R93, !P0 ;  /* 0x0000005d0b00720c */ /* 0x000fc40004701270 */
[----:B------:R-:W4:Y:S01]  /*c4120*/  LDL.LU R93, [R1+0x53c] ;  /* 0x00053c00015d7983 */ /* 0x000f220000300800 */
[----:B------:R-:W-:-:S03]  /*c4130*/  SHF.R.S32.HI R0, RZ, 0x8, R0 ;  /* 0x00000008ff007819 */ /* 0x000fc60000011400 */
[----:B------:R-:W4:Y:S01]  /*c4140*/  LDL.LU R86, [R1+0x480] ;  /* 0x0004800001567983 */ /* 0x000f220000300800 */
[----:B------:R-:W-:Y:S01]  /*c4150*/  SHF.R.S32.HI R69, RZ, 0x8, R69 ;  /* 0x00000008ff457819 */ /* 0x000fe20000011445 */
[----:B------:R-:W0:Y:S01]  /*c4160*/  LDC R84, c[0x0][0x398] ;  /* 0x0000e600ff547b82 */ /* 0x000e220000000800 */
[----:B-1----:R-:W-:-:S07]  /*c4170*/  ISETP.LT.AND P2, PT, R11, R82, !P2 ;  /* 0x000000520b00720c */ /* 0x002fce0005741270 */
[----:B------:R-:W1:Y:S01]  /*c4180*/  LDC R83, c[0x0][0x398] ;  /* 0x0000e600ff537b82 */ /* 0x000e620000000800 */
[----:B------:R-:W-:Y:S01]  /*c4190*/  SHF.R.S32.HI R68, RZ, 0x8, R68 ;  /* 0x00000008ff447819 */ /* 0x000fe20000011444 */
[----:B------:R-:W-:Y:S04]  /*c41a0*/  @P0 STG.E.U8 desc[UR8][R70.64], R92 ;  /* 0x0000005c46000986 */ /* 0x000fe8000c101108 */
[----:B------:R1:W-:Y:S01]  /*c41b0*/  @P3 STG.E.U8 desc[UR8][R62.64], R0 ;  /* 0x000000003e003986 */ /* 0x0003e2000c101108 */
[----:B0-----:R-:W-:-:S03]  /*c41c0*/  ISETP.LT.AND P3, PT, R8, R73, !P1 ;  /* 0x000000490800720c */ /* 0x001fc60004f61270 */
[----:B------:R-:W-:Y:S01]  /*c41d0*/  @P5 STG.E.U8 desc[UR8][R76.64], R69 ;  /* 0x000000454c005986 */ /* 0x000fe2000c101108 */
[----:B------:R-:W-:Y:S02]  /*c41e0*/  ISETP.LT.AND P5, PT, R9, R85, !P1 ;  /* 0x000000550900720c */ /* 0x000fe40004fa1270 */
[----:B-1----:R-:W-:Y:S01]  /*c41f0*/  PRMT R62, R92, 0x9910, RZ ;  /* 0x000099105c3e7816 */ /* 0x002fe200000000ff */
[----:B------:R-:W-:Y:S01]  /*c4200*/  VIADD R0, R72, 0x7f ;  /* 0x0000007f48007836 */ /* 0x000fe20000000000 */
[----:B------:R-:W0:Y:S02]  /*c4210*/  LDC R63, c[0x0][0x398] ;  /* 0x0000e600ff3f7b82 */ /* 0x000e240000000800 */
[----:B------:R-:W-:Y:S01]  /*c4220*/  SHF.R.S32.HI R62, RZ, 0x8, R62 ;  /* 0x00000008ff3e7819 */ /* 0x000fe2000001143e */
[----:B------:R1:W-:Y:S01]  /*c4230*/  @P6 STG.E.U8 desc[UR8][R64.64], R68 ;  /* 0x0000004440006986 */ /* 0x0003e2000c101108 */
[----:B---3--:R-:W-:Y:S01]  /*c4240*/  ISETP.GE.AND P0, PT, R0, R87, PT ;  /* 0x000000570000720c */ /* 0x008fe20003f06270 */
[----:B------:R-:W-:-:S02]  /*c4250*/  VIADD R0, R72, 0x79 ;  /* 0x0000007948007836 */ /* 0x000fc40000000000 */
[----:B------:R-:W-:Y:S04]  /*c4260*/  @P2 STG.E.U8 desc[UR8][R60.64], R62 ;  /* 0x0000003e3c002986 */ /* 0x000fe8000c101108 */
[----:B--2---:R2:W-:Y:S01]  /*c4270*/  @P3 STG.E.U8 desc[UR8][R58.64], R90 ;  /* 0x0000005a3a003986 */ /* 0x0045e2000c101108 */
[----:B----4-:R-:W-:Y:S01]  /*c4280*/  ISETP.GE.AND P2, PT, R0, R88, PT ;  /* 0x000000580000720c */ /* 0x010fe20003f46270 */
[----:B-1----:R-:W1:Y:S02]  /*c4290*/  LDC R68, c[0x0][0x398] ;  /* 0x0000e600ff447b82 */ /* 0x002e640000000800 */
[----:B------:R-:W3:Y:S04]  /*c42a0*/  LDL.LU R87, [R1+0x48c] ;  /* 0x00048c0001577983 */ /* 0x000ee80000300800 */
[----:B------:R4:W-:Y:S01]  /*c42b0*/  @P5 STG.E.U8 desc[UR8][R56.64], R91 ;  /* 0x0000005b38005986 */ /* 0x0009e2000c101108 */
[----:B--2---:R-:W-:Y:S01]  /*c42c0*/  PRMT R58, R90, 0x9910, RZ ;  /* 0x000099105a3a7816 */ /* 0x004fe200000000ff */
[----:B------:R-:W-:-:S02]  /*c42d0*/  VIADD R60, R72, 0x7a ;  /* 0x0000007a483c7836 */ /* 0x000fc40000000000 */
[----:B------:R-:W2:Y:S01]  /*c42e0*/  LDL.LU R90, [R1+0x5c0] ;  /* 0x0005c000015a7983 */ /* 0x000ea20000300800 */
[----:B------:R-:W-:Y:S01]  /*c42f0*/  PRMT R59, R91, 0x9910, RZ ;  /* 0x000099105b3b7816 */ /* 0x000fe200000000ff */
[----:B------:R-:W0:Y:S02]  /*c4300*/  LDC R65, c[0x0][0x398] ;  /* 0x0000e600ff417b82 */ /* 0x000e240000000800 */
[----:B----4-:R-:W4:Y:S01]  /*c4310*/  LDL.LU R91, [R1+0x474] ;  /* 0x00047400015b7983 */ /* 0x010f220000300800 */
[----:B------:R-:W-:-:S05]  /*c4320*/  ISETP.LT.AND P6, PT, R10, R84, !P1 ;  /* 0x000000540a00720c */ /* 0x000fca0004fc1270 */
[----:B------:R-:W0:Y:S01]  /*c4330*/  LDC R64, c[0x0][0x398] ;  /* 0x0000e600ff407b82 */ /* 0x000e220000000800 */
[----:B------:R-:W3:Y:S01]  /*c4340*/  LDL.LU R88, [R1+0x58c] ;  /* 0x00058c0001587983 */ /* 0x000ee20000300800 */
[----:B------:R-:W-:-:S03]  /*c4350*/  ISETP.GE.AND P3, PT, R60, R89, PT ;  /* 0x000000593c00720c */ /* 0x000fc60003f66270 */
[----:B------:R-:W4:Y:S01]  /*c4360*/  LDL.LU R89, [R1+0x534] ;  /* 0x0005340001597983 */ /* 0x000f220000300800 */
[----:B------:R-:W-:Y:S02]  /*c4370*/  ISETP.LT.AND P1, PT, R11, R83, !P1 ;  /* 0x000000530b00720c */ /* 0x000fe40004f21270 */
[----:B------:R-:W0:Y:S08]  /*c4380*/  LDC R0, c[0x0][0x398] ;  /* 0x0000e600ff007b82 */ /* 0x000e300000000800 */
[----:B------:R-:W0:Y:S01]  /*c4390*/  LDC R60, c[0x0][0x398] ;  /* 0x0000e600ff3c7b82 */ /* 0x000e220000000800 */
[----:B------:R0:W-:Y:S01]  /*c43a0*/  @P6 STG.E.U8 desc[UR8][R54.64], R93 ;  /* 0x0000005d36006986 */ /* 0x0001e2000c101108 */
[----:B-1----:R-:W-:-:S02]  /*c43b0*/  ISETP.LT.AND P6, PT, R8, R68, !P2 ;  /* 0x000000440800720c */ /* 0x002fc400057c1270 */
[----:B0-----:R-:W-:Y:S01]  /*c43c0*/  ISETP.LT.AND P5, PT, R9, R65, !P2 ;  /* 0x000000410900720c */ /* 0x001fe200057a1270 */
[----:B------:R0:W-:Y:S01]  /*c43d0*/  @P1 STG.E.U8 desc[UR8][R52.64], R86 ;  /* 0x0000005634001986 */ /* 0x0001e2000c101108 */
[----:B------:R-:W-:Y:S02]  /*c43e0*/  PRMT R57, R93, 0x9910, RZ ;  /* 0x000099105d397816 */ /* 0x000fe400000000ff */
[----:B------:R-:W1:Y:S01]  /*c43f0*/  LDC R56, c[0x0][0x398] ;  /* 0x0000e600ff387b82 */ /* 0x000e620000000800 */
[----:B------:R-:W-:-:S07]  /*c4400*/  IMAD.MOV.U32 R55, RZ, RZ, R58 ;  /* 0x000000ffff377224 */ /* 0x000fce00078e003a */
[----:B------:R-:W1:Y:S01]  /*c4410*/  LDC R54, c[0x0][0x398] ;  /* 0x0000e600ff367b82 */ /* 0x000e620000000800 */
[----:B0-----:R-:W-:Y:S01]  /*c4420*/  IMAD.MOV.U32 R53, RZ, RZ, R59 ;  /* 0x000000ffff357224 */ /* 0x001fe200078e003b */
[----:B------:R-:W-:Y:S02]  /*c4430*/  SHF.R.S32.HI R55, RZ, 0x8, R55 ;  /* 0x00000008ff377819 */ /* 0x000fe40000011437 */
[----:B------:R-:W-:Y:S02]  /*c4440*/  ISETP.LT.AND P1, PT, R10, R64, !P2 ;  /* 0x000000400a00720c */ /* 0x000fe40005721270 */
[----:B------:R-:W-:Y:S02]  /*c4450*/  SHF.R.S32.HI R53, RZ, 0x8, R53 ;  /* 0x00000008ff357819 */ /* 0x000fe40000011435 */
[----:B------:R-:W-:Y:S01]  /*c4460*/  ISETP.LT.AND P2, PT, R11, R63, !P2 ;  /* 0x0000003f0b00720c */ /* 0x000fe20005741270 */
[----:B------:R0:W-:Y:S01]  /*c4470*/  @P6 STG.E.U8 desc[UR8][R50.64], R55 ;  /* 0x0000003732006986 */ /* 0x0001e2000c101108 */
[----:B------:R-:W-:Y:S01]  /*c4480*/  PRMT R59, R86, 0x9910, RZ ;  /* 0x00009910563b7816 */ /* 0x000fe200000000ff */
[----:B------:R-:W2:Y:S02]  /*c4490*/  LDC R52, c[0x0][0x398] ;  /* 0x0000e600ff347b82 */ /* 0x000ea40000000800 */
[----:B------:R0:W-:Y:S01]  /*c44a0*/  @P5 STG.E.U8 desc[UR8][R46.64], R53 ;  /* 0x000000352e005986 */ /* 0x0001e2000c101108 */
[----:B------:R-:W-:-:S02]  /*c44b0*/  ISETP.LT.AND P5, PT, R8, R0, !P3 ;  /* 0x000000000800720c */ /* 0x000fc40005fa1270 */
[----:B------:R-:W-:Y:S02]  /*c44c0*/  ISETP.LT.AND P6, PT, R9, R60, !P3 ;  /* 0x0000003c0900720c */ /* 0x000fe40005fc1270 */
[----:B------:R-:W-:Y:S01]  /*c44d0*/  SHF.R.S32.HI R57, RZ, 0x8, R57 ;  /* 0x00000008ff397819 */ /* 0x000fe20000011439 */
[----:B------:R-:W2:Y:S01]  /*c44e0*/  LDC R0, c[0x0][0x398] ;  /* 0x0000e600ff007b82 */ /* 0x000ea20000000800 */
[----:B------:R-:W-:-:S03]  /*c44f0*/  SHF.R.S32.HI R59, RZ, 0x8, R59 ;  /* 0x00000008ff3b7819 */ /* 0x000fc6000001143b */
[----:B------:R-:W-:Y:S04]  /*c4500*/  @P1 STG.E.U8 desc[UR8][R48.64], R57 ;  /* 0x0000003930001986 */ /* 0x000fe8000c101108 */
[----:B------:R1:W-:Y:S01]  /*c4510*/  @P2 STG.E.U8 desc[UR8][R44.64], R59 ;  /* 0x0000003b2c002986 */ /* 0x0003e2000c101108 */
[C---:B------:R-:W-:Y:S01]  /*c4520*/  VIADD R58, R72.reuse, 0x7b ;  /* 0x0000007b483a7836 */ /* 0x040fe20000000000 */
[----:B0-----:R-:W0:Y:S08]  /*c4530*/  LDC R50, c[0x0][0x398] ;  /* 0x0000e600ff327b82 */ /* 0x001e300000000800 */
[----:B------:R-:W0:Y:S01]  /*c4540*/  LDC R46, c[0x0][0x398] ;  /* 0x0000e600ff2e7b82 */ /* 0x000e220000000800 */
[----:B-1----:R-:W-:Y:S01]  /*c4550*/  VIADD R44, R72, 0x7c ;  /* 0x0000007c482c7836 */ /* 0x002fe20000000000 */
[----:B------:R-:W-:-:S02]  /*c4560*/  ISETP.LT.AND P2, PT, R10, R56, !P3 ;  /* 0x000000380a00720c */ /* 0x000fc40005f41270 */
[----:B------:R-:W-:Y:S01]  /*c4570*/  ISETP.LT.AND P3, PT, R11, R54, !P3 ;  /* 0x000000360b00720c */ /* 0x000fe20005f61270 */
[----:B--2---:R1:W-:Y:S01]  /*c4580*/  @P5 STG.E.U8 desc[UR8][R42.64], R90 ;  /* 0x0000005a2a005986 */ /* 0x0043e2000c101108 */
[----:B------:R-:W-:-:S03]  /*c4590*/  PRMT R45, R90, 0x9910, RZ ;  /* 0x000099105a2d7816 */ /* 0x000fc600000000ff */
[----:B---3--:R2:W-:Y:S01]  /*c45a0*/  @P6 STG.E.U8 desc[UR8][R40.64], R88 ;  /* 0x0000005828006986 */ /* 0x0085e2000c101108 */
[----:B----4-:R-:W-:Y:S01]  /*c45b0*/  ISETP.GE.AND P6, PT, R44, R91, PT ;  /* 0x0000005b2c00720c */ /* 0x010fe20003fc6270 */
[----:B-1----:R-:W1:Y:S02]  /*c45c0*/  LDC R42, c[0x0][0x398] ;  /* 0x0000e600ff2a7b82 */ /* 0x002e640000000800 */
[----:B------:R-:W3:Y:S04]  /*c45d0*/  LDL.LU R90, [R1+0x46c] ;  /* 0x00046c00015a7983 */ /* 0x000ee80000300800 */
[----:B------:R-:W4:Y:S01]  /*c45e0*/  LDL.LU R91, [R1+0x5bc] ;  /* 0x0005bc00015b7983 */ /* 0x000f220000300800 */
[----:B------:R-:W-:Y:S01]  /*c45f0*/  ISETP.GE.AND P1, PT, R58, R87, PT ;  /* 0x000000573a00720c */ /* 0x000fe20003f26270 */
[----:B------:R-:W0:Y:S02]  /*c4600*/  LDC R44, c[0x0][0x398] ;  /* 0x0000e600ff2c7b82 */ /* 0x000e240000000800 */
[----:B------:R-:W4:Y:S04]  /*c4610*/  LDL.LU R92, [R1+0x588] ;  /* 0x00058800015c7983 */ /* 0x000f280000300800 */
[----:B------:R-:W4:Y:S01]  /*c4620*/  LDL.LU R93, [R1+0x52c] ;  /* 0x00052c00015d7983 */ /* 0x000f220000300800 */
[----:B------:R-:W-:Y:S01]  /*c4630*/  SHF.R.S32.HI R45, RZ, 0x8, R45 ;  /* 0x00000008ff2d7819 */ /* 0x000fe2000001142d */
[----:B------:R-:W1:Y:S02]  /*c4640*/  LDC R43, c[0x0][0x398] ;  /* 0x0000e600ff2b7b82 */ /* 0x000e640000000800 */
[----:B------:R2:W-:Y:S04]  /*c4650*/  @P2 STG.E.U8 desc[UR8][R36.64], R89 ;  /* 0x0000005924002986 */ /* 0x0005e8000c101108 */
[----:B------:R2:W-:Y:S01]  /*c4660*/  @P3 STG.E.U8 desc[UR8][R38.64], R66 ;  /* 0x0000004226003986 */ /* 0x0005e2000c101108 */
[----:B------:R-:W-:Y:S01]  /*c4670*/  ISETP.LT.AND P3, PT, R9, R0, !P1 ;  /* 0x000000000900720c */ /* 0x000fe20004f61270 */
[----:B--2---:R-:W2:Y:S01]  /*c4680*/  LDC R40, c[0x0][0x398] ;  /* 0x0000e600ff287b82 */ /* 0x004ea20000000800 */
[----:B------:R-:W-:-:S02]  /*c4690*/  PRMT R37, R89, 0x9910, RZ ;  /* 0x0000991059257816 */ /* 0x000fc400000000ff */
[----:B------:R-:W-:-:S05]  /*c46a0*/  ISETP.LT.AND P5, PT, R8, R52, !P1 ;  /* 0x000000340800720c */ /* 0x000fca0004fa1270 */
[----:B------:R-:W1:Y:S01]  /*c46b0*/  LDC R36, c[0x0][0x398] ;  /* 0x0000e600ff247b82 */ /* 0x000e620000000800 */
[----:B------:R-:W-:Y:S02]  /*c46c0*/  PRMT R39, R66, 0x9910, RZ ;  /* 0x0000991042277816 */ /* 0x000fe400000000ff */
[----:B------:R-:W2:Y:S01]  /*c46d0*/  LDL.LU R66, [R1+0x370c] ;  /* 0x00370c0001427983 */ /* 0x000ea20000300800 */
[----:B------:R-:W-:-:S03]  /*c46e0*/  PRMT R0, R88, 0x9910, RZ ;  /* 0x0000991058007816 */ /* 0x000fc600000000ff */
[----:B------:R-:W2:Y:S01]  /*c46f0*/  LDL.LU R86, [R1+0x118] ;  /* 0x0001180001567983 */ /* 0x000ea20000300800 */
[----:B------:R-:W3:Y:S03]  /*c4700*/  LDC R38, c[0x0][0x398] ;  /* 0x0000e600ff267b82 */ /* 0x000ee60000000800 */
[----:B------:R-:W2:Y:S04]  /*c4710*/  LDL.LU R87, [R1+0x11c] ;  /* 0x00011c0001577983 */ /* 0x000ea80000300800 */
[----:B------:R-:W2:Y:S01]  /*c4720*/  LDL.LU R88, [R1+0x108] ;  /* 0x0001080001587983 */ /* 0x000ea20000300800 */
[----:B------:R-:W2:Y:S03]  /*c4730*/  LDC R41, c[0x0][0x398] ;  /* 0x0000e600ff297b82 */ /* 0x000ea60000000800 */
[----:B------:R-:W2:Y:S04]  /*c4740*/  LDL.LU R89, [R1+0x10c] ;  /* 0x00010c0001597983 */ /* 0x000ea80000300800 */
[----:B------:R0:W-:Y:S02]  /*c4750*/  @P5 STG.E.U8 desc[UR8][R34.64], R45 ;  /* 0x0000002d22005986 */ /* 0x0001e4000c101108 */
[----:B0-----:R-:W-:-:S02]  /*c4760*/  ISETP.LT.AND P2, PT, R10, R50, !P1 ;  /* 0x000000320a00720c */ /* 0x001fc40004f41270 */
[----:B------:R-:W-:Y:S02]  /*c4770*/  ISETP.LT.AND P1, PT, R11, R46, !P1 ;  /* 0x0000002e0b00720c */ /* 0x000fe40004f21270 */
[----:B------:R-:W-:Y:S01]  /*c4780*/  SHF.R.S32.HI R35, RZ, 0x8, R0 ;  /* 0x00000008ff237819 */ /* 0x000fe20000011400 */
[----:B------:R-:W0:Y:S08]  /*c4790*/  LDC R34, c[0x0][0x398] ;  /* 0x0000e600ff227b82 */ /* 0x000e300000000800 */
[----:B------:R-:W0:Y:S01]  /*c47a0*/  LDC R0, c[0x0][0x398] ;  /* 0x0000e600ff007b82 */ /* 0x000e220000000800 */
[----:B------:R-:W-:Y:S01]  /*c47b0*/  @P3 STG.E.U8 desc[UR8][R28.64], R35 ;  /* 0x000000231c003986 */ /* 0x000fe2000c101108 */
[----:B------:R-:W-:-:S02]  /*c47c0*/  ISETP.LT.AND P5, PT, R8, R44, !P6 ;  /* 0x0000002c0800720c */ /* 0x000fc400077a1270 */
[----:B-1----:R-:W-:Y:S02]  /*c47d0*/  ISETP.LT.AND P3, PT, R9, R42, !P6 ;  /* 0x0000002a0900720c */ /* 0x002fe40007761270 */
[----:B------:R-:W-:Y:S01]  /*c47e0*/  SHF.R.S32.HI R37, RZ, 0x8, R37 ;  /* 0x00000008ff257819 */ /* 0x000fe20000011425 */
[----:B------:R-:W-:Y:S01]  /*c47f0*/  VIADD R42, R72, 0x7d ;  /* 0x0000007d482a7836 */ /* 0x000fe20000000000 */
[----:B------:R-:W-:-:S03]  /*c4800*/  SHF.R.S32.HI R39, RZ, 0x8, R39 ;  /* 0x00000008ff277819 */ /* 0x000fc60000011427 */
[----:B------:R1:W-:Y:S01]  /*c4810*/  @P2 STG.E.U8 desc[UR8][R30.64], R37 ;  /* 0x000000251e002986 */ /* 0x0003e2000c101108 */
[----:B------:R-:W-:-:S03]  /*c4820*/  ISETP.LT.AND P2, PT, R10, R43, !P6 ;  /* 0x0000002b0a00720c */ /* 0x000fc60007741270 */
[----:B------:R-:W-:Y:S01]  /*c4830*/  @P1 STG.E.U8 desc[UR8][R32.64], R39 ;  /* 0x0000002720001986 */ /* 0x000fe2000c101108 */
[----:B------:R-:W-:Y:S01]  /*c4840*/  ISETP.LT.AND P6, PT, R11, R36, !P6 ;  /* 0x000000240b00720c */ /* 0x000fe200077c1270 */
[----:B------:R-:W-:Y:S01]  /*c4850*/  VIADD R72, R72, 0x7e ;  /* 0x0000007e48487836 */ /* 0x000fe20000000000 */
[----:B-1----:R-:W1:Y:S01]  /*c4860*/  LDC R30, c[0x0][0x398] ;  /* 0x0000e600ff1e7b82 */ /* 0x002e620000000800 */
[----:B---3--:R-:W-:Y:S02]  /*c4870*/  ISETP.GE.AND P1, PT, R42, R90, PT ;  /* 0x0000005a2a00720c */ /* 0x008fe40003f26270 */
[----:B----4-:R-:W-:Y:S01]  /*c4880*/  PRMT R28, R91, 0x9910, RZ ;  /* 0x000099105b1c7816 */ /* 0x010fe200000000ff */
[----:B------:R3:W-:Y:S01]  /*c4890*/  @P5 STG.E.U8 desc[UR8][R22.64], R91 ;  /* 0x0000005b16005986 */ /* 0x0007e2000c101108 */
[----:B------:R-:W-:-:S03]  /*c48a0*/  ISETP.LT.AND P5, PT, R8, R38, !P1 ;  /* 0x000000260800720c */ /* 0x000fc60004fa1270 */
[----:B------:R4:W-:Y:S01]  /*c48b0*/  @P3 STG.E.U8 desc[UR8][R26.64], R92 ;  /* 0x0000005c1a003986 */ /* 0x0009e2000c101108 */
[----:B0-----:R-:W-:Y:S01]  /*c48c0*/  ISETP.LT.AND P3, PT, R8, R0, !P0 ;  /* 0x000000000800720c */ /* 0x001fe20004761270 */
[----:B------:R-:W-:Y:S02]  /*c48d0*/  IMAD.MOV.U32 R0, RZ, RZ, R28 ;  /* 0x000000ffff007224 */ /* 0x000fe400078e001c */
[----:B------:R-:W0:Y:S01]  /*c48e0*/  LDC R28, c[0x0][0x398] ;  /* 0x0000e600ff1c7b82 */ /* 0x000e220000000800 */
[----:B------:R1:W-:Y:S02]  /*c48f0*/  @P2 STG.E.U8 desc[UR8][R14.64], R93 ;  /* 0x0000005d0e002986 */ /* 0x0003e4000c101108 */
[----:B---3--:R-:W-:-:S05]  /*c4900*/  SHF.R.S32.HI R23, RZ, 0x8, R0 ;  /* 0x00000008ff177819 */ /* 0x008fca0000011400 */
[----:B------:R-:W3:Y:S01]  /*c4910*/  LDC R22, c[0x0][0x398] ;  /* 0x0000e600ff167b82 */ /* 0x000ee20000000800 */
[----:B------:R-:W-:Y:S01]  /*c4920*/  PRMT R0, R92, 0x9910, RZ ;  /* 0x000099105c007816 */ /* 0x000fe200000000ff */
[----:B------:R2:W-:Y:S01]  /*c4930*/  @P6 STG.E.U8 desc[UR8][R24.64], R67 ;  /* 0x0000004318006986 */ /* 0x0005e2000c101108 */
[----:B----4-:R-:W-:Y:S02]  /*c4940*/  PRMT R27, R93, 0x9910, RZ ;  /* 0x000099105d1b7816 */ /* 0x010fe400000000ff */
[----:B------:R-:W-:Y:S01]  /*c4950*/  ISETP.LT.AND P6, PT, R9, R34, !P1 ;  /* 0x000000220900720c */ /* 0x000fe20004fc1270 */
[----:B------:R4:W-:Y:S01]  /*c4960*/  @P5 STG.E.U8 desc[UR8][R20.64], R23 ;  /* 0x0000001714005986 */ /* 0x0009e2000c101108 */
[----:B--2---:R-:W-:Y:S01]  /*c4970*/  ISETP.LT.AND P5, PT, R10, R40, !P1 ;  /* 0x000000280a00720c */ /* 0x004fe20004fa1270 */
[----:B-1----:R-:W-:Y:S01]  /*c4980*/  IMAD.MOV.U32 R15, RZ, RZ, R0 ;  /* 0x000000ffff0f7224 */ /* 0x002fe200078e0000 */
[----:B------:R-:W1:Y:S01]  /*c4990*/  LDC R14, c[0x0][0x398] ;  /* 0x0000e600ff0e7b82 */ /* 0x000e620000000800 */
[----:B------:R-:W-:-:S03]  /*c49a0*/  IMAD.MOV.U32 R0, RZ, RZ, R27 ;  /* 0x000000ffff007224 */ /* 0x000fc600078e001b */
[----:B------:R-:W-:-:S04]  /*c49b0*/  SHF.R.S32.HI R15, RZ, 0x8, R15 ;  /* 0x00000008ff0f7819 */ /* 0x000fc8000001140f */
[----:B------:R-:W2:Y:S01]  /*c49c0*/  LDC R24, c[0x0][0x398] ;  /* 0x0000e600ff187b82 */ /* 0x000ea20000000800 */
[----:B----4-:R-:W-:Y:S02]  /*c49d0*/  SHF.R.S32.HI R21, RZ, 0x8, R0 ;  /* 0x00000008ff157819 */ /* 0x010fe40000011400 */
[----:B------:R-:W-:-:S05]  /*c49e0*/  ISETP.GE.AND P2, PT, R72, R66, PT ;  /* 0x000000424800720c */ /* 0x000fca0003f46270 */
[----:B------:R-:W4:Y:S01]  /*c49f0*/  LDC R20, c[0x0][0x398] ;  /* 0x0000e600ff147b82 */ /* 0x000f220000000800 */
[----:B------:R-:W-:-:S07]  /*c4a00*/  ISETP.LT.AND P1, PT, R11, R41, !P1 ;  /* 0x000000290b00720c */ /* 0x000fce0004f21270 */
[----:B------:R-:W4:Y:S01]  /*c4a10*/  LDC R26, c[0x0][0x398] ;  /* 0x0000e600ff1a7b82 */ /* 0x000f220000000800 */
[----:B------:R1:W-:Y:S01]  /*c4a20*/  @P6 STG.E.U8 desc[UR8][R16.64], R15 ;  /* 0x0000000f10006986 */ /* 0x0003e2000c101108 */
[----:B0-----:R-:W-:-:S03]  /*c4a30*/  ISETP.LT.AND P6, PT, R8, R28, !P2 ;  /* 0x0000001c0800720c */ /* 0x001fc600057c1270 */
[----:B------:R-:W-:Y:S01]  /*c4a40*/  @P5 STG.E.U8 desc[UR8][R18.64], R21 ;  /* 0x0000001512005986 */ /* 0x000fe2000c101108 */
[----:B---3--:R-:W-:Y:S02]  /*c4a50*/  ISETP.LT.AND P5, PT, R9, R22, !P2 ;  /* 0x000000160900720c */ /* 0x008fe400057a1270 */
[----:B------:R-:W-:Y:S01]  /*c4a60*/  PRMT R23, R67, 0x9910, RZ ;  /* 0x0000991043177816 */ /* 0x000fe200000000ff */
[----:B------:R-:W3:Y:S01]  /*c4a70*/  LDL.LU R66, [R1+0x3708] ;  /* 0x0037080001427983 */ /* 0x000ee20000300800 */
[----:B------:R-:W-:-:S03]  /*c4a80*/  F2FP.SATFINITE.E4M3.F32.PACK_AB_MERGE_C R25, R87, R86, RZ ;  /* 0x000000565719723e */ /* 0x000fc600048070ff */
[----:B------:R-:W3:Y:S01]  /*c4a90*/  LDL.LU R90, [R1+0xf8] ;  /* 0x0000f800015a7983 */ /* 0x000ee20000300800 */
[----:B------:R-:W-:-:S03]  /*c4aa0*/  SHF.R.S32.HI R23, RZ, 0x8, R23 ;  /* 0x00000008ff177819 */ /* 0x000fc60000011417 */
[----:B------:R-:W3:Y:S01]  /*c4ab0*/  LDL.LU R91, [R1+0xfc] ;  /* 0x0000fc00015b7983 */ /* 0x000ee20000300800 */
[----:B------:R-:W-:-:S03]  /*c4ac0*/  F2FP.SATFINITE.E4M3.F32.PACK_AB_MERGE_C R27, R89, R88, RZ ;  /* 0x00000058591b723e */ /* 0x000fc600048070ff */
[----:B------:R-:W3:Y:S04]  /*c4ad0*/  LDL.LU R67, [R1+0x3704] ;  /* 0x0037040001437983 */ /* 0x000ee80000300800 */
[----:B------:R0:W-:Y:S01]  /*c4ae0*/  @P1 STG.E.U8 desc[UR8][R12.64], R23 ;  /* 0x000000170c001986 */ /* 0x0001e2000c101108 */
[----:B-1----:R-:W-:-:S03]  /*c4af0*/  ISETP.LT.AND P1, PT, R10, R14, !P2 ;  /* 0x0000000e0a00720c */ /* 0x002fc60005721270 */
[----:B------:R1:W-:Y:S01]  /*c4b00*/  @P6 STG.E.U8 desc[UR8][R78.64], R25 ;  /* 0x000000194e006986 */ /* 0x0003e2000c101108 */
[----:B--2---:R-:W-:-:S03]  /*c4b10*/  ISETP.LT.AND P6, PT, R9, R24, !P0 ;  /* 0x000000180900720c */ /* 0x004fc600047c1270 */
[----:B------:R-:W2:Y:S01]  /*c4b20*/  LDL.LU R8, [R1+0x3700] ;  /* 0x0037000001087983 */ /* 0x000ea20000300800 */
[----:B----4-:R-:W-:-:S03]  /*c4b30*/  ISETP.LT.AND P2, PT, R11, R26, !P2 ;  /* 0x0000001a0b00720c */ /* 0x010fc60005741270 */
[----:B------:R1:W-:Y:S01]  /*c4b40*/  @P5 STG.E.U8 desc[UR8][R74.64], R27 ;  /* 0x0000001b4a005986 */ /* 0x0003e2000c101108 */
[----:B------:R-:W-:Y:S02]  /*c4b50*/  ISETP.LT.AND P5, PT, R10, R20, !P0 ;  /* 0x000000140a00720c */ /* 0x000fe400047a1270 */
[----:B------:R-:W-:Y:S01]  /*c4b60*/  ISETP.LT.AND P0, PT, R11, R30, !P0 ;  /* 0x0000001e0b00720c */ /* 0x000fe20004701270 */
[----:B------:R-:W2:Y:S04]  /*c4b70*/  LDL.LU R9, [R1+0x36fc] ;  /* 0x0036fc0001097983 */ /* 0x000ea80000300800 */
[----:B------:R-:W4:Y:S04]  /*c4b80*/  LDL.LU R10, [R1+0x36f8] ;  /* 0x0036f800010a7983 */ /* 0x000f280000300800 */
[----:B------:R-:W4:Y:S01]  /*c4b90*/  LDL.LU R11, [R1+0x36f4] ;  /* 0x0036f400010b7983 */ /* 0x000f220000300800 */
[----:B------:R-:W-:-:S02]  /*c4ba0*/  PRMT R0, R25, 0x9910, RZ ;  /* 0x0000991019007816 */ /* 0x000fc400000000ff */
[----:B------:R-:W-:-:S03]  /*c4bb0*/  PRMT R15, R27, 0x9910, RZ ;  /* 0x000099101b0f7816 */ /* 0x000fc600000000ff */
[----:B0-----:R-:W-:Y:S01]  /*c4bc0*/  IMAD.MOV.U32 R13, RZ, RZ, R0 ;  /* 0x000000ffff0d7224 */ /* 0x001fe200078e0000 */
[----:B------:R-:W-:-:S04]  /*c4bd0*/  SHF.R.S32.HI R15, RZ, 0x8, R15 ;  /* 0x00000008ff0f7819 */ /* 0x000fc8000001140f */
[----:B------:R-:W-:Y:S02]  /*c4be0*/  SHF.R.S32.HI R13, RZ, 0x8, R13 ;  /* 0x00000008ff0d7819 */ /* 0x000fe4000001140d */
[----:B---3--:R-:W-:Y:S02]  /*c4bf0*/  F2FP.SATFINITE.E4M3.F32.PACK_AB_MERGE_C R29, R91, R90, RZ ;  /* 0x0000005a5b1d723e */ /* 0x008fe400048070ff */
[----:B------:R-:W-:Y:S02]  /*c4c00*/  F2FP.SATFINITE.E4M3.F32.PACK_AB_MERGE_C R67, R67, R66, RZ ;  /* 0x000000424343723e */ /* 0x000fe400048070ff */
[----:B------:R-:W-:Y:S02]  /*c4c10*/  PRMT R17, R29, 0x9910, RZ ;  /* 0x000099101d117816 */ /* 0x000fe400000000ff */
[----:B------:R-:W-:Y:S01]  /*c4c20*/  PRMT R19, R67, 0x9910, RZ ;  /* 0x0000991043137816 */ /* 0x000fe200000000ff */
[----:B------:R1:W-:Y:S01]  /*c4c30*/  @P1 STG.E.U8 desc[UR8][R80.64], R29 ;  /* 0x0000001d50001986 */ /* 0x0003e2000c101108 */
[----:B------:R-:W-:-:S02]  /*c4c40*/  SHF.R.S32.HI R17, RZ, 0x8, R17 ;  /* 0x00000008ff117819 */ /* 0x000fc40000011411 */
[----:B------:R-:W-:Y:S01]  /*c4c50*/  SHF.R.S32.HI R19, RZ, 0x8, R19 ;  /* 0x00000008ff137819 */ /* 0x000fe20000011413 */
[----:B------:R1:W-:Y:S04]  /*c4c60*/  @P2 STG.E.U8 desc[UR8][R2.64], R67 ;  /* 0x0000004302002986 */ /* 0x0003e8000c101108 */
[----:B----4-:R1:W-:Y:S04]  /*c4c70*/  @P3 STG.E.U8 desc[UR8][R10.64], R13 ;  /* 0x0000000d0a003986 */ /* 0x0103e8000c101108 */
[----:B--2---:R1:W-:Y:S04]  /*c4c80*/  @P6 STG.E.U8 desc[UR8][R8.64], R15 ;  /* 0x0000000f08006986 */ /* 0x0043e8000c101108 */
[----:B------:R1:W-:Y:S04]  /*c4c90*/  @P5 STG.E.U8 desc[UR8][R6.64], R17 ;  /* 0x0000001106005986 */ /* 0x0003e8000c101108 */
[----:B------:R1:W-:Y:S01]  /*c4ca0*/  @P0 STG.E.U8 desc[UR8][R4.64], R19 ;  /* 0x0000001304000986 */ /* 0x0003e2000c101108 */
[----:B------:R-:W-:Y:S06]  /*c4cb0*/  BAR.SYNC.DEFER_BLOCKING 0x0 ;  /* 0x0000000000007b1d */ /* 0x000fec0000010000 */
[----:B------:R-:W-:Y:S05]  /*c4cc0*/  @P4 BRA `(.L_x_13) ;  /* 0x0000000000a04947 */ /* 0x000fea0003800000 */
[----:B-1----:R-:W0:Y:S01]  /*c4cd0*/  S2R R3, SR_CgaCtaId ;  /* 0x0000000000037919 */ /* 0x002e220000008800 */
[----:B------:R-:W-:Y:S01]  /*c4ce0*/  NOP ;  /* 0x0000000000007918 */ /* 0x000fe20000000000 */
[----:B------:R-:W-:Y:S01]  /*c4cf0*/  MOV R0, 0x50 ;  /* 0x0000005000007802 */ /* 0x000fe20000000f00 */
[----:B------:R-:W-:-:S03]  /*c4d00*/  IMAD.MOV.U32 R7, RZ, RZ, 0x1 ;  /* 0x00000001ff077424 */ /* 0x000fc600078e00ff */
[----:B0-----:R-:W-:Y:S01]  /*c4d10*/  LEA R9, R3, R0, 0x18 ;  /* 0x0000000003097211 */ /* 0x001fe200078ec0ff */
[----:B------:R-:W-:Y:S02]  /*c4d20*/  IMAD.U32 R0, RZ, RZ, UR5 ;  /* 0x00000005ff007e24 */ /* 0x000fe4000f8e00ff */
[----:B------:R-:W-:Y:S02]  /*c4d30*/  IMAD.MOV.U32 R3, RZ, RZ, 0xffff ;  /* 0x0000ffffff037424 */ /* 0x000fe400078e00ff */
[----:B------:R-:W0:Y:S01]  /*c4d40*/  LDS R5, [R9] ;  /* 0x0000000009057984 */ /* 0x000e220000000800 */
[----:B------:R-:W-:-:S04]  /*c4d50*/  LOP3.LUT R0, R0, 0xffff, RZ, 0xc0, !PT ;  /* 0x0000ffff00007812 */ /* 0x000fc800078ec0ff */
[----:B------:R-:W-:-:S05]  /*c4d60*/  SHF.R.U32.HI R0, RZ, 0x5, R0 ;  /* 0x00000005ff007819 */ /* 0x000fca0000011600 */
[----:B------:R-:W-:Y:S01]  /*c4d70*/  VIADD R2, R0, 0x10 ;  /* 0x0000001000027836 */ /* 0x000fe20000000000 */
[----:B------:R-:W-:-:S04]  /*c4d80*/  SHF.L.U32 R0, R3, R0, RZ ;  /* 0x0000000003007219 */ /* 0x000fc800000006ff */
[----:B------:R-:W-:-:S04]  /*c4d90*/  SHF.L.U32 R3, R7, R2, RZ ;  /* 0x0000000207037219 */ /* 0x000fc800000006ff */
[----:B------:R-:W-:-:S04]  /*c4da0*/  LOP3.LUT R0, R3, R0, RZ, 0xfc, !PT ;  /* 0x0000000003007212 */ /* 0x000fc800078efcff */
[C---:B------:R-:W-:Y:S02]  /*c4db0*/  LOP3.LUT R2, R0.reuse, 0xffff, RZ, 0xc0, !PT ;  /* 0x0000ffff00027812 */ /* 0x040fe400078ec0ff */
[----:B0-----:R-:W-:-:S04]  /*c4dc0*/  LOP3.LUT R3, R0, 0xffff, R5, 0x80, !PT ;  /* 0x0000ffff00037812 */ /* 0x001fc800078e8005 */
[----:B------:R-:W-:-:S13]  /*c4dd0*/  ISETP.NE.AND P0, PT, R3, R2, PT ;  /* 0x000000020300720c */ /* 0x000fda0003f05270 */
[----:B------:R-:W-:Y:S05]  /*c4de0*/  @P0 BRA `(.L_x_14) ;  /* 0x0000000000500947 */ /* 0x000fea0003800000 */
[----:B------:R-:W-:Y:S02]  /*c4df0*/  SHF.R.U32.HI R5, RZ, 0x10, R5 ;  /* 0x00000010ff057819 */ /* 0x000fe40000011605 */
[----:B------:R-:W-:-:S04]  /*c4e00*/  SHF.R.U32.HI R2, RZ, 0x10, R0 ;  /* 0x00000010ff027819 */ /* 0x000fc80000011600 */
[----:B------:R-:W-:-:S04]  /*c4e10*/  LOP3.LUT R5, R5, R2, RZ, 0xc0, !PT ;  /* 0x0000000205057212 */ /* 0x000fc800078ec0ff */
[----:B------:R-:W-:-:S13]  /*c4e20*/  ISETP.NE.AND P0, PT, R5, R2, PT ;  /* 0x000000020500720c */ /* 0x000fda0003f05270 */
[----:B------:R-:W-:Y:S05]  /*c4e30*/  @P0 BRA `(.L_x_15) ;  /* 0x0000000000300947 */ /* 0x000fea0003800000 */
[----:B------:R-:W-:Y:S01]  /*c4e40*/  R2UR UR4, R0 ;  /* 0x00000000000472ca */ /* 0x000fe200000e0000 */
[----:B------:R-:W0:Y:S01]  /*c4e50*/  S2R R3, SR_LANEID ;  /* 0x0000000000037919 */ /* 0x000e220000000000 */
[----:B------:R-:W-:-:S06]  /*c4e60*/  VOTE.ANY R2, PT, PT ;  /* 0x0000000000027806 */ /* 0x000fcc00038e0100 */
[----:B------:R-:W0:Y:S05]  /*c4e70*/  FLO.U32 R2, R2 ;  /* 0x0000000200027300 */ /* 0x000e2a00000e0000 */
[----:B------:R-:W-:-:S06]  /*c4e80*/  ULOP3.LUT UR4, URZ, UR4, URZ, 0x33, !UPT ;  /* 0x00000004ff047292 */ /* 0x000fcc000f8e33ff */
[----:B------:R-:W-:-:S04]  /*c4e90*/  IMAD.U32 R4, RZ, RZ, UR4 ;  /* 0x00000004ff047e24 */ /* 0x000fc8000f8e00ff */
[----:B------:R-:W1:Y:S02]  /*c4ea0*/  REDUX UR5, R4 ;  /* 0x00000000040573c4 */ /* 0x000e640000000000 */
[----:B------:R2:W-:Y:S01]  /*c4eb0*/  UTCATOMSWS.AND URZ, UR4 ;  /* 0x0000000400ff79e3 */ /* 0x0005e20008000000 */
[----:B0-----:R-:W-:Y:S01]  /*c4ec0*/  ISETP.EQ.U32.AND P0, PT, R2, R3, PT ;  /* 0x000000030200720c */ /* 0x001fe20003f02070 */
[----:B-1----:R-:W-:-:S12]  /*c4ed0*/  IMAD.U32 R0, RZ, RZ, UR5 ;  /* 0x00000005ff007e24 */ /* 0x002fd8000f8e00ff */
[----:B------:R2:W-:Y:S01]  /*c4ee0*/  @P0 ATOMS.AND RZ, [R9], R0 ;  /* 0x0000000009ff038c */ /* 0x0005e20002800000 */
[----:B------:R-:W-:Y:S05]  /*c4ef0*/  BRA `(.L_x_13) ;  /* 0x0000000000147947 */ /* 0x000fea0003800000 */
.L_x_15:
[----:B------:R-:W-:-:S07]  /*c4f00*/  MOV R2, 0xc4f20 ;  /* 0x000c4f2000027802 */ /* 0x000fce0000000f00 */
[----:B------:R-:W-:Y:S05]  /*c4f10*/  CALL.REL.NOINC `($__internal_0_$__cuda_sm10x_tcgen05_guardrail_trap_col_being_dealloced_not_returned_by_alloc) ;  /* 0x00000000002c7944 */ /* 0x000fea0003c00000 */
[----:B------:R-:W-:Y:S05]  /*c4f20*/  BRA `(.L_x_13) ;  /* 0x0000000000087947 */ /* 0x000fea0003800000 */
.L_x_14:
[----:B------:R-:W-:-:S07]  /*c4f30*/  MOV R2, 0xc4f50 ;  /* 0x000c4f5000027802 */ /* 0x000fce0000000f00 */
[----:B------:R-:W-:Y:S05]  /*c4f40*/  CALL.REL.NOINC `($__internal_2_$__cuda_sm10x_tcgen05_guardrail_trap_unallocated_columns_being_dealloced) ;  /* 0x0000000000387944 */ /* 0x000fea0003c00000 */
.L_x_13:
[----:B------:R-:W-:Y:S01]  /*c4f50*/  NOP ;  /* 0x0000000000007918 */ /* 0x000fe20000000000 */
[----:B--2---:R-:W-:Y:S05]  /*c4f60*/  EXIT ;  /* 0x000000000000794d */ /* 0x004fea0003800000 */
.L_x_8:
[----:B------:R-:W1:Y:S02]  /*c4f70*/  SYNCS.PHASECHK.TRANS64.TRYWAIT P3, [UR7], R21 ;  /* 0x00000015ff0075a7 */ /* 0x000e640008061107 */
[----:B-1----:R-:W-:Y:S05]  /*c4f80*/  @!P3 BRA `(.L_x_8) ;  /* 0xfffffffc00f8b947 */ /* 0x002fea000383ffff */
[----:B------:R-:W-:Y:S05]  /*c4f90*/  BRA `(.L_x_16) ;  /* 0xfffffae0001c7947 */ /* 0x000fea000383ffff */
.L_x_12:
[----:B------:R-:W2:Y:S02]  /*c4fa0*/  SYNCS.PHASECHK.TRANS64.TRYWAIT P0, [UR7], R21 ;  /* 0x00000015ff0075a7 */ /* 0x000ea40008001107 */
[----:B--2---:R-:W-:Y:S05]  /*c4fb0*/  @!P0 BRA `(.L_x_12) ;  /* 0xfffffffc00f88947 */ /* 0x004fea000383ffff */
[----:B------:R-:W-:Y:S05]  /*c4fc0*/  BRA `(.L_x_11) ;  /* 0xfffffea800907947 */ /* 0x000fea000383ffff */
        .weak           $__internal_0_$__cuda_sm10x_tcgen05_guardrail_trap_col_being_dealloced_not_returned_by_alloc
        .type           $__internal_0_$__cuda_sm10x_tcgen05_guardrail_trap_col_being_dealloced_not_returned_by_alloc,@function
        .size           $__internal_0_$__cuda_sm10x_tcgen05_guardrail_trap_col_being_dealloced_not_returned_by_alloc,($__internal_1_$__cuda_sm10x_tcgen05_guardrail_trap_phase_invalid_during_alloc - $__internal_0_$__cuda_sm10x_tcgen05_guardrail_trap_col_being_dealloced_not_returned_by_alloc)
$__internal_0_$__cuda_sm10x_tcgen05_guardrail_trap_col_being_dealloced_not_returned_by_alloc:
[----:B------:R-:W-:Y:S05]  /*c4fd0*/  BPT.TRAP 0x1 ;  /* 0x000000040000795c */ /* 0x000fea0000300000 */
[----:B------:R-:W-:-:S04]  /*c4fe0*/  IMAD.MOV.U32 R3, RZ, RZ, 0x0 ;  /* 0x00000000ff037424 */ /* 0x000fc800078e00ff */
[----:B------:R-:W-:Y:S05]  /*c4ff0*/  RET.REL.NODEC R2 `(matmul_kernel) ;  /* 0xfffff3b002007950 */ /* 0x000fea0003c3ffff */
        .weak           $__internal_1_$__cuda_sm10x_tcgen05_guardrail_trap_phase_invalid_during_alloc
        .type           $__internal_1_$__cuda_sm10x_tcgen05_guardrail_trap_phase_invalid_during_alloc,@function
        .size           $__internal_1_$__cuda_sm10x_tcgen05_guardrail_trap_phase_invalid_during_alloc,($__internal_2_$__cuda_sm10x_tcgen05_guardrail_trap_unallocated_columns_being_dealloced - $__internal_1_$__cuda_sm10x_tcgen05_guardrail_trap_phase_invalid_during_alloc)
$__internal_1_$__cuda_sm10x_tcgen05_guardrail_trap_phase_invalid_during_alloc:
[----:B------:R-:W-:Y:S05]  /*c5000*/  BPT.TRAP 0x1 ;  /* 0x000000040000795c */ /* 0x000fea0000300000 */
[----:B------:R-:W-:-:S04]  /*c5010*/  IMAD.MOV.U32 R3, RZ, RZ, 0x0 ;  /* 0x00000000ff037424 */ /* 0x000fc800078e00ff */
[----:B------:R-:W-:Y:S05]  /*c5020*/  RET.REL.NODEC R2 `(matmul_kernel) ;  /* 0xfffff3ac02f47950 */ /* 0x000fea0003c3ffff */
        .weak           $__internal_2_$__cuda_sm10x_tcgen05_guardrail_trap_unallocated_columns_being_dealloced
        .type           $__internal_2_$__cuda_sm10x_tcgen05_guardrail_trap_unallocated_columns_being_dealloced,@function
        .size           $__internal_2_$__cuda_sm10x_tcgen05_guardrail_trap_unallocated_columns_being_dealloced,(.L_x_20 - $__internal_2_$__cuda_sm10x_tcgen05_guardrail_trap_unallocated_columns_being_dealloced)
$__internal_2_$__cuda_sm10x_tcgen05_guardrail_trap_unallocated_columns_being_dealloced:
[----:B------:R-:W-:Y:S05]  /*c5030*/  BPT.TRAP 0x1 ;  /* 0x000000040000795c */ /* 0x000fea0000300000 */
[----:B------:R-:W-:-:S04]  /*c5040*/  IMAD.MOV.U32 R3, RZ, RZ, 0x0 ;  /* 0x00000000ff037424 */ /* 0x000fc800078e00ff */
[----:B------:R-:W-:Y:S05]  /*c5050*/  RET.REL.NODEC R2 `(matmul_kernel) ;  /* 0xfffff3ac02e87950 */ /* 0x000fea0003c3ffff */
.L_x_17:
[----:B------:R-:W-:-:S00]  /*c5060*/  BRA `(.L_x_17) ;  /* 0xfffffffc00fc7947 */ /* 0x000fc0000383ffff */
[----:B------:R-:W-:-:S00]  /*c5070*/  NOP ;  /* 0x0000000000007918 */ /* 0x000fc00000000000 */
        /* <DEDUP_REMOVED lines=8> */
.L_x_20:


//--------------------- .nv.shared.matmul_kernel  --------------------------
	.section	.nv.shared.matmul_kernel,"aw",@nobits
	.sectionflags	@""
	.align	16
	.zero		1024


//--------------------- .nv.shared.reserved.0     --------------------------
	.section	.nv.shared.reserved.0,"aw",@nobits
	.align	8
	.weak		__nv_reservedSMEM_offset_0_alias
	.size		__nv_reservedSMEM_offset_0_alias, 0, 64
	.other		__nv_reservedSMEM_offset_0_alias,@"STO_CUDA_RESERVED_SHARED STV_DEFAULT"
__nv_reservedSMEM_offset_0_alias:
	.zero		0
.nv.shared.reserved.0:
	.zero		64
	.weak		__nv_reservedSMEM_allocation_phase
	.type		__nv_reservedSMEM_allocation_phase,@object
	.size		__nv_reservedSMEM_allocation_phase,(.L_0 - __nv_reservedSMEM_allocation_phase)
__nv_reservedSMEM_allocation_phase:
	.zero		1
.L_0:
	.zero		7
	.weak		__nv_reservedSMEM_devtool_atexit_pc
	.type		__nv_reservedSMEM_devtool_atexit_pc,@object
	.size		__nv_reservedSMEM_devtool_atexit_pc,(__nv_reservedSMEM_allocation_mask - __nv_reservedSMEM_devtool_atexit_pc)
__nv_reservedSMEM_devtool_atexit_pc:
	.zero		8
	.weak		__nv_reservedSMEM_allocation_mask
	.type		__nv_reservedSMEM_allocation_mask,@object
	.size		__nv_reservedSMEM_allocation_mask,(.L_2 - __nv_reservedSMEM_allocation_mask)
__nv_reservedSMEM_allocation_mask:
	.zero		4
.L_2:


//--------------------- .nv.constant0.matmul_kernel --------------------------
	.section	.nv.constant0.matmul_kernel,"a",@progbits
	.sectionflags	@""
	.align	4
.nv.constant0.matmul_kernel:
	.zero		976


//--------------------- SYMBOLS --------------------------

	.type		.nv.reservedSmem.offset0,@object
	.size		.nv.reservedSmem.offset0,0x4
	.type		.nv.reservedSmem.cap,@object
	.size		.nv.reservedSmem.cap,0x4
